def matmul_kernel(
    a_ptr,
    b_ptr,
    c_ptr,
    M,
    N,
    K,
    stride_am,
    stride_ak,
    stride_bk,
    stride_bn,
    stride_cm,
    stride_cn,
    BLOCK_M: tl.constexpr,
    BLOCK_N: tl.constexpr,
    BLOCK_K: tl.constexpr,
    GROUP_M: tl.constexpr,
):
    pid = tl.program_id(axis=0)
    num_pid_m = tl.cdiv(M, BLOCK_M)
    num_pid_n = tl.cdiv(N, BLOCK_N)
    num_pid_in_group = GROUP_M * num_pid_n
    group_id = pid // num_pid_in_group
    first_pid_m = group_id * GROUP_M
    group_size_m = min(num_pid_m - first_pid_m, GROUP_M)
    pid_m = first_pid_m + ((pid % num_pid_in_group) % group_size_m)
    pid_n = (pid % num_pid_in_group) // group_size_m

    offs_am = (pid_m * BLOCK_M + tl.arange(0, BLOCK_M)) % M
    offs_bn = (pid_n * BLOCK_N + tl.arange(0, BLOCK_N)) % N
    offs_k = tl.arange(0, BLOCK_K)
    a_ptrs = a_ptr + offs_am[:, None] * stride_am + offs_k[None, :] * stride_ak
    b_ptrs = b_ptr + offs_k[:, None] * stride_bk + offs_bn[None, :] * stride_bn

    acc = tl.zeros((BLOCK_M, BLOCK_N), dtype=tl.float32)
    for kk in range(0, tl.cdiv(K, BLOCK_K)):
        a = tl.load(a_ptrs, mask=offs_k[None, :] < K - kk * BLOCK_K, other=0.0)
        b = tl.load(b_ptrs, mask=offs_k[:, None] < K - kk * BLOCK_K, other=0.0)
        acc = tl.dot(a, b, acc)
        a_ptrs += BLOCK_K * stride_ak
        b_ptrs += BLOCK_K * stride_bk

    c = acc.to(c_ptr.dtype.element_ty)
    offs_cm = pid_m * BLOCK_M + tl.arange(0, BLOCK_M)
    offs_cn = pid_n * BLOCK_N + tl.arange(0, BLOCK_N)
    c_ptrs = c_ptr + offs_cm[:, None] * stride_cm + offs_cn[None, :] * stride_cn
    mask = (offs_cm[:, None] < M) & (offs_cn[None, :] < N)
    tl.store(c_ptrs, c, mask=mask)

# config = {"BLOCK_K": 32, "BLOCK_M": 256, "BLOCK_N": 64, "GROUP_M": 8, "arch": "sm_80", "dtype": "bf16", "num_ctas": 1, "num_stages": 3, "num_warps": 1}
# arch = sm_80


// ===== COMPILED SASS (sm_80) =====

	.target	sm_80

	.elftype	@"ET_EXEC"


//--------------------- .note.nv.tkinfo           --------------------------
	.section	.note.nv.tkinfo,"",@"SHT_NOTE"
	.sectionflags	@"SHF_NOTE_NV_TKINFO"
	.tkinfo
        /*0018*/ 	.word	0x00000002
        /*0030*/ 	.string	""
        /*0030*/ 	.string	"ptxas"
        /*0030*/ 	.string	"Cuda compilation tools, release 13.0, V13.0.88"
        /*0030*/ 	.string	"Build cuda_13.0.r13.0/compiler.36424714_0"
        /*0030*/ 	.string	"-v  -suppress-debug-info  -lineinfo  -arch sm_80 "



//--------------------- .note.nv.cuinfo           --------------------------
	.section	.note.nv.cuinfo,"",@"SHT_NOTE"
	.sectionflags	@"SHF_NOTE_NV_CUINFO"
        /*0018*/ 	.short	0x0002
        /*001a*/ 	.short	0x0050
        /*001c*/ 	.short	0x0082
	.zero		2


//--------------------- .nv.info                  --------------------------
	.section	.nv.info,"",@"SHT_CUDA_INFO"
	.align	4


	//----- nvinfo : EIATTR_REGCOUNT
	.align		4
        /*0000*/ 	.byte	0x04, 0x2f
        /*0002*/ 	.short	(.L_1 - .L_0)
	.align		4
.L_0:
        /*0004*/ 	.word	index@(matmul_kernel)
        /*0008*/ 	.word	0x00000040


	//----- nvinfo : EIATTR_FRAME_SIZE
	.align		4
.L_1:
        /*000c*/ 	.byte	0x04, 0x11
        /*000e*/ 	.short	(.L_3 - .L_2)
	.align		4
.L_2:
        /*0010*/ 	.word	index@(matmul_kernel)
        /*0014*/ 	.word	0x000022b0


	//----- nvinfo : EIATTR_MIN_STACK_SIZE
	.align		4
.L_3:
        /*0018*/ 	.byte	0x04, 0x12
        /*001a*/ 	.short	(.L_5 - .L_4)
	.align		4
.L_4:
        /*001c*/ 	.word	index@(matmul_kernel)
        /*0020*/ 	.word	0x000022b0
.L_5:


//--------------------- .nv.info.matmul_kernel    --------------------------
	.section	.nv.info.matmul_kernel,"",@"SHT_CUDA_INFO"
	.sectionflags	@""
	.align	4


	//----- nvinfo : EIATTR_CUDA_API_VERSION
	.align		4
        /*0000*/ 	.byte	0x04, 0x37
        /*0002*/ 	.short	(.L_7 - .L_6)
.L_6:
        /*0004*/ 	.word	0x00000082


	//----- nvinfo : EIATTR_SW2861232_WAR
	.align		4
.L_7:
        /*0008*/ 	.byte	0x01, 0x35
	.zero		2


	//----- nvinfo : EIATTR_PARAM_CBANK
	.align		4
        /*000c*/ 	.byte	0x04, 0x0a
        /*000e*/ 	.short	(.L_9 - .L_8)
	.align		4
.L_8:
        /*0010*/ 	.word	index@(.nv.constant0.matmul_kernel)
        /*0014*/ 	.short	0x0160
        /*0016*/ 	.short	0x0050


	//----- nvinfo : EIATTR_CBANK_PARAM_SIZE
	.align		4
.L_9:
        /*0018*/ 	.byte	0x03, 0x19
        /*001a*/ 	.short	0x0050


	//----- nvinfo : EIATTR_KPARAM_INFO
	.align		4
        /*001c*/ 	.byte	0x04, 0x17
        /*001e*/ 	.short	(.L_11 - .L_10)
.L_10:
        /*0020*/ 	.word	0x00000000
        /*0024*/ 	.short	0x000d
        /*0026*/ 	.short	0x0048
        /*0028*/ 	.byte	0x00, 0xf4, 0x21, 0x00


	//----- nvinfo : EIATTR_KPARAM_INFO
	.align		4
.L_11:
        /*002c*/ 	.byte	0x04, 0x17
        /*002e*/ 	.short	(.L_13 - .L_12)
.L_12:
        /*0030*/ 	.word	0x00000000
        /*0034*/ 	.short	0x000c
        /*0036*/ 	.short	0x0040
        /*0038*/ 	.byte	0x00, 0xf4, 0x21, 0x00


	//----- nvinfo : EIATTR_KPARAM_INFO
	.align		4
.L_13:
        /*003c*/ 	.byte	0x04, 0x17
        /*003e*/ 	.short	(.L_15 - .L_14)
.L_14:
        /*0040*/ 	.word	0x00000000
        /*0044*/ 	.short	0x000b
        /*0046*/ 	.short	0x0038
        /*0048*/ 	.byte	0x00, 0xf0, 0x11, 0x00


	//----- nvinfo : EIATTR_KPARAM_INFO
	.align		4
.L_15:
        /*004c*/ 	.byte	0x04, 0x17
        /*004e*/ 	.short	(.L_17 - .L_16)
.L_16:
        /*0050*/ 	.word	0x00000000
        /*0054*/ 	.short	0x000a
        /*0056*/ 	.short	0x0034
        /*0058*/ 	.byte	0x00, 0xf0, 0x11, 0x00


	//----- nvinfo : EIATTR_KPARAM_INFO
	.align		4
.L_17:
        /*005c*/ 	.byte	0x04, 0x17
        /*005e*/ 	.short	(.L_19 - .L_18)
.L_18:
        /*0060*/ 	.word	0x00000000
        /*0064*/ 	.short	0x0009
        /*0066*/ 	.short	0x0030
        /*0068*/ 	.byte	0x00, 0xf0, 0x11, 0x00


	//----- nvinfo : EIATTR_KPARAM_INFO
	.align		4
.L_19:
        /*006c*/ 	.byte	0x04, 0x17
        /*006e*/ 	.short	(.L_21 - .L_20)
.L_20:
        /*0070*/ 	.word	0x00000000
        /*0074*/ 	.short	0x0008
        /*0076*/ 	.short	0x002c
        /*0078*/ 	.byte	0x00, 0xf0, 0x11, 0x00


	//----- nvinfo : EIATTR_KPARAM_INFO
	.align		4
.L_21:
        /*007c*/ 	.byte	0x04, 0x17
        /*007e*/ 	.short	(.L_23 - .L_22)
.L_22:
        /*0080*/ 	.word	0x00000000
        /*0084*/ 	.short	0x0007
        /*0086*/ 	.short	0x0028
        /*0088*/ 	.byte	0x00, 0xf0, 0x11, 0x00


	//----- nvinfo : EIATTR_KPARAM_INFO
	.align		4
.L_23:
        /*008c*/ 	.byte	0x04, 0x17
        /*008e*/ 	.short	(.L_25 - .L_24)
.L_24:
        /*0090*/ 	.word	0x00000000
        /*0094*/ 	.short	0x0006
        /*0096*/ 	.short	0x0024
        /*0098*/ 	.byte	0x00, 0xf0, 0x11, 0x00


	//----- nvinfo : EIATTR_KPARAM_INFO
	.align		4
.L_25:
        /*009c*/ 	.byte	0x04, 0x17
        /*009e*/ 	.short	(.L_27 - .L_26)
.L_26:
        /*00a0*/ 	.word	0x00000000
        /*00a4*/ 	.short	0x0005
        /*00a6*/ 	.short	0x0020
        /*00a8*/ 	.byte	0x00, 0xf0, 0x11, 0x00


	//----- nvinfo : EIATTR_KPARAM_INFO
	.align		4
.L_27:
        /*00ac*/ 	.byte	0x04, 0x17
        /*00ae*/ 	.short	(.L_29 - .L_28)
.L_28:
        /*00b0*/ 	.word	0x00000000
        /*00b4*/ 	.short	0x0004
        /*00b6*/ 	.short	0x001c
        /*00b8*/ 	.byte	0x00, 0xf0, 0x11, 0x00


	//----- nvinfo : EIATTR_KPARAM_INFO
	.align		4
.L_29:
        /*00bc*/ 	.byte	0x04, 0x17
        /*00be*/ 	.short	(.L_31 - .L_30)
.L_30:
        /*00c0*/ 	.word	0x00000000
        /*00c4*/ 	.short	0x0003
        /*00c6*/ 	.short	0x0018
        /*00c8*/ 	.byte	0x00, 0xf0, 0x11, 0x00


	//----- nvinfo : EIATTR_KPARAM_INFO
	.align		4
.L_31:
        /*00cc*/ 	.byte	0x04, 0x17
        /*00ce*/ 	.short	(.L_33 - .L_32)
.L_32:
        /*00d0*/ 	.word	0x00000000
        /*00d4*/ 	.short	0x0002
        /*00d6*/ 	.short	0x0010
        /*00d8*/ 	.byte	0x00, 0xf4, 0x21, 0x00


	//----- nvinfo : EIATTR_KPARAM_INFO
	.align		4
.L_33:
        /*00dc*/ 	.byte	0x04, 0x17
        /*00de*/ 	.short	(.L_35 - .L_34)
.L_34:
        /*00e0*/ 	.word	0x00000000
        /*00e4*/ 	.short	0x0001
        /*00e6*/ 	.short	0x0008
        /*00e8*/ 	.byte	0x00, 0xf4, 0x21, 0x00


	//----- nvinfo : EIATTR_KPARAM_INFO
	.align		4
.L_35:
        /*00ec*/ 	.byte	0x04, 0x17
        /*00ee*/ 	.short	(.L_37 - .L_36)
.L_36:
        /*00f0*/ 	.word	0x00000000
        /*00f4*/ 	.short	0x0000
        /*00f6*/ 	.short	0x0000
        /*00f8*/ 	.byte	0x00, 0xf4, 0x21, 0x00


	//----- nvinfo : EIATTR_MAXREG_COUNT
	.align		4
.L_37:
        /*00fc*/ 	.byte	0x03, 0x1b
        /*00fe*/ 	.short	0x00ff


	//----- nvinfo : EIATTR_NUM_BARRIERS
	.align		4
        /*0100*/ 	.byte	0x02, 0x4c
        /*0102*/ 	.byte	0x01
	.zero		1


	//----- nvinfo : EIATTR_ANNOTATIONS
	.align		4
        /*0104*/ 	.byte	0x04, 0x55
        /*0106*/ 	.short	(.L_39 - .L_38)


	//   ....[0]....
.L_38:
        /*0108*/ 	.word	0x00000001
        /*010c*/ 	.byte	0x10, 0x05, 0x00, 0x00, 0x01, 0x00, 0x00, 0x00, 0x50, 0x05, 0x00, 0x00, 0x01, 0x00, 0x00, 0x00
        /* <DEDUP_REMOVED lines=3879> */
        /*f38c*/ 	.byte	0x30, 0xa4, 0x03, 0x00, 0x01, 0x00, 0x00, 0x00, 0x80, 0xa4, 0x03, 0x00


	//----- nvinfo : EIATTR_MERCURY_ISA_VERSION
	.align		4
.L_39:
        /*f398*/ 	.byte	0x03, 0x5f
        /*f39a*/ 	.short	0x0000


	//----- nvinfo : EIATTR_COOP_GROUP_MASK_REGIDS
	.align		4
        /*f39c*/ 	.byte	0x04, 0x29
        /*f39e*/ 	.short	(.L_41 - .L_40)


	//   ....[0]....
.L_40:
        /*f3a0*/ 	.word	0xffffffff


	//   ....[1]....
        /*f3a4*/ 	.word	0xffffffff


	//   ....[2]....
        /*f3a8*/ 	.word	0xffffffff


	//   ....[3]....
        /*f3ac*/ 	.word	0xffffffff


	//   ....[4]....
        /*f3b0*/ 	.word	0xffffffff


	//   ....[5]....
        /*f3b4*/ 	.word	0xffffffff


	//   ....[6]....
        /*f3b8*/ 	.word	0xffffffff


	//   ....[7]....
        /*f3bc*/ 	.word	0xffffffff


	//   ....[8]....
        /*f3c0*/ 	.word	0xffffffff


	//   ....[9]....
        /*f3c4*/ 	.word	0xffffffff


	//   ....[10]....
        /*f3c8*/ 	.word	0xffffffff


	//   ....[11]....
        /*f3cc*/ 	.word	0xffffffff


	//   ....[12]....
        /*f3d0*/ 	.word	0xffffffff


	//   ....[13]....
        /*f3d4*/ 	.word	0xffffffff


	//   ....[14]....
        /*f3d8*/ 	.word	0xffffffff


	//   ....[15]....
        /*f3dc*/ 	.word	0xffffffff


	//   ....[16]....
        /*f3e0*/ 	.word	0xffffffff


	//   ....[17]....
        /*f3e4*/ 	.word	0xffffffff


	//   ....[18]....
        /*f3e8*/ 	.word	0xffffffff


	//   ....[19]....
        /*f3ec*/ 	.word	0xffffffff


	//   ....[20]....
        /*f3f0*/ 	.word	0xffffffff


	//   ....[21]....
        /*f3f4*/ 	.word	0xffffffff


	//   ....[22]....
        /*f3f8*/ 	.word	0xffffffff


	//   ....[23]....
        /*f3fc*/ 	.word	0xffffffff


	//   ....[24]....
        /*f400*/ 	.word	0xffffffff


	//   ....[25]....
        /*f404*/ 	.word	0xffffffff


	//   ....[26]....
        /*f408*/ 	.word	0xffffffff


	//   ....[27]....
        /*f40c*/ 	.word	0xffffffff


	//   ....[28]....
        /*f410*/ 	.word	0xffffffff


	//   ....[29]....
        /*f414*/ 	.word	0xffffffff


	//   ....[30]....
        /*f418*/ 	.word	0xffffffff


	//----- nvinfo : EIATTR_COOP_GROUP_INSTR_OFFSETS
	.align		4
.L_41:
        /*f41c*/ 	.byte	0x04, 0x28
        /*f41e*/ 	.short	(.L_43 - .L_42)


	//   ....[0]....
.L_42:
        /*f420*/ 	.word	0x0002fcc0


	//   ....[1]....
        /*f424*/ 	.word	0x0002fe80


	//   ....[2]....
        /*f428*/ 	.word	0x0002fed0


	//   ....[3]....
        /*f42c*/ 	.word	0x0002ff40


	//   ....[4]....
        /*f430*/ 	.word	0x0002ff90


	//   ....[5]....
        /*f434*/ 	.word	0x000300a0


	//   ....[6]....
        /*f438*/ 	.word	0x00030160


	//   ....[7]....
        /*f43c*/ 	.word	0x00030500


	//   ....[8]....
        /*f440*/ 	.word	0x00030570


	//   ....[9]....
        /*f444*/ 	.word	0x000305e0


	//   ....[10]....
        /*f448*/ 	.word	0x00030670


	//   ....[11]....
        /*f44c*/ 	.word	0x00030700


	//   ....[12]....
        /*f450*/ 	.word	0x00030770


	//   ....[13]....
        /*f454*/ 	.word	0x00030a90


	//   ....[14]....
        /*f458*/ 	.word	0x00030bf0


	//   ....[15]....
        /*f45c*/ 	.word	0x00030c40


	//   ....[16]....
        /*f460*/ 	.word	0x00030ca0


	//   ....[17]....
        /*f464*/ 	.word	0x00030d80


	//   ....[18]....
        /*f468*/ 	.word	0x00031170


	//   ....[19]....
        /*f46c*/ 	.word	0x00031220


	//   ....[20]....
        /*f470*/ 	.word	0x00031270


	//   ....[21]....
        /*f474*/ 	.word	0x00031300


	//   ....[22]....
        /*f478*/ 	.word	0x00031350


	//   ....[23]....
        /*f47c*/ 	.word	0x00031420


	//   ....[24]....
        /*f480*/ 	.word	0x000314b0


	//   ....[25]....
        /*f484*/ 	.word	0x000315c0


	//   ....[26]....
        /*f488*/ 	.word	0x00031910


	//   ....[27]....
        /*f48c*/ 	.word	0x00031a00


	//   ....[28]....
        /*f490*/ 	.word	0x00031a50


	//   ....[29]....
        /*f494*/ 	.word	0x00031b80


	//   ....[30]....
        /*f498*/ 	.word	0x00031d20


	//----- nvinfo : EIATTR_EXIT_INSTR_OFFSETS
	.align		4
.L_43:
        /*f49c*/ 	.byte	0x04, 0x1c
        /*f49e*/ 	.short	(.L_45 - .L_44)


	//   ....[0]....
.L_44:
        /*f4a0*/ 	.word	0x0003a790


	//   ....[1]....
        /*f4a4*/ 	.word	0x0003a7c0


	//----- nvinfo : EIATTR_REQNTID
	.align		4
.L_45:
        /*f4a8*/ 	.byte	0x04, 0x10
        /*f4aa*/ 	.short	(.L_47 - .L_46)
.L_46:
        /*f4ac*/ 	.word	0x00000020
        /*f4b0*/ 	.word	0x00000001
        /*f4b4*/ 	.word	0x00000001
.L_47:


//--------------------- .nv.callgraph             --------------------------
	.section	.nv.callgraph,"",@"SHT_CUDA_CALLGRAPH"
	.align	4
	.sectionentsize	8
	.align		4
        /*0000*/ 	.word	0x00000000
	.align		4
        /*0004*/ 	.word	0xffffffff
	.align		4
        /*0008*/ 	.word	0x00000000
	.align		4
        /*000c*/ 	.word	0xfffffffe
	.align		4
        /*0010*/ 	.word	0x00000000
	.align		4
        /*0014*/ 	.word	0xfffffffd
	.align		4
        /*0018*/ 	.word	0x00000000
	.align		4
        /*001c*/ 	.word	0xfffffffc


//--------------------- .nv.rel.action            --------------------------
	.section	.nv.rel.action,"",@"SHT_CUDA_RELOCINFO"
	.align	8
	.sectionentsize	8
        /*0000*/ 	.byte	0x73, 0x00, 0x00, 0x00, 0x00, 0x00, 0x00, 0x00, 0x00, 0x00, 0x00, 0x11, 0x25, 0x00, 0x05, 0x36


//--------------------- .nv.constant0.matmul_kernel --------------------------
	.section	.nv.constant0.matmul_kernel,"a",@progbits
	.sectionflags	@""
	.align	4
.nv.constant0.matmul_kernel:
	.zero		432


//--------------------- .text.matmul_kernel       --------------------------
	.section	.text.matmul_kernel,"ax",@progbits
	.sectioninfo	@"SHI_REGISTERS=64"
	.align	128
        .global         matmul_kernel
        .type           matmul_kernel,@function
        .size           matmul_kernel,(.L_x_5 - matmul_kernel)
        .other          matmul_kernel,@"STO_CUDA_ENTRY STV_DEFAULT"
matmul_kernel:
.text.matmul_kernel:
[----:B------:R-:W-:Y:S02]  /*0000*/  IMAD.MOV.U32 R1, RZ, RZ, c[0x0][0x28] ;  /* 0x00000a00ff017624 */ /* 0x000fe400078e00ff */
[----:B------:R-:W-:Y:S01]  /*0010*/  IMAD.MOV.U32 R0, RZ, RZ, c[0x0][0x17c] ;  /* 0x00005f00ff007624 */ /* 0x000fe200078e00ff */
[----:B------:R-:W0:Y:S01]  /*0020*/  S2R R5, SR_CTAID.X ;  /* 0x0000000000057919 */ /* 0x000e220000002500 */
[----:B------:R-:W-:Y:S01]  /*0030*/  IMAD.MOV.U32 R13, RZ, RZ, 0x1f ;  /* 0x0000001fff0d7424 */ /* 0x000fe200078e00ff */
[----:B------:R-:W-:Y:S01]  /*0040*/  IADD3 R1, R1, -0x22b0, RZ ;  /* 0xffffdd5001017810 */ /* 0x000fe20007ffe0ff */
[----:B------:R-:W-:Y:S01]  /*0050*/  ULDC.64 UR6, c[0x0][0x118] ;  /* 0x0000460000067ab9 */ /* 0x000fe20000000a00 */
[----:B------:R-:W-:Y:S01]  /*0060*/  IADD3 R0, R0, 0x3f, RZ ;  /* 0x0000003f00007810 */ /* 0x000fe20007ffe0ff */
[----:B------:R-:W1:Y:S03]  /*0070*/  S2R R12, SR_TID.X ;  /* 0x00000000000c7919 */ /* 0x000e660000002100 */
[----:B------:R-:W-:-:S04]  /*0080*/  SHF.R.S32.HI R3, RZ, 0x1f, R0 ;  /* 0x0000001fff037819 */ /* 0x000fc80000011400 */
[----:B------:R-:W-:-:S04]  /*0090*/  LEA.HI R3, R3, R0, RZ, 0x6 ;  /* 0x0000000003037211 */ /* 0x000fc800078f30ff */
[----:B------:R-:W-:-:S05]  /*00a0*/  SHF.R.S32.HI R3, RZ, 0x6, R3 ;  /* 0x00000006ff037819 */ /* 0x000fca0000011403 */
[----:B------:R-:W-:Y:S01]  /*00b0*/  IMAD.SHL.U32 R4, R3, 0x8, RZ ;  /* 0x0000000803047824 */ /* 0x000fe200078e00ff */
[----:B0-----:R-:W-:-:S04]  /*00c0*/  IABS R8, R5 ;  /* 0x0000000500087213 */ /* 0x001fc80000000000 */
[-C--:B------:R-:W-:Y:S02]  /*00d0*/  IABS R7, R4.reuse ;  /* 0x0000000400077213 */ /* 0x080fe40000000000 */
[----:B------:R-:W-:Y:S02]  /*00e0*/  IABS R10, R4 ;  /* 0x00000004000a7213 */ /* 0x000fe40000000000 */
[----:B------:R-:W0:Y:S08]  /*00f0*/  I2F.RP R0, R7 ;  /* 0x0000000700007306 */ /* 0x000e300000209400 */
[----:B0-----:R-:W0:Y:S02]  /*0100*/  MUFU.RCP R0, R0 ;  /* 0x0000000000007308 */ /* 0x001e240000001000 */
[----:B0-----:R-:W-:Y:S01]  /*0110*/  IADD3 R2, R0, 0xffffffe, RZ ;  /* 0x0ffffffe00027810 */ /* 0x001fe20007ffe0ff */
[----:B------:R-:W-:-:S05]  /*0120*/  IMAD.MOV R0, RZ, RZ, -R10 ;  /* 0x000000ffff007224 */ /* 0x000fca00078e0a0a */
[----:B------:R0:W2:Y:S02]  /*0130*/  F2I.FTZ.U32.TRUNC.NTZ R3, R2 ;  /* 0x0000000200037305 */ /* 0x0000a4000021f000 */
[----:B0-----:R-:W-:Y:S02]  /*0140*/  IMAD.MOV.U32 R2, RZ, RZ, RZ ;  /* 0x000000ffff027224 */ /* 0x001fe400078e00ff */
[----:B--2---:R-:W-:-:S04]  /*0150*/  IMAD.MOV R6, RZ, RZ, -R3 ;  /* 0x000000ffff067224 */ /* 0x004fc800078e0a03 */
[----:B------:R-:W-:Y:S02]  /*0160*/  IMAD R9, R6, R7, RZ ;  /* 0x0000000706097224 */ /* 0x000fe400078e02ff */
[----:B------:R-:W-:Y:S02]  /*0170*/  IMAD.MOV.U32 R6, RZ, RZ, R8 ;  /* 0x000000ffff067224 */ /* 0x000fe400078e0008 */
[----:B------:R-:W-:-:S06]  /*0180*/  IMAD.HI.U32 R3, R3, R9, R2 ;  /* 0x0000000903037227 */ /* 0x000fcc00078e0002 */
[----:B------:R-:W-:-:S04]  /*0190*/  IMAD.HI.U32 R3, R3, R6, RZ ;  /* 0x0000000603037227 */ /* 0x000fc800078e00ff */
[----:B------:R-:W-:-:S05]  /*01a0*/  IMAD R0, R3, R0, R6 ;  /* 0x0000000003007224 */ /* 0x000fca00078e0206 */
[----:B------:R-:W-:-:S13]  /*01b0*/  ISETP.GT.U32.AND P1, PT, R7, R0, PT ;  /* 0x000000000700720c */ /* 0x000fda0003f24070 */
[----:B------:R-:W-:Y:S01]  /*01c0*/  @!P1 IMAD.IADD R0, R0, 0x1, -R7 ;  /* 0x0000000100009824 */ /* 0x000fe200078e0a07 */
[----:B------:R-:W-:Y:S02]  /*01d0*/  @!P1 IADD3 R3, R3, 0x1, RZ ;  /* 0x0000000103039810 */ /* 0x000fe40007ffe0ff */
[----:B------:R-:W-:Y:S02]  /*01e0*/  ISETP.NE.AND P1, PT, R4, RZ, PT ;  /* 0x000000ff0400720c */ /* 0x000fe40003f25270 */
[----:B------:R-:W-:Y:S02]  /*01f0*/  ISETP.GE.U32.AND P0, PT, R0, R7, PT ;  /* 0x000000070000720c */ /* 0x000fe40003f06070 */
[----:B------:R-:W-:-:S04]  /*0200*/  LOP3.LUT R0, R5, R4, RZ, 0x3c, !PT ;  /* 0x0000000405007212 */ /* 0x000fc800078e3cff */
[----:B------:R-:W-:Y:S01]  /*0210*/  ISETP.GE.AND P2, PT, R0, RZ, PT ;  /* 0x000000ff0000720c */ /* 0x000fe20003f46270 */
[----:B------:R-:W-:-:S05]  /*0220*/  IMAD.MOV.U32 R0, RZ, RZ, c[0x0][0x178] ;  /* 0x00005e00ff007624 */ /* 0x000fca00078e00ff */
[----:B------:R-:W-:Y:S02]  /*0230*/  IADD3 R0, R0, 0xff, RZ ;  /* 0x000000ff00007810 */ /* 0x000fe40007ffe0ff */
[----:B------:R-:W-:-:S05]  /*0240*/  @P0 IADD3 R3, R3, 0x1, RZ ;  /* 0x0000000103030810 */ /* 0x000fca0007ffe0ff */
[----:B------:R-:W-:Y:S01]  /*0250*/  IMAD.MOV.U32 R2, RZ, RZ, R3 ;  /* 0x000000ffff027224 */ /* 0x000fe200078e0003 */
[----:B------:R-:W-:-:S03]  /*0260*/  SHF.R.S32.HI R3, RZ, 0x1f, R0 ;  /* 0x0000001fff037819 */ /* 0x000fc60000011400 */
[----:B------:R-:W-:Y:S01]  /*0270*/  @!P2 IMAD.MOV R2, RZ, RZ, -R2 ;  /* 0x000000ffff02a224 */ /* 0x000fe200078e0a02 */
[----:B------:R-:W-:Y:S02]  /*0280*/  @!P1 LOP3.LUT R2, RZ, R4, RZ, 0x33, !PT ;  /* 0x00000004ff029212 */ /* 0x000fe400078e33ff */
[----:B------:R-:W-:-:S03]  /*0290*/  LEA.HI R3, R3, R0, RZ, 0x8 ;  /* 0x0000000003037211 */ /* 0x000fc600078f40ff */
[----:B------:R-:W-:Y:S02]  /*02a0*/  IMAD.SHL.U32 R6, R2, 0x8, RZ ;  /* 0x0000000802067824 */ /* 0x000fe400078e00ff */
[----:B------:R-:W-:-:S03]  /*02b0*/  IMAD.MOV R2, RZ, RZ, -R2 ;  /* 0x000000ffff027224 */ /* 0x000fc600078e0a02 */
[----:B------:R-:W-:Y:S01]  /*02c0*/  LEA.HI.SX32 R3, R3, -R6, 0x18 ;  /* 0x8000000603037211 */ /* 0x000fe200078fc2ff */
[----:B------:R-:W-:-:S03]  /*02d0*/  IMAD R4, R4, R2, R5 ;  /* 0x0000000204047224 */ /* 0x000fc600078e0205 */
[----:B------:R-:W-:Y:S02]  /*02e0*/  IMNMX R11, R3, 0x8, PT ;  /* 0x00000008030b7817 */ /* 0x000fe40003800200 */
[----:B------:R-:W-:Y:S02]  /*02f0*/  IABS R9, R4 ;  /* 0x0000000400097213 */ /* 0x000fe40000000000 */
[----:B------:R-:W-:-:S04]  /*0300*/  IABS R7, R11 ;  /* 0x0000000b00077213 */ /* 0x000fc80000000000 */
[----:B------:R-:W0:Y:S08]  /*0310*/  I2F.RP R0, R7 ;  /* 0x0000000700007306 */ /* 0x000e300000209400 */
[----:B0-----:R-:W0:Y:S02]  /*0320*/  MUFU.RCP R0, R0 ;  /* 0x0000000000007308 */ /* 0x001e240000001000 */
[----:B0-----:R-:W-:-:S06]  /*0330*/  IADD3 R3, R0, 0xffffffe, RZ ;  /* 0x0ffffffe00037810 */ /* 0x001fcc0007ffe0ff */
[----:B------:R-:W0:Y:S02]  /*0340*/  F2I.FTZ.U32.TRUNC.NTZ R3, R3 ;  /* 0x0000000300037305 */ /* 0x000e24000021f000 */
[----:B0-----:R-:W-:-:S04]  /*0350*/  IMAD.MOV R8, RZ, RZ, -R3 ;  /* 0x000000ffff087224 */ /* 0x001fc800078e0a03 */
[----:B------:R-:W-:Y:S01]  /*0360*/  IMAD.MOV.U32 R2, RZ, RZ, R8 ;  /* 0x000000ffff027224 */ /* 0x000fe200078e0008 */
[----:B------:R-:W-:-:S03]  /*0370*/  IABS R8, R11 ;  /* 0x0000000b00087213 */ /* 0x000fc60000000000 */
[----:B------:R-:W-:Y:S02]  /*0380*/  IMAD R5, R2, R7, RZ ;  /* 0x0000000702057224 */ /* 0x000fe400078e02ff */
[----:B------:R-:W-:Y:S02]  /*0390*/  IMAD.MOV.U32 R2, RZ, RZ, RZ ;  /* 0x000000ffff027224 */ /* 0x000fe400078e00ff */
[----:B------:R-:W-:Y:S02]  /*03a0*/  IMAD.MOV R0, RZ, RZ, -R8 ;  /* 0x000000ffff007224 */ /* 0x000fe400078e0a08 */
[----:B------:R-:W-:Y:S01]  /*03b0*/  IMAD.HI.U32 R2, R3, R5, R2 ;  /* 0x0000000503027227 */ /* 0x000fe200078e0002 */
[----:B------:R-:W-:-:S05]  /*03c0*/  IADD3 R3, R13, c[0x0][0x180], RZ ;  /* 0x000060000d037a10 */ /* 0x000fca0007ffe0ff */
        /* <DEDUP_REMOVED lines=8> */
[----:B------:R-:W-:-:S07]  /*0450*/  ISETP.GE.AND P2, PT, R0, RZ, PT ;  /* 0x000000ff0000720c */ /* 0x000fce0003f46270 */
[----:B------:R-:W-:Y:S02]  /*0460*/  @P0 IADD3 R2, R2, 0x1, RZ ;  /* 0x0000000102020810 */ /* 0x000fe40007ffe0ff */
[----:B------:R-:W-:-:S04]  /*0470*/  ISETP.GT.AND P0, PT, R3, 0x1f, PT ;  /* 0x0000001f0300780c */ /* 0x000fc80003f04270 */
[----:B------:R-:W-:Y:S01]  /*0480*/  @!P2 IMAD.MOV R2, RZ, RZ, -R2 ;  /* 0x000000ffff02a224 */ /* 0x000fe200078e0a02 */
[----:B------:R-:W-:-:S05]  /*0490*/  @!P1 LOP3.LUT R2, RZ, R11, RZ, 0x33, !PT ;  /* 0x0000000bff029212 */ /* 0x000fca00078e33ff */
[----:B------:R-:W-:Y:S02]  /*04a0*/  IMAD.MOV R0, RZ, RZ, -R2 ;  /* 0x000000ffff007224 */ /* 0x000fe400078e0a02 */
[----:B------:R-:W-:Y:S02]  /*04b0*/  IMAD.SHL.U32 R5, R2, 0x40, RZ ;  /* 0x0000004002057824 */ /* 0x000fe400078e00ff */
[----:B------:R-:W-:Y:S01]  /*04c0*/  IMAD R0, R11, R0, R4 ;  /* 0x000000000b007224 */ /* 0x000fe200078e0204 */
[----:B-1----:R-:W-:Y:S02]  /*04d0*/  LOP3.LUT R4, R12, 0x1f, RZ, 0xc0, !PT ;  /* 0x0000001f0c047812 */ /* 0x002fe400078ec0ff */
[C---:B------:R-:W-:Y:S01]  /*04e0*/  IADD3 R3, R5.reuse, 0x1, RZ ;  /* 0x0000000105037810 */ /* 0x040fe20007ffe0ff */
[----:B------:R-:W-:Y:S01]  /*04f0*/  IMAD.IADD R0, R6, 0x1, R0 ;  /* 0x0000000106007824 */ /* 0x000fe200078e0200 */
[C---:B------:R-:W-:Y:S01]  /*0500*/  IADD3 R6, R5.reuse, 0x2, RZ ;  /* 0x0000000205067810 */ /* 0x040fe20007ffe0ff */
[----:B------:R-:W-:Y:S01]  /*0510*/  STL [R1+0xb78], R5 ;  /* 0x000b780501007387 */ /* 0x000fe20000100800 */
[C---:B------:R-:W-:Y:S01]  /*0520*/  IADD3 R2, R5.reuse, 0x3, RZ ;  /* 0x0000000305027810 */ /* 0x040fe20007ffe0ff */
[----:B------:R-:W-:Y:S01]  /*0530*/  IMAD R4, R0, 0x100, R4 ;  /* 0x0000010000047824 */ /* 0x000fe200078e0204 */
[C---:B------:R-:W-:Y:S01]  /*0540*/  IADD3 R61, R5.reuse, 0x1d, RZ ;  /* 0x0000001d053d7810 */ /* 0x040fe20007ffe0ff */
[----:B------:R0:W-:Y:S01]  /*0550*/  STL [R1+0x1584], R3 ;  /* 0x0015840301007387 */ /* 0x0001e20000100800 */
[----:B------:R-:W-:-:S02]  /*0560*/  IADD3 R7, R5, 0x21, RZ ;  /* 0x0000002105077810 */ /* 0x000fc40007ffe0ff */
[C---:B------:R-:W-:Y:S01]  /*0570*/  IADD3 R8, R5.reuse, 0x2a, RZ ;  /* 0x0000002a05087810 */ /* 0x040fe20007ffe0ff */
[----:B------:R1:W-:Y:S01]  /*0580*/  STL [R1+0x1580], R6 ;  /* 0x0015800601007387 */ /* 0x0003e20000100800 */
[C---:B------:R-:W-:Y:S02]  /*0590*/  IADD3 R0, R5.reuse, 0x3f, RZ ;  /* 0x0000003f05007810 */ /* 0x040fe40007ffe0ff */
[----:B------:R-:W-:Y:S01]  /*05a0*/  IADD3 R60, R4, 0xa0, RZ ;  /* 0x000000a0043c7810 */ /* 0x000fe20007ffe0ff */
[----:B------:R2:W-:Y:S01]  /*05b0*/  STL [R1+0x157c], R2 ;  /* 0x00157c0201007387 */ /* 0x0005e20000100800 */
[C---:B0-----:R-:W-:Y:S02]  /*05c0*/  IADD3 R3, R5.reuse, 0x4, RZ ;  /* 0x0000000405037810 */ /* 0x041fe40007ffe0ff */
[----:B-1----:R-:W-:-:S03]  /*05d0*/  IADD3 R6, R5, 0x5, RZ ;  /* 0x0000000505067810 */ /* 0x002fc60007ffe0ff */
[----:B------:R0:W-:Y:S01]  /*05e0*/  STL [R1+0x1578], R3 ;  /* 0x0015780301007387 */ /* 0x0001e20000100800 */
[----:B--2---:R-:W-:-:S03]  /*05f0*/  IADD3 R2, R5, 0x6, RZ ;  /* 0x0000000605027810 */ /* 0x004fc60007ffe0ff */
[----:B------:R1:W-:Y:S04]  /*0600*/  STL [R1+0x1574], R6 ;  /* 0x0015740601007387 */ /* 0x0003e80000100800 */
        /* <DEDUP_REMOVED lines=45> */
[----:B------:R-:W-:Y:S01]  /*08e0*/  STL [R1+0x15e0], R3 ;  /* 0x0015e00301007387 */ /* 0x000fe20000100800 */
[----:B--2---:R-:W-:-:S03]  /*08f0*/  IADD3 R2, R5, 0x1f, RZ ;  /* 0x0000001f05027810 */ /* 0x004fc60007ffe0ff */
[----:B------:R0:W-:Y:S04]  /*0900*/  STL [R1+0x15e8], R6 ;  /* 0x0015e80601007387 */ /* 0x0001e80000100800 */
[----:B------:R-:W-:Y:S04]  /*0910*/  STL [R1+0x15e4], R61 ;  /* 0x0015e43d01007387 */ /* 0x000fe80000100800 */
[----:B------:R1:W-:Y:S01]  /*0920*/  STL [R1+0x15ec], R2 ;  /* 0x0015ec0201007387 */ /* 0x0003e20000100800 */
[C---:B0-----:R-:W-:Y:S02]  /*0930*/  IADD3 R6, R5.reuse, 0x22, RZ ;  /* 0x0000002205067810 */ /* 0x041fe40007ffe0ff */
[----:B-1----:R-:W-:-:S05]  /*0940*/  IADD3 R2, R5, 0x20, RZ ;  /* 0x0000002005027810 */ /* 0x002fca0007ffe0ff */
[----:B------:R0:W-:Y:S04]  /*0950*/  STL [R1+0x15f0], R2 ;  /* 0x0015f00201007387 */ /* 0x0001e80000100800 */
        /* <DEDUP_REMOVED lines=14> */
[----:B0-----:R-:W-:-:S03]  /*0a40*/  IADD3 R2, R5, 0x29, RZ ;  /* 0x0000002905027810 */ /* 0x001fc60007ffe0ff */
[----:B------:R0:W-:Y:S01]  /*0a50*/  STL [R1+0x1618], R8 ;  /* 0x0016180801007387 */ /* 0x0001e20000100800 */
[----:B-1----:R-:W-:-:S03]  /*0a60*/  IADD3 R7, R5, 0x2c, RZ ;  /* 0x0000002c05077810 */ /* 0x002fc60007ffe0ff */
[----:B------:R-:W-:Y:S01]  /*0a70*/  STL [R1+0x1614], R2 ;  /* 0x0016140201007387 */ /* 0x000fe20000100800 */
[C---:B--2---:R-:W-:Y:S02]  /*0a80*/  IADD3 R6, R5.reuse, 0x2b, RZ ;  /* 0x0000002b05067810 */ /* 0x044fe40007ffe0ff */
[----:B0-----:R-:W-:-:S03]  /*0a90*/  IADD3 R8, R5, 0x2e, RZ ;  /* 0x0000002e05087810 */ /* 0x001fc60007ffe0ff */
[----:B------:R0:W-:Y:S04]  /*0aa0*/  STL [R1+0x161c], R6 ;  /* 0x00161c0601007387 */ /* 0x0001e80000100800 */
[----:B------:R1:W-:Y:S01]  /*0ab0*/  STL [R1+0x1620], R7 ;  /* 0x0016200701007387 */ /* 0x0003e20000100800 */
[C---:B0-----:R-:W-:Y:S02]  /*0ac0*/  IADD3 R6, R5.reuse, 0x2d, RZ ;  /* 0x0000002d05067810 */ /* 0x041fe40007ffe0ff */
[----:B-1----:R-:W-:-:S03]  /*0ad0*/  IADD3 R7, R5, 0x2f, RZ ;  /* 0x0000002f05077810 */ /* 0x002fc60007ffe0ff */
        /* <DEDUP_REMOVED lines=25> */
[----:B------:R-:W-:Y:S04]  /*0c70*/  STL [R1+0x1658], R8 ;  /* 0x0016580801007387 */ /* 0x000fe80000100800 */
[----:B------:R1:W-:Y:S01]  /*0c80*/  STL [R1+0x165c], R7 ;  /* 0x00165c0701007387 */ /* 0x0003e20000100800 */
[----:B0-----:R-:W-:-:S05]  /*0c90*/  IADD3 R6, R5, 0x3c, RZ ;  /* 0x0000003c05067810 */ /* 0x001fca0007ffe0ff */
[----:B------:R0:W-:Y:S01]  /*0ca0*/  STL [R1+0x1664], R6 ;  /* 0x0016640601007387 */ /* 0x0001e20000100800 */
[----:B-1----:R-:W-:-:S05]  /*0cb0*/  IADD3 R7, R5, 0x3d, RZ ;  /* 0x0000003d05077810 */ /* 0x002fca0007ffe0ff */
[----:B------:R1:W-:Y:S01]  /*0cc0*/  STL [R1+0x1660], R7 ;  /* 0x0016600701007387 */ /* 0x0003e20000100800 */
[----:B0-----:R-:W-:-:S03]  /*0cd0*/  IADD3 R6, R5, 0x3e, RZ ;  /* 0x0000003e05067810 */ /* 0x001fc60007ffe0ff */
[----:B------:R-:W-:Y:S01]  /*0ce0*/  STL [R1+0xb74], R4 ;  /* 0x000b740401007387 */ /* 0x000fe20000100800 */
[----:B------:R-:W-:-:S03]  /*0cf0*/  IADD3 R5, R4, 0x60, RZ ;  /* 0x0000006004057810 */ /* 0x000fc60007ffe0ff */
[----:B------:R0:W-:Y:S01]  /*0d00*/  STL [R1+0x1668], R6 ;  /* 0x0016680601007387 */ /* 0x0001e20000100800 */
[----:B-1----:R-:W-:-:S05]  /*0d10*/  IADD3 R7, R4, 0x20, RZ ;  /* 0x0000002004077810 */ /* 0x002fca0007ffe0ff */
[----:B------:R-:W-:Y:S01]  /*0d20*/  STL [R1+0xb7c], R7 ;  /* 0x000b7c0701007387 */ /* 0x000fe20000100800 */
[----:B0-----:R-:W-:-:S03]  /*0d30*/  IADD3 R6, R4, 0x40, RZ ;  /* 0x0000004004067810 */ /* 0x001fc60007ffe0ff */
[----:B------:R-:W-:Y:S04]  /*0d40*/  STL [R1+0x166c], R0 ;  /* 0x00166c0001007387 */ /* 0x000fe80000100800 */
[----:B------:R0:W-:Y:S04]  /*0d50*/  STL [R1+0xb80], R6 ;  /* 0x000b800601007387 */ /* 0x0001e80000100800 */
[----:B------:R1:W-:Y:S01]  /*0d60*/  STL [R1+0xb8c], R5 ;  /* 0x000b8c0501007387 */ /* 0x0003e20000100800 */
[C---:B0-----:R-:W-:Y:S02]  /*0d70*/  IADD3 R6, R4.reuse, 0x80, RZ ;  /* 0x0000008004067810 */ /* 0x041fe40007ffe0ff */
[----:B-1----:R-:W-:-:S03]  /*0d80*/  IADD3 R5, R4, 0xc0, RZ ;  /* 0x000000c004057810 */ /* 0x002fc60007ffe0ff */
[----:B------:R0:W-:Y:S01]  /*0d90*/  STL [R1+0xc4c], R6 ;  /* 0x000c4c0601007387 */ /* 0x0001e20000100800 */
[----:B------:R-:W-:-:S03]  /*0da0*/  IADD3 R4, R4, 0xe0, RZ ;  /* 0x000000e004047810 */ /* 0x000fc60007ffe0ff */
[----:B------:R0:W-:Y:S04]  /*0db0*/  STL [R1+0x1558], R5 ;  /* 0x0015580501007387 */ /* 0x0001e80000100800 */
[----:B------:R0:W-:Y:S04]  /*0dc0*/  STL [R1+0x1554], R60 ;  /* 0x0015543c01007387 */ /* 0x0001e80000100800 */
[----:B------:R0:W-:Y:S01]  /*0dd0*/  STL [R1+0x155c], R4 ;  /* 0x00155c0401007387 */ /* 0x0001e20000100800 */
[----:B------:R-:W-:Y:S05]  /*0de0*/  @P0 BRA `(.L_x_0) ;  /* 0x00000e7000000947 */ /* 0x000fea0003800000 */
[----:B------:R-:W-:Y:S01]  /*0df0*/  IMAD.SHL.U32 R0, R12, 0x100, RZ ;  /* 0x000001000c007824 */ /* 0x000fe200078e00ff */
[----:B------:R-:W-:Y:S01]  /*0e00*/  CS2R R56, SRZ ;  /* 0x0000000000387805 */ /* 0x000fe2000001ff00 */
[----:B------:R-:W-:Y:S01]  /*0e10*/  CS2R R58, SRZ ;  /* 0x00000000003a7805 */ /* 0x000fe2000001ff00 */
[----:B------:R-:W-:Y:S01]  /*0e20*/  CS2R R52, SRZ ;  /* 0x0000000000347805 */ /* 0x000fe2000001ff00 */
[----:B------:R-:W-:Y:S01]  /*0e30*/  CS2R R54, SRZ ;  /* 0x0000000000367805 */ /* 0x000fe2000001ff00 */
[----:B------:R1:W-:Y:S01]  /*0e40*/  STL [R1+0x1570], R0 ;  /* 0x0015700001007387 */ /* 0x0003e20000100800 */
[----:B------:R-:W-:Y:S01]  /*0e50*/  CS2R R48, SRZ ;  /* 0x0000000000307805 */ /* 0x000fe2000001ff00 */
[----:B------:R-:W-:Y:S01]  /*0e60*/  CS2R R50, SRZ ;  /* 0x0000000000327805 */ /* 0x000fe2000001ff00 */
[----:B------:R-:W-:Y:S01]  /*0e70*/  CS2R R44, SRZ ;  /* 0x00000000002c7805 */ /* 0x000fe2000001ff00 */
[----:B------:R1:W-:Y:S01]  /*0e80*/  STL [R1], RZ ;  /* 0x000000ff01007387 */ /* 0x0003e20000100800 */
[----:B------:R-:W-:Y:S01]  /*0e90*/  CS2R R46, SRZ ;  /* 0x00000000002e7805 */ /* 0x000fe2000001ff00 */
[----:B------:R-:W-:Y:S01]  /*0ea0*/  CS2R R40, SRZ ;  /* 0x0000000000287805 */ /* 0x000fe2000001ff00 */
[----:B------:R-:W-:Y:S01]  /*0eb0*/  CS2R R42, SRZ ;  /* 0x00000000002a7805 */ /* 0x000fe2000001ff00 */
[----:B------:R1:W-:Y:S01]  /*0ec0*/  STL [R1+0x4], RZ ;  /* 0x000004ff01007387 */ /* 0x0003e20000100800 */
        /* <DEDUP_REMOVED lines=21> */
[----:B0-----:R-:W-:Y:S01]  /*1020*/  CS2R R4, SRZ ;  /* 0x0000000000047805 */ /* 0x001fe2000001ff00 */
[----:B------:R-:W-:Y:S01]  /*1030*/  CS2R R6, SRZ ;  /* 0x0000000000067805 */ /* 0x000fe2000001ff00 */
[----:B------:R1:W-:Y:S04]  /*1040*/  STL [R1+0x1c], RZ ;  /* 0x00001cff01007387 */ /* 0x0003e80000100800 */
        /* <DEDUP_REMOVED lines=191> */
[----:B------:R1:W-:Y:S01]  /*1c40*/  STL [R1+0x87c], RZ ;  /* 0x00087cff01007387 */ /* 0x0003e20000100800 */
[----:B------:R-:W-:Y:S05]  /*1c50*/  BRA `(.L_x_1) ;  /* 0x0002dec000007947 */ /* 0x000fea0003800000 */
.L_x_0:
[----:B------:R-:W2:Y:S01]  /*1c60*/  LDL R32, [R1+0x1668] ;  /* 0x0016680001207983 */ /* 0x000ea20000100800 */
[----:B------:R-:W-:Y:S01]  /*1c70*/  IMAD.MOV.U32 R26, RZ, RZ, R61 ;  /* 0x000000ffff1a7224 */ /* 0x000fe200078e003d */
[----:B------:R-:W-:Y:S01]  /*1c80*/  IABS R61, c[0x0][0x17c] ;  /* 0x00005f00003d7a13 */ /* 0x000fe20000000000 */
[----:B------:R-:W-:Y:S01]  /*1c90*/  IMAD.MOV.U32 R21, RZ, RZ, R2 ;  /* 0x000000ffff157224 */ /* 0x000fe200078e0002 */
[----:B------:R-:W3:Y:S02]  /*1ca0*/  LDL R33, [R1+0x162c] ;  /* 0x00162c0001217983 */ /* 0x000ee40000100800 */
[----:B------:R-:W1:Y:S01]  /*1cb0*/  I2F.RP R2, R61 ;  /* 0x0000003d00027306 */ /* 0x000e620000209400 */
[----:B0-----:R-:W-:Y:S01]  /*1cc0*/  IMAD.MOV.U32 R4, RZ, RZ, R0 ;  /* 0x000000ffff047224 */ /* 0x001fe200078e0000 */
[----:B------:R-:W-:Y:S01]  /*1cd0*/  IABS R0, c[0x0][0x178] ;  /* 0x00005e0000007a13 */ /* 0x000fe20000000000 */
[----:B------:R-:W4:Y:S04]  /*1ce0*/  LDL R34, [R1+0x1630] ;  /* 0x0016300001227983 */ /* 0x000f280000100800 */
[----:B------:R-:W-:Y:S01]  /*1cf0*/  IMAD.MOV.U32 R36, RZ, RZ, R0 ;  /* 0x000000ffff247224 */ /* 0x000fe200078e0000 */
[----:B------:R-:W5:Y:S03]  /*1d00*/  LDL R35, [R1+0x1634] ;  /* 0x0016340001237983 */ /* 0x000f660000100800 */
[----:B------:R-:W0:Y:S01]  /*1d10*/  I2F.RP R0, R36 ;  /* 0x0000002400007306 */ /* 0x000e220000209400 */
[----:B------:R-:W3:Y:S04]  /*1d20*/  LDL R28, [R1+0x1638] ;  /* 0x00163800011c7983 */ /* 0x000ee80000100800 */
[----:B------:R-:W3:Y:S03]  /*1d30*/  LDL R29, [R1+0x163c] ;  /* 0x00163c00011d7983 */ /* 0x000ee60000100800 */
[----:B-1----:R-:W1:Y:S01]  /*1d40*/  MUFU.RCP R2, R2 ;  /* 0x0000000200027308 */ /* 0x002e620000001000 */
[----:B------:R-:W-:Y:S01]  /*1d50*/  IMAD.MOV.U32 R27, RZ, RZ, R3 ;  /* 0x000000ffff1b7224 */ /* 0x000fe200078e0003 */
[----:B------:R-:W5:Y:S04]  /*1d60*/  LDL R30, [R1+0x1618] ;  /* 0x00161800011e7983 */ /* 0x000f680000100800 */
[----:B------:R-:W5:Y:S02]  /*1d70*/  LDL R5, [R1+0x161c] ;  /* 0x00161c0001057983 */ /* 0x000f640000100800 */
[----:B0-----:R-:W0:Y:S02]  /*1d80*/  MUFU.RCP R0, R0 ;  /* 0x0000000000007308 */ /* 0x001e240000001000 */
[----:B------:R-:W5:Y:S04]  /*1d90*/  LDL R19, [R1+0x15e8] ;  /* 0x0015e80001137983 */ /* 0x000f680000100800 */
[----:B------:R-:W5:Y:S01]  /*1da0*/  LDL R11, [R1+0x15dc] ;  /* 0x0015dc00010b7983 */ /* 0x000f620000100800 */
[----:B-1----:R-:W-:-:S03]  /*1db0*/  IADD3 R2, R2, 0xffffffe, RZ ;  /* 0x0ffffffe02027810 */ /* 0x002fc60007ffe0ff */
[----:B------:R-:W5:Y:S01]  /*1dc0*/  LDL R15, [R1+0x15f0] ;  /* 0x0015f000010f7983 */ /* 0x000f620000100800 */
[----:B------:R1:W1:Y:S03]  /*1dd0*/  F2I.FTZ.U32.TRUNC.NTZ R3, R2 ;  /* 0x0000000200037305 */ /* 0x000266000021f000 */
[----:B------:R-:W5:Y:S01]  /*1de0*/  LDL R14, [R1+0x15d8] ;  /* 0x0015d800010e7983 */ /* 0x000f620000100800 */
[----:B0-----:R-:W-:-:S03]  /*1df0*/  IADD3 R0, R0, 0xffffffe, RZ ;  /* 0x0ffffffe00007810 */ /* 0x001fc60007ffe0ff */
[----:B------:R-:W5:Y:S01]  /*1e00*/  LDL R13, [R1+0x1604] ;  /* 0x00160400010d7983 */ /* 0x000f620000100800 */
[----:B------:R0:W2:Y:S01]  /*1e10*/  F2I.FTZ.U32.TRUNC.NTZ R57, R0 ;  /* 0x0000000000397305 */ /* 0x0000a2000021f000 */
[----:B-1----:R-:W-:Y:S01]  /*1e20*/  IMAD.MOV.U32 R2, RZ, RZ, RZ ;  /* 0x000000ffff027224 */ /* 0x002fe200078e00ff */
[----:B------:R-:W-:Y:S01]  /*1e30*/  IABS R4, R4 ;  /* 0x0000000400047213 */ /* 0x000fe20000000000 */
[----:B------:R-:W5:Y:S04]  /*1e40*/  LDL R12, [R1+0x1608] ;  /* 0x00160800010c7983 */ /* 0x000f680000100800 */
[----:B------:R-:W5:Y:S01]  /*1e50*/  LDL R23, [R1+0x160c] ;  /* 0x00160c0001177983 */ /* 0x000f620000100800 */
[----:B0-----:R-:W-:-:S03]  /*1e60*/  IMAD.MOV R0, RZ, RZ, -R3 ;  /* 0x000000ffff007224 */ /* 0x001fc600078e0a03 */
[----:B------:R-:W5:Y:S01]  /*1e70*/  LDL R22, [R1+0x1610] ;  /* 0x0016100001167983 */ /* 0x000f620000100800 */
[----:B------:R-:W-:-:S03]  /*1e80*/  IMAD R51, R0, R61, RZ ;  /* 0x0000003d00337224 */ /* 0x000fc600078e02ff */
[----:B------:R-:W5:Y:S01]  /*1e90*/  LDL R8, [R1+0x15ec] ;  /* 0x0015ec0001087983 */ /* 0x000f620000100800 */
[----:B------:R-:W-:-:S03]  /*1ea0*/  IMAD.HI.U32 R51, R3, R51, R2 ;  /* 0x0000003303337227 */ /* 0x000fc600078e0002 */
[----:B------:R-:W5:Y:S01]  /*1eb0*/  LDL R20, [R1+0x15d4] ;  /* 0x0015d40001147983 */ /* 0x000f620000100800 */
[----:B------:R-:W-:-:S03]  /*1ec0*/  IMAD.MOV.U32 R3, RZ, RZ, R4 ;  /* 0x000000ffff037224 */ /* 0x000fc600078e0004 */
[----:B------:R-:W5:Y:S01]  /*1ed0*/  LDL R16, [R1+0x15d0] ;  /* 0x0015d00001107983 */ /* 0x000f620000100800 */
[----:B------:R-:W-:-:S03]  /*1ee0*/  IMAD.HI.U32 R4, R51, R3, RZ ;  /* 0x0000000333047227 */ /* 0x000fc600078e00ff */
[----:B------:R-:W5:Y:S01]  /*1ef0*/  LDL R17, [R1+0x15cc] ;  /* 0x0015cc0001117983 */ /* 0x000f620000100800 */
[----:B------:R-:W-:-:S03]  /*1f00*/  IMAD.MOV R4, RZ, RZ, -R4 ;  /* 0x000000ffff047224 */ /* 0x000fc600078e0a04 */
[----:B------:R-:W5:Y:S01]  /*1f10*/  LDL R18, [R1+0x15c8] ;  /* 0x0015c80001127983 */ /* 0x000f620000100800 */
[----:B------:R-:W-:-:S03]  /*1f20*/  IMAD R3, R61, R4, R3 ;  /* 0x000000043d037224 */ /* 0x000fc600078e0203 */
[----:B------:R-:W5:Y:S04]  /*1f30*/  LDL R25, [R1+0x1628] ;  /* 0x0016280001197983 */ /* 0x000f680000100800 */
[----:B------:R-:W5:Y:S04]  /*1f40*/  LDL R24, [R1+0x1624] ;  /* 0x0016240001187983 */ /* 0x000f680000100800 */
[----:B------:R-:W5:Y:S04]  /*1f50*/  LDL R31, [R1+0x1620] ;  /* 0x00162000011f7983 */ /* 0x000f680000100800 */
[----:B------:R-:W5:Y:S04]  /*1f60*/  LDL R7, [R1+0x15fc] ;  /* 0x0015fc0001077983 */ /* 0x000f680000100800 */
[----:B------:R-:W5:Y:S04]  /*1f70*/  LDL R6, [R1+0x1600] ;  /* 0x0016000001067983 */ /* 0x000f680000100800 */
[----:B------:R-:W5:Y:S04]  /*1f80*/  LDL R10, [R1+0x15f8] ;  /* 0x0015f800010a7983 */ /* 0x000f680000100800 */
[----:B------:R-:W5:Y:S04]  /*1f90*/  LDL R9, [R1+0x15f4] ;  /* 0x0015f40001097983 */ /* 0x000f680000100800 */
[----:B------:R0:W-:Y:S01]  /*1fa0*/  STL [R1+0x2c], R3 ;  /* 0x00002c0301007387 */ /* 0x0001e20000100800 */
[----:B--2---:R-:W-:-:S05]  /*1fb0*/  IABS R0, R32 ;  /* 0x0000002000007213 */ /* 0x004fca0000000000 */
[----:B------:R-:W-:-:S04]  /*1fc0*/  IMAD.HI.U32 R2, R51, R0, RZ ;  /* 0x0000000033027227 */ /* 0x000fc800078e00ff */
[----:B------:R-:W-:-:S04]  /*1fd0*/  IMAD.MOV R2, RZ, RZ, -R2 ;  /* 0x000000ffff027224 */ /* 0x000fc800078e0a02 */
[----:B------:R-:W-:-:S05]  /*1fe0*/  IMAD R0, R61, R2, R0 ;  /* 0x000000023d007224 */ /* 0x000fca00078e0200 */
[----:B------:R1:W-:Y:S04]  /*1ff0*/  STL [R1+0x28], R0 ;  /* 0x0000280001007387 */ /* 0x0003e80000100800 */
[----:B------:R-:W2:Y:S01]  /*2000*/  LDL R37, [R1+0x165c] ;  /* 0x00165c0001257983 */ /* 0x000ea20000100800 */
[----:B---3--:R-:W-:Y:S02]  /*2010*/  IMAD.MOV.U32 R32, RZ, RZ, R33 ;  /* 0x000000ffff207224 */ /* 0x008fe400078e0021 */
[----:B----4-:R-:W-:Y:S02]  /*2020*/  IMAD.MOV.U32 R33, RZ, RZ, R34 ;  /* 0x000000ffff217224 */ /* 0x010fe400078e0022 */
[----:B-----5:R-:W-:Y:S02]  /*2030*/  IMAD.MOV.U32 R34, RZ, RZ, R35 ;  /* 0x000000ffff227224 */ /* 0x020fe400078e0023 */
[----:B------:R-:W-:-:S02]  /*2040*/  IMAD.MOV.U32 R35, RZ, RZ, R28 ;  /* 0x000000ffff237224 */ /* 0x000fc400078e001c */
[----:B------:R-:W-:Y:S02]  /*2050*/  IMAD.MOV.U32 R28, RZ, RZ, R29 ;  /* 0x000000ffff1c7224 */ /* 0x000fe400078e001d */
[----:B------:R-:W-:Y:S02]  /*2060*/  IMAD.MOV.U32 R29, RZ, RZ, R30 ;  /* 0x000000ffff1d7224 */ /* 0x000fe400078e001e */
[----:B------:R-:W-:Y:S02]  /*2070*/  IMAD.MOV.U32 R30, RZ, RZ, R5 ;  /* 0x000000ffff1e7224 */ /* 0x000fe400078e0005 */
[----:B------:R-:W-:Y:S02]  /*2080*/  IMAD.MOV R5, RZ, RZ, -R57 ;  /* 0x000000ffff057224 */ /* 0x000fe400078e0a39 */
[----:B------:R-:W-:Y:S02]  /*2090*/  IMAD.MOV.U32 R56, RZ, RZ, RZ ;  /* 0x000000ffff387224 */ /* 0x000fe400078e00ff */
[----:B------:R-:W-:-:S04]  /*20a0*/  IMAD R5, R5, R36, RZ ;  /* 0x0000002405057224 */ /* 0x000fc800078e02ff */
[----:B------:R-:W-:Y:S01]  /*20b0*/  IMAD.HI.U32 R56, R57, R5, R56 ;  /* 0x0000000539387227 */ /* 0x000fe200078e0038 */
[----:B--2---:R-:W-:Y:S02]  /*20c0*/  IABS R5, R37 ;  /* 0x0000002500057213 */ /* 0x004fe40000000000 */
[----:B------:R-:W0:Y:S01]  /*20d0*/  LDL R37, [R1+0x1658] ;  /* 0x0016580001257983 */ /* 0x000e220000100800 */
[----:B------:R-:W-:Y:S02]  /*20e0*/  IMAD.MOV.U32 R39, RZ, RZ, R32 ;  /* 0x000000ffff277224 */ /* 0x000fe400078e0020 */
[----:B------:R-:W-:Y:S02]  /*20f0*/  IMAD.MOV.U32 R32, RZ, RZ, R33 ;  /* 0x000000ffff207224 */ /* 0x000fe400078e0021 */
[----:B------:R-:W-:Y:S02]  /*2100*/  IMAD.MOV.U32 R33, RZ, RZ, R34 ;  /* 0x000000ffff217224 */ /* 0x000fe400078e0022 */
[----:B------:R-:W-:-:S02]  /*2110*/  IMAD.MOV.U32 R34, RZ, RZ, R35 ;  /* 0x000000ffff227224 */ /* 0x000fc400078e0023 */
[----:B------:R-:W-:Y:S02]  /*2120*/  IMAD.MOV.U32 R35, RZ, RZ, R28 ;  /* 0x000000ffff237224 */ /* 0x000fe400078e001c */
[----:B------:R-:W-:Y:S02]  /*2130*/  IMAD.MOV.U32 R28, RZ, RZ, R29 ;  /* 0x000000ffff1c7224 */ /* 0x000fe400078e001d */
        /* <DEDUP_REMOVED lines=10> */
[----:B------:R-:W-:Y:S01]  /*21e0*/  IMAD.MOV.U32 R35, RZ, RZ, R29 ;  /* 0x000000ffff237224 */ /* 0x000fe200078e001d */
[----:B------:R-:W2:Y:S01]  /*21f0*/  LDL R9, [R1+0x1660] ;  /* 0x0016600001097983 */ /* 0x000ea20000100800 */
[----:B------:R-:W-:Y:S02]  /*2200*/  IMAD.MOV.U32 R29, RZ, RZ, R30 ;  /* 0x000000ffff1d7224 */ /* 0x000fe400078e001e */
[----:B------:R-:W-:Y:S02]  /*2210*/  IMAD.MOV.U32 R30, RZ, RZ, R31 ;  /* 0x000000ffff1e7224 */ /* 0x000fe400078e001f */
[----:B------:R-:W-:Y:S02]  /*2220*/  IMAD.MOV.U32 R31, RZ, RZ, R24 ;  /* 0x000000ffff1f7224 */ /* 0x000fe400078e0018 */
[----:B------:R-:W-:Y:S02]  /*2230*/  IMAD.MOV.U32 R24, RZ, RZ, R8 ;  /* 0x000000ffff187224 */ /* 0x000fe400078e0008 */
[----:B------:R-:W-:-:S02]  /*2240*/  IMAD.MOV.U32 R8, RZ, RZ, R10 ;  /* 0x000000ffff087224 */ /* 0x000fc400078e000a */
[----:B------:R-:W-:Y:S02]  /*2250*/  IMAD.MOV.U32 R10, RZ, RZ, R6 ;  /* 0x000000ffff0a7224 */ /* 0x000fe400078e0006 */
[----:B------:R-:W-:Y:S02]  /*2260*/  IMAD.MOV.U32 R6, RZ, RZ, R7 ;  /* 0x000000ffff067224 */ /* 0x000fe400078e0007 */
[----:B------:R-:W3:Y:S01]  /*2270*/  LDL R7, [R1+0x1664] ;  /* 0x0016640001077983 */ /* 0x000ee20000100800 */
[----:B0-----:R-:W-:-:S03]  /*2280*/  IABS R3, R37 ;  /* 0x0000002500037213 */ /* 0x001fc60000000000 */
[----:B------:R-:W1:Y:S01]  /*2290*/  LDL R37, [R1+0x1654] ;  /* 0x0016540001257983 */ /* 0x000e620000100800 */
[----:B------:R-:W-:Y:S02]  /*22a0*/  IMAD.MOV.U32 R36, RZ, RZ, R33 ;  /* 0x000000ffff247224 */ /* 0x000fe400078e0021 */
[----:B------:R-:W-:Y:S02]  /*22b0*/  IMAD.MOV.U32 R33, RZ, RZ, R30 ;  /* 0x000000ffff217224 */ /* 0x000fe400078e001e */
[----:B------:R-:W-:Y:S02]  /*22c0*/  IMAD.MOV.U32 R43, RZ, RZ, R34 ;  /* 0x000000ffff2b7224 */ /* 0x000fe400078e0022 */
[----:B------:R-:W-:Y:S02]  /*22d0*/  IMAD.MOV.U32 R30, RZ, RZ, R10 ;  /* 0x000000ffff1e7224 */ /* 0x000fe400078e000a */
[----:B------:R-:W-:Y:S02]  /*22e0*/  IMAD.MOV.U32 R34, RZ, RZ, R29 ;  /* 0x000000ffff227224 */ /* 0x000fe400078e001d */
[----:B------:R-:W-:-:S02]  /*22f0*/  IMAD.MOV.U32 R29, RZ, RZ, R6 ;  /* 0x000000ffff1d7224 */ /* 0x000fc400078e0006 */
[----:B------:R-:W-:-:S04]  /*2300*/  IMAD.HI.U32 R6, R51, R5, RZ ;  /* 0x0000000533067227 */ /* 0x000fc800078e00ff */
[----:B------:R-:W-:-:S04]  /*2310*/  IMAD.HI.U32 R4, R51, R3, RZ ;  /* 0x0000000333047227 */ /* 0x000fc800078e00ff */
[----:B------:R-:W-:Y:S01]  /*2320*/  IMAD.MOV R6, RZ, RZ, -R6 ;  /* 0x000000ffff067224 */ /* 0x000fe200078e0a06 */
[----:B--2---:R-:W-:-:S05]  /*2330*/  IABS R9, R9 ;  /* 0x0000000900097213 */ /* 0x004fca0000000000 */
[----:B------:R-:W-:Y:S01]  /*2340*/  IMAD.HI.U32 R10, R51, R9, RZ ;  /* 0x00000009330a7227 */ /* 0x000fe200078e00ff */
[----:B---3--:R-:W-:-:S03]  /*2350*/  IABS R7, R7 ;  /* 0x0000000700077213 */ /* 0x008fc60000000000 */
[----:B------:R-:W-:Y:S02]  /*2360*/  IMAD.MOV R10, RZ, RZ, -R10 ;  /* 0x000000ffff0a7224 */ /* 0x000fe400078e0a0a */
[----:B------:R-:W-:Y:S02]  /*2370*/  IMAD.MOV R4, RZ, RZ, -R4 ;  /* 0x000000ffff047224 */ /* 0x000fe400078e0a04 */
[C---:B------:R-:W-:Y:S02]  /*2380*/  IMAD R9, R61.reuse, R10, R9 ;  /* 0x0000000a3d097224 */ /* 0x040fe400078e0209 */
[C---:B------:R-:W-:Y:S02]  /*2390*/  IMAD R5, R61.reuse, R6, R5 ;  /* 0x000000063d057224 */ /* 0x040fe400078e0205 */
[----:B------:R-:W-:Y:S01]  /*23a0*/  IMAD R3, R61, R4, R3 ;  /* 0x000000043d037224 */ /* 0x000fe200078e0203 */
[----:B------:R0:W-:Y:S01]  /*23b0*/  STL [R1+0x24], R9 ;  /* 0x0000240901007387 */ /* 0x0001e20000100800 */
[----:B-1----:R-:W-:Y:S01]  /*23c0*/  IABS R0, R37 ;  /* 0x0000002500007213 */ /* 0x002fe20000000000 */
[----:B------:R-:W-:-:S02]  /*23d0*/  IMAD.MOV.U32 R37, RZ, RZ, R32 ;  /* 0x000000ffff257224 */ /* 0x000fc400078e0020 */
[----:B------:R-:W-:Y:S02]  /*23e0*/  IMAD.MOV.U32 R32, RZ, RZ, R31 ;  /* 0x000000ffff207224 */ /* 0x000fe400078e001f */
[----:B------:R-:W-:Y:S02]  /*23f0*/  IMAD.MOV.U32 R31, RZ, RZ, R8 ;  /* 0x000000ffff1f7224 */ /* 0x000fe400078e0008 */
[----:B------:R-:W-:-:S04]  /*2400*/  IMAD.HI.U32 R8, R51, R7, RZ ;  /* 0x0000000733087227 */ /* 0x000fc800078e00ff */
[----:B------:R-:W-:-:S04]  /*2410*/  IMAD.HI.U32 R2, R51, R0, RZ ;  /* 0x0000000033027227 */ /* 0x000fc800078e00ff */
[----:B------:R-:W-:Y:S02]  /*2420*/  IMAD.MOV R8, RZ, RZ, -R8 ;  /* 0x000000ffff087224 */ /* 0x000fe400078e0a08 */
[----:B------:R-:W-:Y:S02]  /*2430*/  IMAD.MOV R2, RZ, RZ, -R2 ;  /* 0x000000ffff027224 */ /* 0x000fe400078e0a02 */
[C---:B------:R-:W-:Y:S02]  /*2440*/  IMAD R7, R61.reuse, R8, R7 ;  /* 0x000000083d077224 */ /* 0x040fe400078e0207 */
[----:B------:R-:W-:-:S03]  /*2450*/  IMAD R0, R61, R2, R0 ;  /* 0x000000023d007224 */ /* 0x000fc600078e0200 */
[----:B------:R1:W-:Y:S04]  /*2460*/  STL [R1+0x20], R7 ;  /* 0x0000200701007387 */ /* 0x0003e80000100800 */
[----:B------:R2:W-:Y:S04]  /*2470*/  STL [R1+0x1c], R5 ;  /* 0x00001c0501007387 */ /* 0x0005e80000100800 */
[----:B------:R3:W-:Y:S04]  /*2480*/  STL [R1+0x18], R3 ;  /* 0x0000180301007387 */ /* 0x0007e80000100800 */
[----:B------:R-:W-:Y:S04]  /*2490*/  STL [R1+0x14], R0 ;  /* 0x0000140001007387 */ /* 0x000fe80000100800 */
[----:B------:R-:W0:Y:S02]  /*24a0*/  LDL R42, [R1+0x1650] ;  /* 0x00165000012a7983 */ /* 0x000e240000100800 */
[----:B0-----:R-:W-:-:S02]  /*24b0*/  IABS R9, R42 ;  /* 0x0000002a00097213 */ /* 0x001fc40000000000 */
[----:B------:R-:W1:Y:S02]  /*24c0*/  LDL R42, [R1+0x164c] ;  /* 0x00164c00012a7983 */ /* 0x000e640000100800 */
[----:B-1----:R-:W-:Y:S02]  /*24d0*/  IABS R7, R42 ;  /* 0x0000002a00077213 */ /* 0x002fe40000000000 */
[----:B------:R-:W2:Y:S02]  /*24e0*/  LDL R42, [R1+0x1648] ;  /* 0x00164800012a7983 */ /* 0x000ea40000100800 */
[----:B--2---:R-:W-:Y:S02]  /*24f0*/  IABS R5, R42 ;  /* 0x0000002a00057213 */ /* 0x004fe40000000000 */
[----:B------:R-:W3:Y:S01]  /*2500*/  LDL R42, [R1+0x1644] ;  /* 0x00164400012a7983 */ /* 0x000ee20000100800 */
[----:B------:R-:W-:Y:S01]  /*2510*/  IMAD.HI.U32 R10, R51, R9, RZ ;  /* 0x00000009330a7227 */ /* 0x000fe200078e00ff */
[----:B---3--:R-:W-:-:S02]  /*2520*/  IABS R3, R42 ;  /* 0x0000002a00037213 */ /* 0x008fc40000000000 */
[----:B------:R-:W2:Y:S01]  /*2530*/  LDL R42, [R1+0x1640] ;  /* 0x00164000012a7983 */ /* 0x000ea20000100800 */
[----:B------:R-:W-:-:S04]  /*2540*/  IMAD.HI.U32 R8, R51, R7, RZ ;  /* 0x0000000733087227 */ /* 0x000fc800078e00ff */
[----:B------:R-:W-:-:S04]  /*2550*/  IMAD.HI.U32 R6, R51, R5, RZ ;  /* 0x0000000533067227 */ /* 0x000fc800078e00ff */
[----:B------:R-:W-:-:S04]  /*2560*/  IMAD.HI.U32 R4, R51, R3, RZ ;  /* 0x0000000333047227 */ /* 0x000fc800078e00ff */
[----:B------:R-:W-:Y:S02]  /*2570*/  IMAD.MOV R10, RZ, RZ, -R10 ;  /* 0x000000ffff0a7224 */ /* 0x000fe400078e0a0a */
[----:B------:R-:W-:Y:S02]  /*2580*/  IMAD.MOV R8, RZ, RZ, -R8 ;  /* 0x000000ffff087224 */ /* 0x000fe400078e0a08 */
[----:B------:R-:W-:Y:S02]  /*2590*/  IMAD.MOV R6, RZ, RZ, -R6 ;  /* 0x000000ffff067224 */ /* 0x000fe400078e0a06 */
[----:B------:R-:W-:Y:S02]  /*25a0*/  IMAD.MOV R4, RZ, RZ, -R4 ;  /* 0x000000ffff047224 */ /* 0x000fe400078e0a04 */
[C---:B------:R-:W-:Y:S02]  /*25b0*/  IMAD R9, R61.reuse, R10, R9 ;  /* 0x0000000a3d097224 */ /* 0x040fe400078e0209 */
[----:B------:R-:W-:-:S02]  /*25c0*/  IMAD R7, R61, R8, R7 ;  /* 0x000000083d077224 */ /* 0x000fc400078e0207 */
[C---:B------:R-:W-:Y:S02]  /*25d0*/  IMAD R5, R61.reuse, R6, R5 ;  /* 0x000000063d057224 */ /* 0x040fe400078e0205 */
[----:B------:R-:W-:Y:S01]  /*25e0*/  IMAD R3, R61, R4, R3 ;  /* 0x000000043d037224 */ /* 0x000fe200078e0203 */
[----:B------:R-:W-:Y:S04]  /*25f0*/  STL [R1+0x10], R9 ;  /* 0x0000100901007387 */ /* 0x000fe80000100800 */
[----:B------:R-:W-:Y:S04]  /*2600*/  STL [R1+0xc], R7 ;  /* 0x00000c0701007387 */ /* 0x000fe80000100800 */
[----:B------:R0:W-:Y:S04]  /*2610*/  STL [R1+0x8], R5 ;  /* 0x0000080501007387 */ /* 0x0001e80000100800 */
[----:B------:R1:W-:Y:S01]  /*2620*/  STL [R1+0x4], R3 ;  /* 0x0000040301007387 */ /* 0x0003e20000100800 */
[----:B------:R-:W-:-:S02]  /*2630*/  IABS R4, R38 ;  /* 0x0000002600047213 */ /* 0x000fc40000000000 */
[----:B0-----:R-:W-:-:S03]  /*2640*/  IABS R5, R39 ;  /* 0x0000002700057213 */ /* 0x001fc60000000000 */
[----:B------:R-:W-:-:S04]  /*2650*/  IMAD.HI.U32 R7, R51, R4, RZ ;  /* 0x0000000433077227 */ /* 0x000fc800078e00ff */
[----:B------:R-:W-:-:S04]  /*2660*/  IMAD.HI.U32 R6, R51, R5, RZ ;  /* 0x0000000533067227 */ /* 0x000fc800078e00ff */
[----:B------:R-:W-:Y:S02]  /*2670*/  IMAD.MOV R6, RZ, RZ, -R6 ;  /* 0x000000ffff067224 */ /* 0x000fe400078e0a06 */
[----:B------:R-:W-:Y:S02]  /*2680*/  IMAD.MOV R7, RZ, RZ, -R7 ;  /* 0x000000ffff077224 */ /* 0x000fe400078e0a07 */
[C---:B------:R-:W-:Y:S01]  /*2690*/  IMAD R5, R61.reuse, R6, R5 ;  /* 0x000000063d057224 */ /* 0x040fe200078e0205 */
[----:B------:R-:W-:Y:S01]  /*26a0*/  IABS R6, R32 ;  /* 0x0000002000067213 */ /* 0x000fe20000000000 */
[----:B------:R-:W-:Y:S01]  /*26b0*/  IMAD R4, R61, R7, R4 ;  /* 0x000000073d047224 */ /* 0x000fe200078e0204 */
[----:B------:R-:W-:Y:S01]  /*26c0*/  IABS R7, R33 ;  /* 0x0000002100077213 */ /* 0x000fe20000000000 */
[----:B------:R-:W-:Y:S02]  /*26d0*/  IMAD.MOV.U32 R33, RZ, RZ, R22 ;  /* 0x000000ffff217224 */ /* 0x000fe400078e0016 */
[----:B------:R-:W-:-:S02]  /*26e0*/  IMAD.MOV.U32 R32, RZ, RZ, R21 ;  /* 0x000000ffff207224 */ /* 0x000fc400078e0015 */
[----:B------:R-:W-:Y:S02]  /*26f0*/  IMAD.MOV.U32 R22, RZ, RZ, R15 ;  /* 0x000000ffff167224 */ /* 0x000fe400078e000f */
[----:B------:R-:W-:Y:S02]  /*2700*/  IMAD.MOV.U32 R21, RZ, RZ, R11 ;  /* 0x000000ffff157224 */ /* 0x000fe400078e000b */
[----:B------:R-:W-:-:S04]  /*2710*/  IMAD.HI.U32 R15, R51, R6, RZ ;  /* 0x00000006330f7227 */ /* 0x000fc800078e00ff */
[----:B------:R-:W-:-:S04]  /*2720*/  IMAD.MOV R15, RZ, RZ, -R15 ;  /* 0x000000ffff0f7224 */ /* 0x000fc800078e0a0f */
[----:B------:R-:W-:Y:S01]  /*2730*/  IMAD R6, R61, R15, R6 ;  /* 0x0000000f3d067224 */ /* 0x000fe200078e0206 */
[----:B--2---:R-:W-:-:S05]  /*2740*/  IABS R0, R42 ;  /* 0x0000002a00007213 */ /* 0x004fca0000000000 */
[----:B------:R-:W-:-:S04]  /*2750*/  IMAD.HI.U32 R2, R51, R0, RZ ;  /* 0x0000000033027227 */ /* 0x000fc800078e00ff */
[----:B------:R-:W-:-:S04]  /*2760*/  IMAD.MOV R2, RZ, RZ, -R2 ;  /* 0x000000ffff027224 */ /* 0x000fc800078e0a02 */
[----:B-1----:R-:W-:Y:S01]  /*2770*/  IMAD R3, R61, R2, R0 ;  /* 0x000000023d037224 */ /* 0x002fe200078e0200 */
[----:B------:R-:W-:Y:S02]  /*2780*/  IABS R0, R43 ;  /* 0x0000002b00007213 */ /* 0x000fe40000000000 */
[----:B------:R-:W-:Y:S02]  /*2790*/  IABS R2, R36 ;  /* 0x0000002400027213 */ /* 0x000fe40000000000 */
[----:B------:R0:W-:Y:S01]  /*27a0*/  STL [R1], R3 ;  /* 0x0000000301007387 */ /* 0x0001e20000100800 */
[----:B------:R-:W-:-:S04]  /*27b0*/  IMAD.HI.U32 R10, R51, R0, RZ ;  /* 0x00000000330a7227 */ /* 0x000fc800078e00ff */
[----:B------:R-:W-:Y:S01]  /*27c0*/  IMAD.HI.U32 R9, R51, R2, RZ ;  /* 0x0000000233097227 */ /* 0x000fe200078e00ff */
[----:B0-----:R-:W-:-:S03]  /*27d0*/  IABS R3, R37 ;  /* 0x0000002500037213 */ /* 0x001fc60000000000 */
[----:B------:R-:W-:Y:S02]  /*27e0*/  IMAD.MOV R10, RZ, RZ, -R10 ;  /* 0x000000ffff0a7224 */ /* 0x000fe400078e0a0a */
[----:B------:R-:W-:-:S04]  /*27f0*/  IMAD.HI.U32 R8, R51, R3, RZ ;  /* 0x0000000333087227 */ /* 0x000fc800078e00ff */
[----:B------:R-:W-:Y:S02]  /*2800*/  IMAD.MOV R9, RZ, RZ, -R9 ;  /* 0x000000ffff097224 */ /* 0x000fe400078e0a09 */
[----:B------:R-:W-:Y:S02]  /*2810*/  IMAD.MOV R8, RZ, RZ, -R8 ;  /* 0x000000ffff087224 */ /* 0x000fe400078e0a08 */
[C---:B------:R-:W-:Y:S01]  /*2820*/  IMAD R0, R61.reuse, R10, R0 ;  /* 0x0000000a3d007224 */ /* 0x040fe200078e0200 */
[----:B------:R-:W-:Y:S01]  /*2830*/  IABS R10, R28 ;  /* 0x0000001c000a7213 */ /* 0x000fe20000000000 */
[C---:B------:R-:W-:Y:S01]  /*2840*/  IMAD R2, R61.reuse, R9, R2 ;  /* 0x000000093d027224 */ /* 0x040fe200078e0202 */
[----:B------:R-:W-:Y:S01]  /*2850*/  IABS R9, R35 ;  /* 0x0000002300097213 */ /* 0x000fe20000000000 */
[----:B------:R-:W-:Y:S01]  /*2860*/  IMAD R3, R61, R8, R3 ;  /* 0x000000083d037224 */ /* 0x000fe200078e0203 */
[----:B------:R-:W-:Y:S01]  /*2870*/  IABS R8, R34 ;  /* 0x0000002200087213 */ /* 0x000fe20000000000 */
[----:B------:R-:W-:-:S02]  /*2880*/  IMAD.MOV.U32 R35, RZ, RZ, R12 ;  /* 0x000000ffff237224 */ /* 0x000fc400078e000c */
[----:B------:R-:W-:Y:S02]  /*2890*/  IMAD.MOV.U32 R28, RZ, RZ, R13 ;  /* 0x000000ffff1c7224 */ /* 0x000fe400078e000d */
[----:B------:R-:W-:-:S04]  /*28a0*/  IMAD.HI.U32 R12, R51, R9, RZ ;  /* 0x00000009330c7227 */ /* 0x000fc800078e00ff */
[----:B------:R-:W-:-:S04]  /*28b0*/  IMAD.HI.U32 R11, R51, R10, RZ ;  /* 0x0000000a330b7227 */ /* 0x000fc800078e00ff */
[----:B------:R-:W-:Y:S02]  /*28c0*/  IMAD.MOV.U32 R34, RZ, RZ, R23 ;  /* 0x000000ffff227224 */ /* 0x000fe400078e0017 */
[----:B------:R-:W-:-:S04]  /*28d0*/  IMAD.HI.U32 R13, R51, R8, RZ ;  /* 0x00000008330d7227 */ /* 0x000fc800078e00ff */
[----:B------:R-:W-:Y:S02]  /*28e0*/  IMAD.MOV.U32 R23, RZ, RZ, R14 ;  /* 0x000000ffff177224 */ /* 0x000fe400078e000e */
[----:B------:R-:W-:-:S04]  /*28f0*/  IMAD.HI.U32 R14, R51, R7, RZ ;  /* 0x00000007330e7227 */ /* 0x000fc800078e00ff */
[----:B------:R-:W-:Y:S02]  /*2900*/  IMAD.MOV R12, RZ, RZ, -R12 ;  /* 0x000000ffff0c7224 */ /* 0x000fe400078e0a0c */
[----:B------:R-:W-:Y:S02]  /*2910*/  IMAD.MOV R11, RZ, RZ, -R11 ;  /* 0x000000ffff0b7224 */ /* 0x000fe400078e0a0b */
[----:B------:R-:W-:Y:S01]  /*2920*/  IMAD.MOV R13, RZ, RZ, -R13 ;  /* 0x000000ffff0d7224 */ /* 0x000fe200078e0a0d */
[----:B------:R-:W-:Y:S01]  /*2930*/  IABS R15, R28 ;  /* 0x0000001c000f7213 */ /* 0x000fe20000000000 */
[----:B------:R-:W-:Y:S02]  /*2940*/  IMAD.MOV R14, RZ, RZ, -R14 ;  /* 0x000000ffff0e7224 */ /* 0x000fe400078e0a0e */
[C---:B------:R-:W-:Y:S01]  /*2950*/  IMAD R9, R61.reuse, R12, R9 ;  /* 0x0000000c3d097224 */ /* 0x040fe200078e0209 */
[----:B------:R-:W-:Y:S01]  /*2960*/  IABS R12, R33 ;  /* 0x00000021000c7213 */ /* 0x000fe20000000000 */
        /* <DEDUP_REMOVED lines=8> */
[----:B------:R-:W-:Y:S02]  /*29f0*/  IMAD.MOV.U32 R28, RZ, RZ, R25 ;  /* 0x000000ffff1c7224 */ /* 0x000fe400078e0019 */
[----:B------:R-:W-:Y:S02]  /*2a00*/  IMAD.MOV.U32 R30, RZ, RZ, R16 ;  /* 0x000000ffff1e7224 */ /* 0x000fe400078e0010 */
[----:B------:R-:W-:Y:S02]  /*2a10*/  IMAD.MOV.U32 R35, RZ, RZ, R24 ;  /* 0x000000ffff237224 */ /* 0x000fe400078e0018 */
[----:B------:R-:W-:Y:S02]  /*2a20*/  IMAD.MOV.U32 R29, RZ, RZ, R20 ;  /* 0x000000ffff1d7224 */ /* 0x000fe400078e0014 */
[----:B------:R-:W-:-:S02]  /*2a30*/  IMAD.MOV.U32 R25, RZ, RZ, R19 ;  /* 0x000000ffff197224 */ /* 0x000fc400078e0013 */
[----:B------:R-:W-:-:S04]  /*2a40*/  IMAD.HI.U32 R16, R51, R15, RZ ;  /* 0x0000000f33107227 */ /* 0x000fc800078e00ff */
        /* <DEDUP_REMOVED lines=9> */
[----:B------:R-:W-:Y:S02]  /*2ae0*/  IMAD.MOV R19, RZ, RZ, -R19 ;  /* 0x000000ffff137224 */ /* 0x000fe400078e0a13 */
[----:B------:R-:W-:Y:S02]  /*2af0*/  IMAD.MOV R18, RZ, RZ, -R18 ;  /* 0x000000ffff127224 */ /* 0x000fe400078e0a12 */
        /* <DEDUP_REMOVED lines=10> */
[----:B------:R-:W-:Y:S01]  /*2ba0*/  IMAD R14, R61, R17, R14 ;  /* 0x000000113d0e7224 */ /* 0x000fe200078e020e */
[----:B------:R-:W-:Y:S01]  /*2bb0*/  IABS R17, R33 ;  /* 0x0000002100117213 */ /* 0x000fe20000000000 */
        /* <DEDUP_REMOVED lines=8> */
[----:B------:R-:W-:Y:S02]  /*2c40*/  IMAD.MOV.U32 R28, RZ, RZ, R31 ;  /* 0x000000ffff1c7224 */ /* 0x000fe400078e001f */
[----:B------:R-:W-:Y:S02]  /*2c50*/  IMAD.MOV.U32 R31, RZ, RZ, R24 ;  /* 0x000000ffff1f7224 */ /* 0x000fe400078e0018 */
[----:B------:R-:W-:Y:S02]  /*2c60*/  IMAD.MOV.U32 R32, RZ, RZ, R23 ;  /* 0x000000ffff207224 */ /* 0x000fe400078e0017 */
[----:B------:R-:W-:-:S04]  /*2c70*/  IMAD.HI.U32 R24, R51, R17, RZ ;  /* 0x0000001133187227 */ /* 0x000fc800078e00ff */
[----:B------:R-:W-:-:S04]  /*2c80*/  IMAD.HI.U32 R22, R51, R19, RZ ;  /* 0x0000001333167227 */ /* 0x000fc800078e00ff */
[----:B------:R-:W-:Y:S02]  /*2c90*/  IMAD.MOV R25, RZ, RZ, -R25 ;  /* 0x000000ffff197224 */ /* 0x000fe400078e0a19 */
[----:B------:R-:W-:-:S04]  /*2ca0*/  IMAD.HI.U32 R23, R51, R18, RZ ;  /* 0x0000001233177227 */ /* 0x000fc800078e00ff */
[----:B------:R-:W-:Y:S02]  /*2cb0*/  IMAD.MOV R21, RZ, RZ, -R21 ;  /* 0x000000ffff157224 */ /* 0x000fe400078e0a15 */
[----:B------:R-:W-:Y:S02]  /*2cc0*/  IMAD.MOV R24, RZ, RZ, -R24 ;  /* 0x000000ffff187224 */ /* 0x000fe400078e0a18 */
[----:B------:R-:W-:Y:S02]  /*2cd0*/  IMAD.MOV R22, RZ, RZ, -R22 ;  /* 0x000000ffff167224 */ /* 0x000fe400078e0a16 */
[C---:B------:R-:W-:Y:S01]  /*2ce0*/  IMAD R16, R61.reuse, R25, R16 ;  /* 0x000000193d107224 */ /* 0x040fe200078e0210 */
        /* <DEDUP_REMOVED lines=10> */
[----:B------:R-:W-:-:S04]  /*2d90*/  IMAD.HI.U32 R26, R51, R25, RZ ;  /* 0x00000019331a7227 */ /* 0x000fc800078e00ff */
[C---:B------:R-:W-:Y:S01]  /*2da0*/  IMAD.HI.U32 R30, R51.reuse, R21, RZ ;  /* 0x00000015331e7227 */ /* 0x040fe200078e00ff */
[----:B------:R-:W-:Y:S03]  /*2db0*/  STL [R1+0x170c], R0 ;  /* 0x00170c0001007387 */ /* 0x000fe60000100800 */
[----:B------:R-:W-:Y:S01]  /*2dc0*/  IMAD.HI.U32 R29, R51, R22, RZ ;  /* 0x00000016331d7227 */ /* 0x000fe200078e00ff */
[----:B------:R0:W-:Y:S03]  /*2dd0*/  STL [R1+0x1710], R2 ;  /* 0x0017100201007387 */ /* 0x0001e60000100800 */
[----:B------:R-:W-:Y:S02]  /*2de0*/  IMAD.MOV R26, RZ, RZ, -R26 ;  /* 0x000000ffff1a7224 */ /* 0x000fe400078e0a1a */
[----:B------:R-:W-:-:S02]  /*2df0*/  IMAD.MOV R30, RZ, RZ, -R30 ;  /* 0x000000ffff1e7224 */ /* 0x000fc400078e0a1e */
[----:B------:R-:W-:Y:S01]  /*2e00*/  IMAD.MOV.U32 R33, RZ, RZ, R34 ;  /* 0x000000ffff217224 */ /* 0x000fe200078e0022 */
[----:B------:R-:W-:Y:S01]  /*2e10*/  STL [R1+0x1714], R3 ;  /* 0x0017140301007387 */ /* 0x000fe20000100800 */
[----:B------:R-:W-:Y:S02]  /*2e20*/  IMAD.MOV.U32 R34, RZ, RZ, R35 ;  /* 0x000000ffff227224 */ /* 0x000fe400078e0023 */
[----:B------:R-:W-:Y:S01]  /*2e30*/  IMAD.MOV.U32 R35, RZ, RZ, R28 ;  /* 0x000000ffff237224 */ /* 0x000fe200078e001c */
[----:B------:R-:W-:Y:S01]  /*2e40*/  STL [R1+0x1718], R4 ;  /* 0x0017180401007387 */ /* 0x000fe20000100800 */
[----:B------:R-:W-:Y:S02]  /*2e50*/  IMAD.MOV R29, RZ, RZ, -R29 ;  /* 0x000000ffff1d7224 */ /* 0x000fe400078e0a1d */
[C---:B------:R-:W-:Y:S01]  /*2e60*/  IMAD R25, R61.reuse, R26, R25 ;  /* 0x0000001a3d197224 */ /* 0x040fe200078e0219 */
[----:B------:R-:W-:Y:S01]  /*2e70*/  IABS R26, R32 ;  /* 0x00000020001a7213 */ /* 0x000fe20000000000 */
[C---:B------:R-:W-:Y:S01]  /*2e80*/  IMAD R21, R61.reuse, R30, R21 ;  /* 0x0000001e3d157224 */ /* 0x040fe200078e0215 */
[----:B------:R-:W-:Y:S01]  /*2e90*/  STL [R1+0x1708], R5 ;  /* 0x0017080501007387 */ /* 0x000fe20000100800 */
[----:B------:R-:W-:Y:S01]  /*2ea0*/  IABS R30, R31 ;  /* 0x0000001f001e7213 */ /* 0x000fe20000000000 */
[----:B------:R-:W-:-:S02]  /*2eb0*/  IMAD R22, R61, R29, R22 ;  /* 0x0000001d3d167224 */ /* 0x000fc400078e0216 */
[----:B------:R-:W-:Y:S01]  /*2ec0*/  STL [R1+0x1704], R6 ;  /* 0x0017040601007387 */ /* 0x000fe20000100800 */
[----:B------:R-:W-:Y:S01]  /*2ed0*/  IABS R29, R35 ;  /* 0x00000023001d7213 */ /* 0x000fe20000000000 */
[C---:B------:R-:W-:Y:S02]  /*2ee0*/  IMAD.HI.U32 R35, R51.reuse, R26, RZ ;  /* 0x0000001a33237227 */ /* 0x040fe400078e00ff */
[----:B------:R-:W-:Y:S02]  /*2ef0*/  STL [R1+0x1700], R8 ;  /* 0x0017000801007387 */ /* 0x000fe40000100800 */
[----:B------:R-:W-:Y:S02]  /*2f00*/  IMAD.HI.U32 R31, R51, R30, RZ ;  /* 0x0000001e331f7227 */ /* 0x000fe400078e00ff */
[----:B------:R-:W-:Y:S04]  /*2f10*/  STL [R1+0x16fc], R10 ;  /* 0x0016fc0a01007387 */ /* 0x000fe80000100800 */
[----:B------:R-:W-:Y:S01]  /*2f20*/  STL [R1+0x16f8], R13 ;  /* 0x0016f80d01007387 */ /* 0x000fe20000100800 */
[----:B------:R-:W-:-:S03]  /*2f30*/  IMAD.MOV R35, RZ, RZ, -R35 ;  /* 0x000000ffff237224 */ /* 0x000fc600078e0a23 */
[----:B------:R-:W2:Y:S01]  /*2f40*/  LDL R36, [R1+0x15c0] ;  /* 0x0015c00001247983 */ /* 0x000ea20000100800 */
[----:B------:R-:W-:-:S03]  /*2f50*/  IMAD.MOV R31, RZ, RZ, -R31 ;  /* 0x000000ffff1f7224 */ /* 0x000fc600078e0a1f */
[----:B------:R-:W3:Y:S01]  /*2f60*/  LDL R43, [R1+0x15c4] ;  /* 0x0015c400012b7983 */ /* 0x000ee20000100800 */
[----:B------:R-:W-:-:S03]  /*2f70*/  IMAD R26, R61, R35, R26 ;  /* 0x000000233d1a7224 */ /* 0x000fc600078e021a */
[----:B------:R-:W4:Y:S01]  /*2f80*/  LDL R39, [R1+0x15b4] ;  /* 0x0015b40001277983 */ /* 0x000f220000100800 */
[----:B------:R-:W-:-:S03]  /*2f90*/  IMAD R30, R61, R31, R30 ;  /* 0x0000001f3d1e7224 */ /* 0x000fc600078e021e */
[----:B------:R-:W5:Y:S04]  /*2fa0*/  LDL R38, [R1+0x15b8] ;  /* 0x0015b80001267983 */ /* 0x000f680000100800 */
[----:B------:R-:W5:Y:S04]  /*2fb0*/  LDL R37, [R1+0x15bc] ;  /* 0x0015bc0001257983 */ /* 0x000f680000100800 */
[----:B------:R1:W-:Y:S04]  /*2fc0*/  STL [R1+0x16f4], R26 ;  /* 0x0016f41a01007387 */ /* 0x0003e80000100800 */
[----:B------:R-:W-:Y:S04]  /*2fd0*/  STL [R1+0x16f0], R30 ;  /* 0x0016f01e01007387 */ /* 0x000fe80000100800 */
[----:B------:R-:W5:Y:S04]  /*2fe0*/  LDL R42, [R1+0x15a4] ;  /* 0x0015a400012a7983 */ /* 0x000f680000100800 */
[----:B------:R-:W5:Y:S04]  /*2ff0*/  LDL R46, [R1+0x15b0] ;  /* 0x0015b000012e7983 */ /* 0x000f680000100800 */
[----:B------:R-:W5:Y:S01]  /*3000*/  LDL R47, [R1+0x15ac] ;  /* 0x0015ac00012f7983 */ /* 0x000f620000100800 */
[----:B------:R-:W-:-:S03]  /*3010*/  IMAD.HI.U32 R27, R51, R24, RZ ;  /* 0x00000018331b7227 */ /* 0x000fc600078e00ff */
[----:B------:R-:W5:Y:S01]  /*3020*/  LDL R41, [R1+0x15a8] ;  /* 0x0015a80001297983 */ /* 0x000f620000100800 */
[----:B------:R-:W-:-:S03]  /*3030*/  IMAD.HI.U32 R28, R51, R23, RZ ;  /* 0x00000017331c7227 */ /* 0x000fc600078e00ff */
[----:B------:R-:W5:Y:S01]  /*3040*/  LDL R48, [R1+0x159c] ;  /* 0x00159c0001307983 */ /* 0x000f620000100800 */
[----:B------:R-:W-:Y:S02]  /*3050*/  IMAD.MOV R27, RZ, RZ, -R27 ;  /* 0x000000ffff1b7224 */ /* 0x000fe400078e0a1b */
[----:B------:R-:W-:Y:S01]  /*3060*/  IMAD.HI.U32 R32, R51, R29, RZ ;  /* 0x0000001d33207227 */ /* 0x000fe200078e00ff */
[----:B------:R-:W5:Y:S03]  /*3070*/  LDL R49, [R1+0x1598] ;  /* 0x0015980001317983 */ /* 0x000f660000100800 */
[----:B------:R-:W-:Y:S01]  /*3080*/  IMAD.MOV R28, RZ, RZ, -R28 ;  /* 0x000000ffff1c7224 */ /* 0x000fe200078e0a1c */
[----:B------:R-:W5:Y:S01]  /*3090*/  LDL R50, [R1+0x1594] ;  /* 0x0015940001327983 */ /* 0x000f620000100800 */
[----:B------:R-:W-:Y:S01]  /*30a0*/  IMAD R24, R61, R27, R24 ;  /* 0x0000001b3d187224 */ /* 0x000fe200078e0218 */
[----:B------:R-:W-:Y:S01]  /*30b0*/  IABS R27, R33 ;  /* 0x00000021001b7213 */ /* 0x000fe20000000000 */
[----:B------:R-:W-:-:S02]  /*30c0*/  IMAD.MOV R32, RZ, RZ, -R32 ;  /* 0x000000ffff207224 */ /* 0x000fc400078e0a20 */
[C---:B------:R-:W-:Y:S01]  /*30d0*/  IMAD R23, R61.reuse, R28, R23 ;  /* 0x0000001c3d177224 */ /* 0x040fe200078e0217 */
[----:B------:R-:W-:Y:S01]  /*30e0*/  IABS R28, R34 ;  /* 0x00000022001c7213 */ /* 0x000fe20000000000 */
[----:B------:R-:W-:Y:S02]  /*30f0*/  IMAD R29, R61, R32, R29 ;  /* 0x000000203d1d7224 */ /* 0x000fe400078e021d */
[----:B------:R-:W-:-:S04]  /*3100*/  IMAD.HI.U32 R34, R51, R27, RZ ;  /* 0x0000001b33227227 */ /* 0x000fc800078e00ff */
[----:B------:R-:W-:-:S04]  /*3110*/  IMAD.HI.U32 R33, R51, R28, RZ ;  /* 0x0000001c33217227 */ /* 0x000fc800078e00ff */
[----:B------:R-:W-:Y:S02]  /*3120*/  IMAD.MOV R34, RZ, RZ, -R34 ;  /* 0x000000ffff227224 */ /* 0x000fe400078e0a22 */
[----:B------:R-:W-:Y:S02]  /*3130*/  IMAD.MOV R33, RZ, RZ, -R33 ;  /* 0x000000ffff217224 */ /* 0x000fe400078e0a21 */
[C---:B------:R-:W-:Y:S02]  /*3140*/  IMAD R27, R61.reuse, R34, R27 ;  /* 0x000000223d1b7224 */ /* 0x040fe400078e021b */
[----:B------:R-:W-:Y:S01]  /*3150*/  IMAD R28, R61, R33, R28 ;  /* 0x000000213d1c7224 */ /* 0x000fe200078e021c */
[----:B--2---:R-:W-:Y:S02]  /*3160*/  IABS R32, R36 ;  /* 0x0000002400207213 */ /* 0x004fe40000000000 */
[----:B---3--:R-:W-:Y:S02]  /*3170*/  IABS R31, R43 ;  /* 0x0000002b001f7213 */ /* 0x008fe40000000000 */
[----:B------:R-:W2:Y:S01]  /*3180*/  LDL R43, [R1+0x15a0] ;  /* 0x0015a000012b7983 */ /* 0x000ea20000100800 */
[----:B----4-:R-:W-:Y:S01]  /*3190*/  IABS R35, R39 ;  /* 0x0000002700237213 */ /* 0x010fe20000000000 */
[----:B------:R-:W-:Y:S01]  /*31a0*/  IMAD.HI.U32 R39, R51, R32, RZ ;  /* 0x0000002033277227 */ /* 0x000fe200078e00ff */
[----:B-----5:R-:W-:-:S03]  /*31b0*/  IABS R34, R38 ;  /* 0x0000002600227213 */ /* 0x020fc60000000000 */
[----:B------:R-:W-:Y:S02]  /*31c0*/  IMAD.MOV R39, RZ, RZ, -R39 ;  /* 0x000000ffff277224 */ /* 0x000fe400078e0a27 */
[----:B------:R-:W-:Y:S01]  /*31d0*/  IMAD.HI.U32 R36, R51, R35, RZ ;  /* 0x0000002333247227 */ /* 0x000fe200078e00ff */
[----:B------:R-:W-:-:S03]  /*31e0*/  IABS R33, R37 ;  /* 0x0000002500217213 */ /* 0x000fc60000000000 */
[----:B------:R-:W-:Y:S02]  /*31f0*/  IMAD R32, R61, R39, R32 ;  /* 0x000000273d207224 */ /* 0x000fe400078e0220 */
[----:B------:R-:W-:-:S04]  /*3200*/  IMAD.HI.U32 R37, R51, R34, RZ ;  /* 0x0000002233257227 */ /* 0x000fc800078e00ff */
[----:B------:R-:W-:Y:S01]  /*3210*/  IMAD.MOV R36, RZ, RZ, -R36 ;  /* 0x000000ffff247224 */ /* 0x000fe200078e0a24 */
[----:B------:R-:W-:Y:S01]  /*3220*/  IABS R39, R42 ;  /* 0x0000002a00277213 */ /* 0x000fe20000000000 */
[----:B------:R-:W-:Y:S02]  /*3230*/  IMAD.MOV R37, RZ, RZ, -R37 ;  /* 0x000000ffff257224 */ /* 0x000fe400078e0a25 */
[----:B------:R-:W-:Y:S02]  /*3240*/  IMAD R35, R61, R36, R35 ;  /* 0x000000243d237224 */ /* 0x000fe400078e0223 */
[----:B------:R-:W-:Y:S01]  /*3250*/  IMAD.HI.U32 R42, R51, R39, RZ ;  /* 0x00000027332a7227 */ /* 0x000fe200078e00ff */
[----:B------:R-:W-:Y:S02]  /*3260*/  IABS R36, R46 ;  /* 0x0000002e00247213 */ /* 0x000fe40000000000 */
[----:B------:R-:W3:Y:S01]  /*3270*/  LDL R46, [R1+0x1590] ;  /* 0x00159000012e7983 */ /* 0x000ee20000100800 */
[C---:B------:R-:W-:Y:S01]  /*3280*/  IMAD R34, R61.reuse, R37, R34 ;  /* 0x000000253d227224 */ /* 0x040fe200078e0222 */
[----:B------:R-:W-:Y:S01]  /*3290*/  IABS R37, R47 ;  /* 0x0000002f00257213 */ /* 0x000fe20000000000 */
[----:B------:R-:W-:Y:S01]  /*32a0*/  IMAD.MOV R42, RZ, RZ, -R42 ;  /* 0x000000ffff2a7224 */ /* 0x000fe200078e0a2a */
[----:B------:R-:W4:Y:S03]  /*32b0*/  LDL R47, [R1+0x158c] ;  /* 0x00158c00012f7983 */ /* 0x000f260000100800 */
[----:B------:R-:W-:-:S05]  /*32c0*/  IMAD R39, R61, R42, R39 ;  /* 0x0000002a3d277224 */ /* 0x000fca00078e0227 */
[----:B------:R5:W-:Y:S04]  /*32d0*/  STL [R1+0x16ec], R39 ;  /* 0x0016ec2701007387 */ /* 0x000be80000100800 */
[----:B------:R-:W5:Y:S04]  /*32e0*/  LDL R57, [R1+0x1588] ;  /* 0x0015880001397983 */ /* 0x000f680000100800 */
[----:B------:R-:W5:Y:S04]  /*32f0*/  LDL R52, [R1+0x1574] ;  /* 0x0015740001347983 */ /* 0x000f680000100800 */
[----:B------:R-:W5:Y:S04]  /*3300*/  LDL R53, [R1+0x1578] ;  /* 0x0015780001357983 */ /* 0x000f680000100800 */
[----:B0-----:R-:W5:Y:S04]  /*3310*/  LDL R2, [R1+0x1584] ;  /* 0x0015840001027983 */ /* 0x001f680000100800 */
[----:B------:R-:W5:Y:S01]  /*3320*/  LDL R0, [R1+0xb78] ;  /* 0x000b780001007983 */ /* 0x000f620000100800 */
[----:B------:R-:W-:-:S03]  /*3330*/  IMAD.HI.U32 R40, R51, R31, RZ ;  /* 0x0000001f33287227 */ /* 0x000fc600078e00ff */
[----:B------:R-:W5:Y:S01]  /*3340*/  LDL R54, [R1+0x157c] ;  /* 0x00157c0001367983 */ /* 0x000f620000100800 */
[----:B------:R-:W-:-:S04]  /*3350*/  IMAD.HI.U32 R38, R51, R33, RZ ;  /* 0x0000002133267227 */ /* 0x000fc800078e00ff */
[----:B------:R-:W-:-:S04]  /*3360*/  IMAD.HI.U32 R44, R51, R37, RZ ;  /* 0x00000025332c7227 */ /* 0x000fc800078e00ff */
[----:B------:R-:W-:Y:S01]  /*3370*/  IMAD.HI.U32 R45, R51, R36, RZ ;  /* 0x00000024332d7227 */ /* 0x000fe200078e00ff */
[----:B------:R-:W-:Y:S01]  /*3380*/  IABS R42, R49 ;  /* 0x00000031002a7213 */ /* 0x000fe20000000000 */
[----:B------:R-:W5:Y:S02]  /*3390*/  LDL R55, [R1+0x1580] ;  /* 0x0015800001377983 */ /* 0x000f640000100800 */
[----:B------:R-:W-:Y:S02]  /*33a0*/  IMAD.MOV R40, RZ, RZ, -R40 ;  /* 0x000000ffff287224 */ /* 0x000fe400078e0a28 */
[----:B------:R-:W-:Y:S01]  /*33b0*/  IMAD.MOV R38, RZ, RZ, -R38 ;  /* 0x000000ffff267224 */ /* 0x000fe200078e0a26 */
[----:B------:R-:W5:Y:S01]  /*33c0*/  LDL R59, [R1+0x1558] ;  /* 0x00155800013b7983 */ /* 0x000f620000100800 */
[C---:B------:R-:W-:Y:S02]  /*33d0*/  IMAD R31, R61.reuse, R40, R31 ;  /* 0x000000283d1f7224 */ /* 0x040fe400078e021f */
[----:B------:R-:W-:Y:S01]  /*33e0*/  IMAD R33, R61, R38, R33 ;  /* 0x000000263d217224 */ /* 0x000fe200078e0221 */
[----:B------:R-:W-:Y:S01]  /*33f0*/  IABS R38, R41 ;  /* 0x0000002900267213 */ /* 0x000fe20000000000 */
[----:B------:R-:W-:Y:S01]  /*3400*/  IMAD.MOV R44, RZ, RZ, -R44 ;  /* 0x000000ffff2c7224 */ /* 0x000fe200078e0a2c */
[----:B------:R-:W5:Y:S01]  /*3410*/  LDL R58, [R1+0x155c] ;  /* 0x00155c00013a7983 */ /* 0x000f620000100800 */
[----:B------:R-:W-:-:S02]  /*3420*/  IMAD.MOV R45, RZ, RZ, -R45 ;  /* 0x000000ffff2d7224 */ /* 0x000fc400078e0a2d */
[C---:B------:R-:W-:Y:S01]  /*3430*/  IMAD R37, R61.reuse, R44, R37 ;  /* 0x0000002c3d257224 */ /* 0x040fe200078e0225 */
[----:B-1----:R-:W5:Y:S01]  /*3440*/  LDL R26, [R1+0xb7c] ;  /* 0x000b7c00011a7983 */ /* 0x002f620000100800 */
[----:B------:R-:W-:-:S03]  /*3450*/  IMAD R36, R61, R45, R36 ;  /* 0x0000002d3d247224 */ /* 0x000fc600078e0224 */
[----:B------:R-:W5:Y:S04]  /*3460*/  LDL R13, [R1+0xb74] ;  /* 0x000b7400010d7983 */ /* 0x000f680000100800 */
[----:B------:R-:W5:Y:S04]  /*3470*/  LDL.LU R4, [R1+0x2c] ;  /* 0x00002c0001047983 */ /* 0x000f680000300800 */
[----:B------:R-:W5:Y:S01]  /*3480*/  LDL.LU R3, [R1+0x28] ;  /* 0x0000280001037983 */ /* 0x000f620000300800 */
[----:B--2---:R-:W-:-:S05]  /*3490*/  IABS R40, R43 ;  /* 0x0000002b00287213 */ /* 0x004fca0000000000 */
[----:B------:R-:W-:-:S04]  /*34a0*/  IMAD.HI.U32 R41, R51, R40, RZ ;  /* 0x0000002833297227 */ /* 0x000fc800078e00ff */
[----:B------:R-:W-:Y:S02]  /*34b0*/  IMAD.MOV R41, RZ, RZ, -R41 ;  /* 0x000000ffff297224 */ /* 0x000fe400078e0a29 */
[----:B------:R-:W-:-:S04]  /*34c0*/  IMAD.HI.U32 R43, R51, R38, RZ ;  /* 0x00000026332b7227 */ /* 0x000fc800078e00ff */
[----:B------:R-:W-:Y:S01]  /*34d0*/  IMAD R40, R61, R41, R40 ;  /* 0x000000293d287224 */ /* 0x000fe200078e0228 */
[----:B------:R-:W-:Y:S01]  /*34e0*/  IABS R41, R48 ;  /* 0x0000003000297213 */ /* 0x000fe20000000000 */
[----:B------:R-:W-:-:S04]  /*34f0*/  IMAD.MOV R43, RZ, RZ, -R43 ;  /* 0x000000ffff2b7224 */ /* 0x000fc800078e0a2b */
[----:B------:R-:W-:Y:S01]  /*3500*/  IMAD R38, R61, R43, R38 ;  /* 0x0000002b3d267224 */ /* 0x000fe200078e0226 */
[----:B------:R-:W-:Y:S02]  /*3510*/  IABS R43, R50 ;  /* 0x00000032002b7213 */ /* 0x000fe40000000000 */
[----:B---3--:R-:W-:Y:S01]  /*3520*/  IABS R44, R46 ;  /* 0x0000002e002c7213 */ /* 0x008fe20000000000 */
[----:B------:R-:W-:Y:S01]  /*3530*/  IMAD.HI.U32 R46, R51, R41, RZ ;  /* 0x00000029332e7227 */ /* 0x000fe200078e00ff */
[----:B----4-:R-:W-:-:S03]  /*3540*/  IABS R45, R47 ;  /* 0x0000002f002d7213 */ /* 0x010fc60000000000 */
[----:B------:R-:W-:-:S04]  /*3550*/  IMAD.HI.U32 R47, R51, R42, RZ ;  /* 0x0000002a332f7227 */ /* 0x000fc800078e00ff */
[----:B------:R-:W-:Y:S02]  /*3560*/  IMAD.MOV R46, RZ, RZ, -R46 ;  /* 0x000000ffff2e7224 */ /* 0x000fe400078e0a2e */
[----:B------:R-:W-:-:S04]  /*3570*/  IMAD.HI.U32 R48, R51, R43, RZ ;  /* 0x0000002b33307227 */ /* 0x000fc800078e00ff */
[----:B------:R-:W-:Y:S02]  /*3580*/  IMAD.MOV R47, RZ, RZ, -R47 ;  /* 0x000000ffff2f7224 */ /* 0x000fe400078e0a2f */
[C---:B------:R-:W-:Y:S01]  /*3590*/  IMAD R41, R61.reuse, R46, R41 ;  /* 0x0000002e3d297224 */ /* 0x040fe200078e0229 */
[----:B-----5:R-:W-:Y:S01]  /*35a0*/  IABS R46, R57 ;  /* 0x00000039002e7213 */ /* 0x020fe20000000000 */
[----:B------:R-:W-:Y:S02]  /*35b0*/  IMAD.MOV R48, RZ, RZ, -R48 ;  /* 0x000000ffff307224 */ /* 0x000fe400078e0a30 */
[C---:B------:R-:W-:Y:S01]  /*35c0*/  IMAD R42, R61.reuse, R47, R42 ;  /* 0x0000002f3d2a7224 */ /* 0x040fe200078e022a */
[----:B------:R-:W-:Y:S01]  /*35d0*/  IABS R47, R52 ;  /* 0x00000034002f7213 */ /* 0x000fe20000000000 */
[----:B------:R-:W-:Y:S01]  /*35e0*/  IMAD R43, R61, R48, R43 ;  /* 0x000000303d2b7224 */ /* 0x000fe200078e022b */
[----:B------:R-:W-:Y:S01]  /*35f0*/  IABS R48, R53 ;  /* 0x0000003500307213 */ /* 0x000fe20000000000 */
[----:B------:R-:W-:-:S04]  /*3600*/  IMAD.HI.U32 R52, R51, R46, RZ ;  /* 0x0000002e33347227 */ /* 0x000fc800078e00ff */
[----:B------:R-:W-:-:S04]  /*3610*/  IMAD.HI.U32 R53, R51, R47, RZ ;  /* 0x0000002f33357227 */ /* 0x000fc800078e00ff */
[----:B------:R-:W-:Y:S02]  /*3620*/  IMAD.MOV R52, RZ, RZ, -R52 ;  /* 0x000000ffff347224 */ /* 0x000fe400078e0a34 */
[----:B------:R-:W-:Y:S02]  /*3630*/  IMAD.MOV R53, RZ, RZ, -R53 ;  /* 0x000000ffff357224 */ /* 0x000fe400078e0a35 */
[C---:B------:R-:W-:Y:S01]  /*3640*/  IMAD R46, R61.reuse, R52, R46 ;  /* 0x000000343d2e7224 */ /* 0x040fe200078e022e */
[----:B------:R-:W-:Y:S01]  /*3650*/  IABS R52, R2 ;  /* 0x0000000200347213 */ /* 0x000fe20000000000 */
[----:B------:R-:W-:Y:S01]  /*3660*/  IMAD R47, R61, R53, R47 ;  /* 0x000000353d2f7224 */ /* 0x000fe200078e022f */
[----:B------:R-:W2:Y:S01]  /*3670*/  LDL.LU R2, [R1+0x24] ;  /* 0x0000240001027983 */ /* 0x000ea20000300800 */
[----:B------:R-:W-:-:S03]  /*3680*/  IABS R53, R0 ;  /* 0x0000000000357213 */ /* 0x000fc60000000000 */
[----:B------:R-:W3:Y:S04]  /*3690*/  LDL.LU R39, [R1+0x20] ;  /* 0x0000200001277983 */ /* 0x000ee80000300800 */
[----:B------:R-:W4:Y:S04]  /*36a0*/  LDL.LU R0, [R1+0x1c] ;  /* 0x00001c0001007983 */ /* 0x000f280000300800 */
[----:B------:R-:W5:Y:S01]  /*36b0*/  LDL R30, [R1+0x18] ;  /* 0x00001800011e7983 */ /* 0x000f620000100800 */
[----:B------:R-:W-:Y:S01]  /*36c0*/  IMAD.HI.U32 R49, R51, R44, RZ ;  /* 0x0000002c33317227 */ /* 0x000fe200078e00ff */
[----:B------:R-:W-:-:S02]  /*36d0*/  IABS R10, c[0x0][0x178] ;  /* 0x00005e00000a7a13 */ /* 0x000fc40000000000 */
[----:B------:R-:W2:Y:S01]  /*36e0*/  LDL.LU R5, [R1+0x14] ;  /* 0x0000140001057983 */ /* 0x000ea20000300800 */
[----:B------:R-:W-:-:S03]  /*36f0*/  IMAD.HI.U32 R50, R51, R45, RZ ;  /* 0x0000002d33327227 */ /* 0x000fc600078e00ff */
[----:B------:R-:W2:Y:S01]  /*3700*/  LDL.LU R6, [R1+0x10] ;  /* 0x0000100001067983 */ /* 0x000ea20000300800 */
[----:B------:R-:W-:Y:S02]  /*3710*/  IMAD.MOV R49, RZ, RZ, -R49 ;  /* 0x000000ffff317224 */ /* 0x000fe400078e0a31 */
[----:B------:R-:W-:Y:S01]  /*3720*/  IMAD.MOV R50, RZ, RZ, -R50 ;  /* 0x000000ffff327224 */ /* 0x000fe200078e0a32 */
[----:B------:R-:W2:Y:S01]  /*3730*/  LDL.LU R8, [R1+0xc] ;  /* 0x00000c0001087983 */ /* 0x000ea20000300800 */
[C---:B------:R-:W-:Y:S01]  /*3740*/  IMAD R44, R61.reuse, R49, R44 ;  /* 0x000000313d2c7224 */ /* 0x040fe200078e022c */
[----:B------:R-:W-:Y:S01]  /*3750*/  IABS R49, R54 ;  /* 0x0000003600317213 */ /* 0x000fe20000000000 */
[----:B------:R-:W-:Y:S01]  /*3760*/  IMAD R45, R61, R50, R45 ;  /* 0x000000323d2d7224 */ /* 0x000fe200078e022d */
[----:B------:R-:W-:-:S03]  /*3770*/  IABS R50, R55 ;  /* 0x0000003700327213 */ /* 0x000fc60000000000 */
[----:B------:R-:W-:-:S04]  /*3780*/  IMAD.HI.U32 R55, R51, R49, RZ ;  /* 0x0000003133377227 */ /* 0x000fc800078e00ff */
[----:B------:R-:W-:Y:S02]  /*3790*/  IMAD.MOV R55, RZ, RZ, -R55 ;  /* 0x000000ffff377224 */ /* 0x000fe400078e0a37 */
[----:B------:R-:W-:-:S04]  /*37a0*/  IMAD.HI.U32 R54, R51, R48, RZ ;  /* 0x0000003033367227 */ /* 0x000fc800078e00ff */
[----:B------:R-:W-:Y:S01]  /*37b0*/  IMAD R49, R61, R55, R49 ;  /* 0x000000373d317224 */ /* 0x000fe200078e0231 */
[----:B------:R-:W-:Y:S01]  /*37c0*/  IABS R55, R59 ;  /* 0x0000003b00377213 */ /* 0x000fe20000000000 */
[----:B------:R-:W-:Y:S02]  /*37d0*/  IMAD.MOV R54, RZ, RZ, -R54 ;  /* 0x000000ffff367224 */ /* 0x000fe400078e0a36 */
[----:B------:R-:W-:-:S04]  /*37e0*/  IMAD.HI.U32 R57, R51, R50, RZ ;  /* 0x0000003233397227 */ /* 0x000fc800078e00ff */
[----:B------:R-:W-:-:S04]  /*37f0*/  IMAD.HI.U32 R59, R51, R52, RZ ;  /* 0x00000034333b7227 */ /* 0x000fc800078e00ff */
[----:B------:R-:W-:-:S04]  /*3800*/  IMAD.HI.U32 R51, R51, R53, RZ ;  /* 0x0000003533337227 */ /* 0x000fc800078e00ff */
[C---:B------:R-:W-:Y:S01]  /*3810*/  IMAD R48, R61.reuse, R54, R48 ;  /* 0x000000363d307224 */ /* 0x040fe200078e0230 */
[----:B------:R-:W-:Y:S01]  /*3820*/  IABS R54, R58 ;  /* 0x0000003a00367213 */ /* 0x000fe20000000000 */
[----:B------:R-:W-:Y:S02]  /*3830*/  IMAD.MOV R57, RZ, RZ, -R57 ;  /* 0x000000ffff397224 */ /* 0x000fe400078e0a39 */
[----:B------:R-:W-:Y:S02]  /*3840*/  IMAD.MOV R59, RZ, RZ, -R59 ;  /* 0x000000ffff3b7224 */ /* 0x000fe400078e0a3b */
[----:B------:R-:W-:Y:S02]  /*3850*/  IMAD.MOV R58, RZ, RZ, -R51 ;  /* 0x000000ffff3a7224 */ /* 0x000fe400078e0a33 */
[C---:B------:R-:W-:Y:S01]  /*3860*/  IMAD R50, R61.reuse, R57, R50 ;  /* 0x000000393d327224 */ /* 0x040fe200078e0232 */
[----:B------:R-:W-:Y:S01]  /*3870*/  IABS R57, R60 ;  /* 0x0000003c00397213 */ /* 0x000fe20000000000 */
[----:B------:R-:W-:-:S02]  /*3880*/  IMAD R51, R61, R59, R52 ;  /* 0x0000003b3d337224 */ /* 0x000fc400078e0234 */
[----:B------:R-:W-:Y:S01]  /*3890*/  IMAD R52, R61, R58, R53 ;  /* 0x0000003a3d347224 */ /* 0x000fe200078e0235 */
[----:B------:R-:W3:Y:S01]  /*38a0*/  LDL R59, [R1+0xb80] ;  /* 0x000b8000013b7983 */ /* 0x000ee20000100800 */
[----:B------:R-:W-:-:S03]  /*38b0*/  IMAD.HI.U32 R60, R56, R54, RZ ;  /* 0x00000036383c7227 */ /* 0x000fc600078e00ff */
[----:B------:R-:W-:Y:S01]  /*38c0*/  ISETP.GT.U32.AND P0, PT, R61, R52, PT ;  /* 0x000000343d00720c */ /* 0x000fe20003f04070 */
[----:B------:R-:W-:Y:S01]  /*38d0*/  IMAD.MOV R60, RZ, RZ, -R60 ;  /* 0x000000ffff3c7224 */ /* 0x000fe200078e0a3c */
[----:B------:R-:W3:Y:S03]  /*38e0*/  LDL R58, [R1+0xb8c] ;  /* 0x000b8c00013a7983 */ /* 0x000ee60000100800 */
[----:B------:R-:W-:Y:S02]  /*38f0*/  IMAD R53, R10, R60, R54 ;  /* 0x0000003c0a357224 */ /* 0x000fe400078e0236 */
[----:B------:R-:W-:Y:S01]  /*3900*/  IMAD.HI.U32 R54, R56, R55, RZ ;  /* 0x0000003738367227 */ /* 0x000fe200078e00ff */
[----:B------:R-:W3:Y:S03]  /*3910*/  LDL R60, [R1+0xc4c] ;  /* 0x000c4c00013c7983 */ /* 0x000ee60000100800 */
[----:B------:R-:W-:-:S02]  /*3920*/  IMAD.MOV R54, RZ, RZ, -R54 ;  /* 0x000000ffff367224 */ /* 0x000fc400078e0a36 */
[----:B------:R-:W-:Y:S02]  /*3930*/  @!P0 IMAD.IADD R52, R52, 0x1, -R61 ;  /* 0x0000000134348824 */ /* 0x000fe400078e0a3d */
[----:B------:R-:W-:Y:S02]  /*3940*/  IMAD R54, R10, R54, R55 ;  /* 0x000000360a367224 */ /* 0x000fe400078e0237 */
[----:B------:R-:W3:Y:S04]  /*3950*/  LDL.LU R10, [R1+0x8] ;  /* 0x00000800010a7983 */ /* 0x000ee80000300800 */
[----:B------:R0:W-:Y:S01]  /*3960*/  STL [R1+0x16dc], R54 ;  /* 0x0016dc3601007387 */ /* 0x0001e20000100800 */
[----:B------:R-:W-:Y:S01]  /*3970*/  IABS R55, c[0x0][0x178] ;  /* 0x00005e0000377a13 */ /* 0x000fe20000000000 */
[----:B0-----:R-:W-:-:S04]  /*3980*/  IMAD.HI.U32 R54, R56, R57, RZ ;  /* 0x0000003938367227 */ /* 0x001fc800078e00ff */
[----:B------:R-:W-:Y:S01]  /*3990*/  IMAD.MOV R54, RZ, RZ, -R54 ;  /* 0x000000ffff367224 */ /* 0x000fe200078e0a36 */
[----:B------:R-:W-:-:S03]  /*39a0*/  IABS R13, R13 ;  /* 0x0000000d000d7213 */ /* 0x000fc60000000000 */
[----:B------:R-:W-:Y:S02]  /*39b0*/  IMAD R55, R55, R54, R57 ;  /* 0x0000003637377224 */ /* 0x000fe400078e0239 */
[----:B------:R-:W-:-:S03]  /*39c0*/  IMAD.MOV.U32 R54, RZ, RZ, R13 ;  /* 0x000000ffff367224 */ /* 0x000fc600078e000d */
[----:B------:R0:W-:Y:S04]  /*39d0*/  STL [R1+0x16e0], R55 ;  /* 0x0016e03701007387 */ /* 0x0001e80000100800 */
[----:B0-----:R-:W3:Y:S04]  /*39e0*/  LDL.LU R55, [R1+0x4] ;  /* 0x0000040001377983 */ /* 0x001ee80000300800 */
[----:B------:R-:W3:Y:S01]  /*39f0*/  LDL.LU R13, [R1] ;  /* 0x00000000010d7983 */ /* 0x000ee20000300800 */
[C---:B----4-:R-:W-:Y:S02]  /*3a00*/  ISETP.GT.U32.AND P2, PT, R61.reuse, R0, PT ;  /* 0x000000003d00720c */ /* 0x050fe40003f44070 */
[----:B-----5:R-:W-:-:S11]  /*3a10*/  ISETP.GT.U32.AND P1, PT, R61, R30, PT ;  /* 0x0000001e3d00720c */ /* 0x020fd60003f24070 */
[--C-:B------:R-:W-:Y:S01]  /*3a20*/  @!P2 IMAD.IADD R0, R0, 0x1, -R61.reuse ;  /* 0x000000010000a824 */ /* 0x100fe200078e0a3d */
[----:B------:R-:W-:Y:S01]  /*3a30*/  ISETP.GT.U32.AND P2, PT, R61, R52, PT ;  /* 0x000000343d00720c */ /* 0x000fe20003f44070 */
[----:B------:R-:W-:-:S05]  /*3a40*/  @!P1 IMAD.IADD R30, R30, 0x1, -R61 ;  /* 0x000000011e1e9824 */ /* 0x000fca00078e0a3d */
[----:B------:R-:W-:Y:S07]  /*3a50*/  @!P1 STL [R1+0x18], R30 ;  /* 0x0000181e01009387 */ /* 0x000fee0000100800 */
[----:B------:R-:W-:-:S05]  /*3a60*/  @!P2 IMAD.IADD R52, R52, 0x1, -R61 ;  /* 0x000000013434a824 */ /* 0x000fca00078e0a3d */
[----:B------:R0:W-:Y:S04]  /*3a70*/  STL [R1+0x16c0], R52 ;  /* 0x0016c03401007387 */ /* 0x0001e80000100800 */
[----:B0-----:R-:W4:Y:S01]  /*3a80*/  LDL.LU R52, [R1+0x18] ;  /* 0x0000180001347983 */ /* 0x001f220000300800 */
[C---:B------:R-:W-:Y:S02]  /*3a90*/  ISETP.GT.U32.AND P3, PT, R61.reuse, R4, PT ;  /* 0x000000043d00720c */ /* 0x040fe40003f64070 */
[C---:B------:R-:W-:Y:S02]  /*3aa0*/  ISETP.GT.U32.AND P5, PT, R61.reuse, R3, PT ;  /* 0x000000033d00720c */ /* 0x040fe40003fa4070 */
[C---:B--2---:R-:W-:Y:S02]  /*3ab0*/  ISETP.GT.U32.AND P4, PT, R61.reuse, R2, PT ;  /* 0x000000023d00720c */ /* 0x044fe40003f84070 */
[----:B------:R-:W-:-:S02]  /*3ac0*/  ISETP.GT.U32.AND P0, PT, R61, R5, PT ;  /* 0x000000053d00720c */ /* 0x000fc40003f04070 */
[----:B---3--:R-:W-:-:S05]  /*3ad0*/  ISETP.GT.U32.AND P6, PT, R61, R39, PT ;  /* 0x000000273d00720c */ /* 0x008fca0003fc4070 */
[--C-:B------:R-:W-:Y:S01]  /*3ae0*/  @!P3 IMAD.IADD R4, R4, 0x1, -R61.reuse ;  /* 0x000000010404b824 */ /* 0x100fe200078e0a3d */
[----:B------:R-:W-:Y:S01]  /*3af0*/  ISETP.GT.U32.AND P3, PT, R61, R6, PT ;  /* 0x000000063d00720c */ /* 0x000fe20003f64070 */
[--C-:B------:R-:W-:Y:S01]  /*3b00*/  @!P5 IMAD.IADD R3, R3, 0x1, -R61.reuse ;  /* 0x000000010303d824 */ /* 0x100fe200078e0a3d */
[C---:B------:R-:W-:Y:S01]  /*3b10*/  ISETP.GT.U32.AND P5, PT, R61.reuse, R8, PT ;  /* 0x000000083d00720c */ /* 0x040fe20003fa4070 */
[--C-:B------:R-:W-:Y:S01]  /*3b20*/  @!P4 IMAD.IADD R2, R2, 0x1, -R61.reuse ;  /* 0x000000010202c824 */ /* 0x100fe200078e0a3d */
[----:B------:R-:W-:Y:S01]  /*3b30*/  ISETP.GT.U32.AND P1, PT, R61, R4, PT ;  /* 0x000000043d00720c */ /* 0x000fe20003f24070 */
[--C-:B------:R-:W-:Y:S01]  /*3b40*/  @!P0 IMAD.IADD R5, R5, 0x1, -R61.reuse ;  /* 0x0000000105058824 */ /* 0x100fe200078e0a3d */
[----:B------:R-:W-:Y:S01]  /*3b50*/  ISETP.GT.U32.AND P0, PT, R61, R3, PT ;  /* 0x000000033d00720c */ /* 0x000fe20003f04070 */
[----:B------:R-:W-:-:S06]  /*3b60*/  @!P6 IMAD.IADD R39, R39, 0x1, -R61 ;  /* 0x000000012727e824 */ /* 0x000fcc00078e0a3d */
[--C-:B------:R-:W-:Y:S01]  /*3b70*/  @!P3 IMAD.IADD R6, R6, 0x1, -R61.reuse ;  /* 0x000000010606b824 */ /* 0x100fe200078e0a3d */
[C---:B------:R-:W-:Y:S02]  /*3b80*/  ISETP.GT.U32.AND P3, PT, R61.reuse, R2, PT ;  /* 0x000000023d00720c */ /* 0x040fe40003f64070 */
[C---:B------:R-:W-:Y:S01]  /*3b90*/  ISETP.GT.U32.AND P4, PT, R61.reuse, R10, PT ;  /* 0x0000000a3d00720c */ /* 0x040fe20003f84070 */
[--C-:B------:R-:W-:Y:S01]  /*3ba0*/  @!P5 IMAD.IADD R8, R8, 0x1, -R61.reuse ;  /* 0x000000010808d824 */ /* 0x100fe200078e0a3d */
[C---:B------:R-:W-:Y:S01]  /*3bb0*/  ISETP.GT.U32.AND P5, PT, R61.reuse, R39, PT ;  /* 0x000000273d00720c */ /* 0x040fe20003fa4070 */
[--C-:B------:R-:W-:Y:S01]  /*3bc0*/  @!P1 IMAD.IADD R4, R4, 0x1, -R61.reuse ;  /* 0x0000000104049824 */ /* 0x100fe200078e0a3d */
[----:B------:R-:W-:Y:S01]  /*3bd0*/  ISETP.GT.U32.AND P1, PT, R61, R5, PT ;  /* 0x000000053d00720c */ /* 0x000fe20003f24070 */
[----:B------:R-:W-:Y:S01]  /*3be0*/  @!P0 IMAD.IADD R3, R3, 0x1, -R61 ;  /* 0x0000000103038824 */ /* 0x000fe200078e0a3d */
[----:B------:R-:W-:-:S07]  /*3bf0*/  ISETP.GT.U32.AND P0, PT, R61, R6, PT ;  /* 0x000000063d00720c */ /* 0x000fce0003f04070 */
[--C-:B------:R-:W-:Y:S01]  /*3c00*/  @!P4 IMAD.IADD R10, R10, 0x1, -R61.reuse ;  /* 0x000000010a0ac824 */ /* 0x100fe200078e0a3d */
[----:B------:R-:W-:Y:S01]  /*3c10*/  ISETP.GT.U32.AND P4, PT, R61, R0, PT ;  /* 0x000000003d00720c */ /* 0x000fe20003f84070 */
[--C-:B------:R-:W-:Y:S01]  /*3c20*/  @!P3 IMAD.IADD R2, R2, 0x1, -R61.reuse ;  /* 0x000000010202b824 */ /* 0x100fe200078e0a3d */
[----:B------:R0:W-:Y:S01]  /*3c30*/  STL [R1+0x2c], R4 ;  /* 0x00002c0401007387 */ /* 0x0001e20000100800 */
[--C-:B------:R-:W-:Y:S02]  /*3c40*/  @!P5 IMAD.IADD R39, R39, 0x1, -R61.reuse ;  /* 0x000000012727d824 */ /* 0x100fe400078e0a3d */
[--C-:B------:R-:W-:Y:S01]  /*3c50*/  @!P1 IMAD.IADD R5, R5, 0x1, -R61.reuse ;  /* 0x0000000105059824 */ /* 0x100fe200078e0a3d */
[----:B0-----:R-:W2:Y:S07]  /*3c60*/  LDL.LU R4, [R1+0x1718] ;  /* 0x0017180001047983 */ /* 0x001eae0000300800 */
[--C-:B------:R-:W-:Y:S01]  /*3c70*/  @!P4 IMAD.IADD R0, R0, 0x1, -R61.reuse ;  /* 0x000000010000c824 */ /* 0x100fe200078e0a3d */
[----:B------:R0:W-:Y:S01]  /*3c80*/  STL [R1+0x28], R3 ;  /* 0x0000280301007387 */ /* 0x0001e20000100800 */
[----:B------:R-:W-:-:S03]  /*3c90*/  @!P0 IMAD.IADD R6, R6, 0x1, -R61 ;  /* 0x0000000106068824 */ /* 0x000fc600078e0a3d */
[----:B0-----:R-:W3:Y:S04]  /*3ca0*/  LDL.LU R3, [R1+0x1714] ;  /* 0x0017140001037983 */ /* 0x001ee80000300800 */
[----:B------:R0:W-:Y:S04]  /*3cb0*/  STL [R1+0x24], R2 ;  /* 0x0000240201007387 */ /* 0x0001e80000100800 */
[----:B0-----:R-:W5:Y:S04]  /*3cc0*/  LDL.LU R2, [R1+0x1710] ;  /* 0x0017100001027983 */ /* 0x001f680000300800 */
[----:B------:R-:W-:Y:S04]  /*3cd0*/  STL [R1+0x20], R39 ;  /* 0x0000202701007387 */ /* 0x000fe80000100800 */
[----:B------:R0:W-:Y:S04]  /*3ce0*/  STL [R1+0x1c], R0 ;  /* 0x00001c0001007387 */ /* 0x0001e80000100800 */
[----:B0-----:R-:W2:Y:S01]  /*3cf0*/  LDL.LU R0, [R1+0x170c] ;  /* 0x00170c0001007983 */ /* 0x001ea20000300800 */
[----:B------:R-:W-:-:S13]  /*3d00*/  ISETP.GT.U32.AND P3, PT, R61, R8, PT ;  /* 0x000000083d00720c */ /* 0x000fda0003f64070 */
[----:B------:R-:W-:Y:S01]  /*3d10*/  @!P3 IMAD.IADD R8, R8, 0x1, -R61 ;  /* 0x000000010808b824 */ /* 0x000fe200078e0a3d */
[----:B----4-:R-:W-:-:S13]  /*3d20*/  ISETP.GT.U32.AND P2, PT, R61, R52, PT ;  /* 0x000000343d00720c */ /* 0x010fda0003f44070 */
[----:B------:R-:W-:-:S05]  /*3d30*/  @!P2 IMAD.IADD R52, R52, 0x1, -R61 ;  /* 0x000000013434a824 */ /* 0x000fca00078e0a3d */
[----:B------:R-:W-:Y:S04]  /*3d40*/  STL [R1+0x16d4], R52 ;  /* 0x0016d43401007387 */ /* 0x000fe80000100800 */
[----:B------:R0:W-:Y:S04]  /*3d50*/  STL [R1+0x14], R5 ;  /* 0x0000140501007387 */ /* 0x0001e80000100800 */
[----:B0-----:R-:W4:Y:S04]  /*3d60*/  LDL.LU R5, [R1+0x1708] ;  /* 0x0017080001057983 */ /* 0x001f280000300800 */
[----:B------:R0:W-:Y:S04]  /*3d70*/  STL [R1+0x10], R6 ;  /* 0x0000100601007387 */ /* 0x0001e80000100800 */
[----:B0-----:R-:W4:Y:S04]  /*3d80*/  LDL.LU R6, [R1+0x1704] ;  /* 0x0017040001067983 */ /* 0x001f280000300800 */
[----:B------:R0:W-:Y:S04]  /*3d90*/  STL [R1+0xc], R8 ;  /* 0x00000c0801007387 */ /* 0x0001e80000100800 */
[----:B0-----:R-:W4:Y:S01]  /*3da0*/  LDL.LU R8, [R1+0x1700] ;  /* 0x0017000001087983 */ /* 0x001f220000300800 */
[----:B------:R-:W-:-:S02]  /*3db0*/  ISETP.GT.U32.AND P6, PT, R61, R55, PT ;  /* 0x000000373d00720c */ /* 0x000fc40003fc4070 */
[----:B------:R-:W-:-:S11]  /*3dc0*/  ISETP.GT.U32.AND P5, PT, R61, R10, PT ;  /* 0x0000000a3d00720c */ /* 0x000fd60003fa4070 */
[--C-:B------:R-:W-:Y:S02]  /*3dd0*/  @!P6 IMAD.IADD R55, R55, 0x1, -R61.reuse ;  /* 0x000000013737e824 */ /* 0x100fe400078e0a3d */
[----:B------:R-:W-:-:S03]  /*3de0*/  @!P5 IMAD.IADD R10, R10, 0x1, -R61 ;  /* 0x000000010a0ad824 */ /* 0x000fc600078e0a3d */
[C---:B------:R-:W-:Y:S02]  /*3df0*/  ISETP.GT.U32.AND P6, PT, R61.reuse, R55, PT ;  /* 0x000000373d00720c */ /* 0x040fe40003fc4070 */
[----:B------:R0:W-:Y:S01]  /*3e00*/  STL [R1+0x8], R10 ;  /* 0x0000080a01007387 */ /* 0x0001e20000100800 */
[----:B------:R-:W-:-:S03]  /*3e10*/  ISETP.GT.U32.AND P4, PT, R61, R13, PT ;  /* 0x0000000d3d00720c */ /* 0x000fc60003f84070 */
[----:B0-----:R-:W4:Y:S07]  /*3e20*/  LDL.LU R10, [R1+0x16fc] ;  /* 0x0016fc00010a7983 */ /* 0x001f2e0000300800 */
[----:B------:R-:W-:-:S03]  /*3e30*/  @!P6 IMAD.IADD R55, R55, 0x1, -R61 ;  /* 0x000000013737e824 */ /* 0x000fc600078e0a3d */
[----:B------:R-:W-:Y:S01]  /*3e40*/  @!P4 IMAD.IADD R13, R13, 0x1, -R61 ;  /* 0x000000010d0dc824 */ /* 0x000fe200078e0a3d */
[C---:B-----5:R-:W-:Y:S01]  /*3e50*/  ISETP.GT.U32.AND P1, PT, R61.reuse, R2, PT ;  /* 0x000000023d00720c */ /* 0x060fe20003f24070 */
[----:B------:R0:W-:Y:S01]  /*3e60*/  STL [R1+0x4], R55 ;  /* 0x0000043701007387 */ /* 0x0001e20000100800 */
[C---:B---3--:R-:W-:Y:S02]  /*3e70*/  ISETP.GT.U32.AND P0, PT, R61.reuse, R3, PT ;  /* 0x000000033d00720c */ /* 0x048fe40003f04070 */
[C---:B------:R-:W-:Y:S02]  /*3e80*/  ISETP.GT.U32.AND P4, PT, R61.reuse, R7, PT ;  /* 0x000000073d00720c */ /* 0x040fe40003f84070 */
[----:B--2---:R-:W-:-:S07]  /*3e90*/  ISETP.GT.U32.AND P2, PT, R61, R0, PT ;  /* 0x000000003d00720c */ /* 0x004fce0003f44070 */
[----:B------:R-:W-:Y:S01]  /*3ea0*/  @!P1 IMAD.IADD R2, R2, 0x1, -R61 ;  /* 0x0000000102029824 */ /* 0x000fe200078e0a3d */
[----:B------:R-:W-:-:S05]  /*3eb0*/  ISETP.GT.U32.AND P1, PT, R61, R9, PT ;  /* 0x000000093d00720c */ /* 0x000fca0003f24070 */
[--C-:B------:R-:W-:Y:S02]  /*3ec0*/  @!P2 IMAD.IADD R0, R0, 0x1, -R61.reuse ;  /* 0x000000010000a824 */ /* 0x100fe400078e0a3d */
[--C-:B------:R-:W-:Y:S02]  /*3ed0*/  @!P0 IMAD.IADD R3, R3, 0x1, -R61.reuse ;  /* 0x0000000103038824 */ /* 0x100fe400078e0a3d */
[----:B------:R-:W-:Y:S01]  /*3ee0*/  @!P4 IMAD.IADD R7, R7, 0x1, -R61 ;  /* 0x000000010707c824 */ /* 0x000fe200078e0a3d */
[----:B------:R-:W-:-:S03]  /*3ef0*/  ISETP.GT.U32.AND P4, PT, R61, R0, PT ;  /* 0x000000003d00720c */ /* 0x000fc60003f84070 */
[----:B------:R-:W-:Y:S01]  /*3f00*/  @!P1 IMAD.IADD R9, R9, 0x1, -R61 ;  /* 0x0000000109099824 */ /* 0x000fe200078e0a3d */
[----:B------:R-:W-:Y:S02]  /*3f10*/  ISETP.GT.U32.AND P1, PT, R61, R3, PT ;  /* 0x000000033d00720c */ /* 0x000fe40003f24070 */
[----:B------:R-:W-:Y:S02]  /*3f20*/  IABS R57, R60 ;  /* 0x0000003c00397213 */ /* 0x000fe40000000000 */
[----:B------:R-:W-:Y:S02]  /*3f30*/  IABS R58, R58 ;  /* 0x0000003a003a7213 */ /* 0x000fe40000000000 */
[----:B------:R-:W-:Y:S02]  /*3f40*/  IABS R59, R59 ;  /* 0x0000003b003b7213 */ /* 0x000fe40000000000 */
[----:B------:R-:W-:Y:S01]  /*3f50*/  IABS R60, R26 ;  /* 0x0000001a003c7213 */ /* 0x000fe20000000000 */
[----:B------:R-:W-:-:S04]  /*3f60*/  IMAD.HI.U32 R26, R56, R57, RZ ;  /* 0x00000039381a7227 */ /* 0x000fc800078e00ff */
[--C-:B------:R-:W-:Y:S02]  /*3f70*/  @!P4 IMAD.IADD R0, R0, 0x1, -R61.reuse ;  /* 0x000000010000c824 */ /* 0x100fe400078e0a3d */
[----:B------:R-:W-:Y:S02]  /*3f80*/  @!P1 IMAD.IADD R3, R3, 0x1, -R61 ;  /* 0x0000000103039824 */ /* 0x000fe400078e0a3d */
[----:B------:R-:W-:-:S04]  /*3f90*/  IMAD.HI.U32 R30, R56, R58, RZ ;  /* 0x0000003a381e7227 */ /* 0x000fc800078e00ff */
[----:B------:R-:W-:-:S04]  /*3fa0*/  IMAD.HI.U32 R39, R56, R59, RZ ;  /* 0x0000003b38277227 */ /* 0x000fc800078e00ff */
[----:B0-----:R-:W-:-:S04]  /*3fb0*/  IMAD.HI.U32 R55, R56, R60, RZ ;  /* 0x0000003c38377227 */ /* 0x001fc800078e00ff */
[----:B------:R-:W-:-:S04]  /*3fc0*/  IMAD.HI.U32 R52, R56, R54, RZ ;  /* 0x0000003638347227 */ /* 0x000fc800078e00ff */
[----:B------:R-:W-:Y:S01]  /*3fd0*/  IMAD.MOV R56, RZ, RZ, -R26 ;  /* 0x000000ffff387224 */ /* 0x000fe200078e0a1a */
[----:B----4-:R-:W-:-:S13]  /*3fe0*/  ISETP.GT.U32.AND P6, PT, R61, R6, PT ;  /* 0x000000063d00720c */ /* 0x010fda0003fc4070 */
[----:B------:R-:W-:Y:S01]  /*3ff0*/  @!P6 IMAD.IADD R6, R6, 0x1, -R61 ;  /* 0x000000010606e824 */ /* 0x000fe200078e0a3d */
[----:B------:R-:W-:-:S13]  /*4000*/  ISETP.GT.U32.AND P6, PT, R61, R13, PT ;  /* 0x0000000d3d00720c */ /* 0x000fda0003fc4070 */
[----:B------:R-:W-:-:S05]  /*4010*/  @!P6 IMAD.IADD R13, R13, 0x1, -R61 ;  /* 0x000000010d0de824 */ /* 0x000fca00078e0a3d */
[----:B------:R0:W-:Y:S04]  /*4020*/  STL [R1], R13 ;  /* 0x0000000d01007387 */ /* 0x0001e80000100800 */
[----:B0-----:R-:W2:Y:S01]  /*4030*/  LDL.LU R13, [R1+0x16f8] ;  /* 0x0016f800010d7983 */ /* 0x001ea20000300800 */
[----:B------:R-:W-:-:S13]  /*4040*/  ISETP.GT.U32.AND P2, PT, R61, R8, PT ;  /* 0x000000083d00720c */ /* 0x000fda0003f44070 */
[----:B------:R-:W-:Y:S01]  /*4050*/  @!P2 IMAD.IADD R8, R8, 0x1, -R61 ;  /* 0x000000010808a824 */ /* 0x000fe200078e0a3d */
[----:B------:R-:W-:Y:S01]  /*4060*/  ISETP.GT.U32.AND P2, PT, R61, R2, PT ;  /* 0x000000023d00720c */ /* 0x000fe20003f44070 */
[----:B------:R-:W-:-:S12]  /*4070*/  STL [R1+0x16d8], R0 ;  /* 0x0016d80001007387 */ /* 0x000fd80000100800 */
[----:B------:R-:W-:-:S05]  /*4080*/  @!P2 IMAD.IADD R2, R2, 0x1, -R61 ;  /* 0x000000010202a824 */ /* 0x000fca00078e0a3d */
[----:B------:R-:W-:Y:S04]  /*4090*/  STL [R1+0x16e4], R2 ;  /* 0x0016e40201007387 */ /* 0x000fe80000100800 */
[----:B------:R0:W-:Y:S04]  /*40a0*/  STL [R1+0x16e8], R3 ;  /* 0x0016e80301007387 */ /* 0x0001e80000100800 */
[----:B------:R-:W3:Y:S01]  /*40b0*/  LDL.LU R26, [R1+0x16f4] ;  /* 0x0016f400011a7983 */ /* 0x000ee20000300800 */
[----:B0-----:R-:W-:-:S03]  /*40c0*/  IMAD.MOV R3, RZ, RZ, -R30 ;  /* 0x000000ffff037224 */ /* 0x001fc600078e0a1e */
[----:B------:R-:W4:Y:S01]  /*40d0*/  LDL.LU R30, [R1+0x16f0] ;  /* 0x0016f000011e7983 */ /* 0x000f220000300800 */
[----:B------:R-:W-:-:S03]  /*40e0*/  IMAD.MOV R2, RZ, RZ, -R39 ;  /* 0x000000ffff027224 */ /* 0x000fc600078e0a27 */
[----:B------:R-:W5:Y:S01]  /*40f0*/  LDL.LU R39, [R1+0x16ec] ;  /* 0x0016ec0001277983 */ /* 0x000f620000300800 */
[----:B------:R-:W-:Y:S01]  /*4100*/  IMAD.MOV R0, RZ, RZ, -R52 ;  /* 0x000000ffff007224 */ /* 0x000fe200078e0a34 */
[----:B------:R-:W-:Y:S01]  /*4110*/  IABS R52, c[0x0][0x178] ;  /* 0x00005e0000347a13 */ /* 0x000fe20000000000 */
[----:B------:R-:W-:-:S04]  /*4120*/  IMAD.MOV R55, RZ, RZ, -R55 ;  /* 0x000000ffff377224 */ /* 0x000fc800078e0a37 */
[C---:B------:R-:W-:Y:S02]  /*4130*/  IMAD R56, R52.reuse, R56, R57 ;  /* 0x0000003834387224 */ /* 0x040fe400078e0239 */
[C---:B------:R-:W-:Y:S02]  /*4140*/  IMAD R57, R52.reuse, R3, R58 ;  /* 0x0000000334397224 */ /* 0x040fe400078e023a */
[----:B------:R-:W5:Y:S01]  /*4150*/  LDL.LU R3, [R1+0x16e8] ;  /* 0x0016e80001037983 */ /* 0x000f620000300800 */
[C---:B------:R-:W-:Y:S02]  /*4160*/  IMAD R58, R52.reuse, R2, R59 ;  /* 0x00000002343a7224 */ /* 0x040fe400078e023b */
[C---:B------:R-:W-:Y:S01]  /*4170*/  IMAD R59, R52.reuse, R55, R60 ;  /* 0x00000037343b7224 */ /* 0x040fe200078e023c */
[----:B------:R-:W5:Y:S01]  /*4180*/  LDL.LU R2, [R1+0x16e4] ;  /* 0x0016e40001027983 */ /* 0x000f620000300800 */
[----:B------:R-:W-:-:S03]  /*4190*/  IMAD R60, R52, R0, R54 ;  /* 0x00000000343c7224 */ /* 0x000fc600078e0236 */
[----:B------:R-:W5:Y:S04]  /*41a0*/  LDL.LU R55, [R1+0x16e0] ;  /* 0x0016e00001377983 */ /* 0x000f680000300800 */
[----:B------:R-:W5:Y:S01]  /*41b0*/  LDL.LU R54, [R1+0x16dc] ;  /* 0x0016dc0001367983 */ /* 0x000f620000300800 */
[C---:B------:R-:W-:Y:S02]  /*41c0*/  ISETP.GT.U32.AND P3, PT, R61.reuse, R4, PT ;  /* 0x000000043d00720c */ /* 0x040fe40003f64070 */
[C---:B------:R-:W-:Y:S02]  /*41d0*/  ISETP.GT.U32.AND P5, PT, R61.reuse, R5, PT ;  /* 0x000000053d00720c */ /* 0x040fe40003fa4070 */
[----:B------:R-:W-:-:S09]  /*41e0*/  ISETP.GT.U32.AND P0, PT, R61, R10, PT ;  /* 0x0000000a3d00720c */ /* 0x000fd20003f04070 */
[--C-:B------:R-:W-:Y:S01]  /*41f0*/  @!P3 IMAD.IADD R4, R4, 0x1, -R61.reuse ;  /* 0x000000010404b824 */ /* 0x100fe200078e0a3d */
[----:B------:R-:W-:Y:S01]  /*4200*/  ISETP.GT.U32.AND P3, PT, R61, R11, PT ;  /* 0x0000000b3d00720c */ /* 0x000fe20003f64070 */
[--C-:B------:R-:W-:Y:S01]  /*4210*/  @!P5 IMAD.IADD R5, R5, 0x1, -R61.reuse ;  /* 0x000000010505d824 */ /* 0x100fe200078e0a3d */
[C---:B------:R-:W-:Y:S01]  /*4220*/  ISETP.GT.U32.AND P5, PT, R61.reuse, R12, PT ;  /* 0x0000000c3d00720c */ /* 0x040fe20003fa4070 */
[----:B------:R-:W-:Y:S01]  /*4230*/  @!P0 IMAD.IADD R10, R10, 0x1, -R61 ;  /* 0x000000010a0a8824 */ /* 0x000fe200078e0a3d */
[----:B------:R-:W-:-:S09]  /*4240*/  ISETP.GT.U32.AND P0, PT, R61, R4, PT ;  /* 0x000000043d00720c */ /* 0x000fd20003f04070 */
[--C-:B------:R-:W-:Y:S01]  /*4250*/  @!P3 IMAD.IADD R11, R11, 0x1, -R61.reuse ;  /* 0x000000010b0bb824 */ /* 0x100fe200078e0a3d */
[C---:B------:R-:W-:Y:S01]  /*4260*/  ISETP.GT.U32.AND P3, PT, R61.reuse, R5, PT ;  /* 0x000000053d00720c */ /* 0x040fe20003f64070 */
[--C-:B------:R-:W-:Y:S01]  /*4270*/  @!P5 IMAD.IADD R12, R12, 0x1, -R61.reuse ;  /* 0x000000010c0cd824 */ /* 0x100fe200078e0a3d */
[C---:B------:R-:W-:Y:S01]  /*4280*/  ISETP.GT.U32.AND P5, PT, R61.reuse, R6, PT ;  /* 0x000000063d00720c */ /* 0x040fe20003fa4070 */
[----:B------:R-:W-:Y:S01]  /*4290*/  @!P0 IMAD.IADD R4, R4, 0x1, -R61 ;  /* 0x0000000104048824 */ /* 0x000fe200078e0a3d */
[C---:B------:R-:W-:Y:S02]  /*42a0*/  ISETP.GT.U32.AND P1, PT, R61.reuse, R9, PT ;  /* 0x000000093d00720c */ /* 0x040fe40003f24070 */
[C---:B------:R-:W-:Y:S02]  /*42b0*/  ISETP.GT.U32.AND P0, PT, R61.reuse, R10, PT ;  /* 0x0000000a3d00720c */ /* 0x040fe40003f04070 */
[C---:B------:R-:W-:Y:S02]  /*42c0*/  ISETP.GT.U32.AND P4, PT, R61.reuse, R7, PT ;  /* 0x000000073d00720c */ /* 0x040fe40003f84070 */
[----:B------:R-:W-:-:S03]  /*42d0*/  ISETP.GT.U32.AND P2, PT, R61, R8, PT ;  /* 0x000000083d00720c */ /* 0x000fc60003f44070 */
[--C-:B------:R-:W-:Y:S01]  /*42e0*/  @!P3 IMAD.IADD R5, R5, 0x1, -R61.reuse ;  /* 0x000000010505b824 */ /* 0x100fe200078e0a3d */
[C---:B------:R-:W-:Y:S01]  /*42f0*/  ISETP.GT.U32.AND P3, PT, R61.reuse, R11, PT ;  /* 0x0000000b3d00720c */ /* 0x040fe20003f64070 */
[--C-:B------:R-:W-:Y:S01]  /*4300*/  @!P5 IMAD.IADD R6, R6, 0x1, -R61.reuse ;  /* 0x000000010606d824 */ /* 0x100fe200078e0a3d */
[----:B------:R-:W-:Y:S01]  /*4310*/  ISETP.GT.U32.AND P6, PT, R61, R12, PT ;  /* 0x0000000c3d00720c */ /* 0x000fe20003fc4070 */
[--C-:B------:R-:W-:Y:S01]  /*4320*/  @!P1 IMAD.IADD R9, R9, 0x1, -R61.reuse ;  /* 0x0000000109099824 */ /* 0x100fe200078e0a3d */
[C---:B------:R-:W-:Y:S01]  /*4330*/  ISETP.GT.U32.AND P1, PT, R61.reuse, R16, PT ;  /* 0x000000103d00720c */ /* 0x040fe20003f24070 */
[--C-:B------:R-:W-:Y:S01]  /*4340*/  @!P0 IMAD.IADD R10, R10, 0x1, -R61.reuse ;  /* 0x000000010a0a8824 */ /* 0x100fe200078e0a3d */
[----:B------:R-:W-:Y:S01]  /*4350*/  ISETP.GT.U32.AND P0, PT, R61, R17, PT ;  /* 0x000000113d00720c */ /* 0x000fe20003f04070 */
[--C-:B------:R-:W-:Y:S01]  /*4360*/  @!P4 IMAD.IADD R7, R7, 0x1, -R61.reuse ;  /* 0x000000010707c824 */ /* 0x100fe200078e0a3d */
[C---:B------:R-:W-:Y:S01]  /*4370*/  ISETP.GT.U32.AND P4, PT, R61.reuse, R14, PT ;  /* 0x0000000e3d00720c */ /* 0x040fe20003f84070 */
[----:B------:R-:W-:Y:S01]  /*4380*/  @!P2 IMAD.IADD R8, R8, 0x1, -R61 ;  /* 0x000000010808a824 */ /* 0x000fe200078e0a3d */
[----:B------:R-:W-:-:S03]  /*4390*/  ISETP.GT.U32.AND P2, PT, R61, R15, PT ;  /* 0x0000000f3d00720c */ /* 0x000fc60003f44070 */
[--C-:B------:R-:W-:Y:S01]  /*43a0*/  @!P3 IMAD.IADD R11, R11, 0x1, -R61.reuse ;  /* 0x000000010b0bb824 */ /* 0x100fe200078e0a3d */
[C---:B------:R-:W-:Y:S01]  /*43b0*/  ISETP.GT.U32.AND P3, PT, R61.reuse, R18, PT ;  /* 0x000000123d00720c */ /* 0x040fe20003f64070 */
        /* <DEDUP_REMOVED lines=8> */
[----:B------:R-:W-:Y:S01]  /*4440*/  @!P2 IMAD.IADD R15, R15, 0x1, -R61 ;  /* 0x000000010f0fa824 */ /* 0x000fe200078e0a3d */
[----:B------:R-:W-:-:S03]  /*4450*/  ISETP.GT.U32.AND P2, PT, R61, R22, PT ;  /* 0x000000163d00720c */ /* 0x000fc60003f44070 */
[--C-:B------:R-:W-:Y:S01]  /*4460*/  @!P3 IMAD.IADD R18, R18, 0x1, -R61.reuse ;  /* 0x000000011212b824 */ /* 0x100fe200078e0a3d */
[----:B------:R-:W-:Y:S01]  /*4470*/  ISETP.GT.U32.AND P3, PT, R61, R25, PT ;  /* 0x000000193d00720c */ /* 0x000fe20003f64070 */
[--C-:B------:R-:W-:Y:S02]  /*4480*/  @!P6 IMAD.IADD R19, R19, 0x1, -R61.reuse ;  /* 0x000000011313e824 */ /* 0x100fe400078e0a3d */
        /* <DEDUP_REMOVED lines=8> */
[----:B------:R-:W-:Y:S01]  /*4510*/  @!P3 IMAD.IADD R25, R25, 0x1, -R61 ;  /* 0x000000011919b824 */ /* 0x000fe200078e0a3d */
[----:B------:R-:W-:-:S03]  /*4520*/  ISETP.GT.U32.AND P3, PT, R61, R19, PT ;  /* 0x000000133d00720c */ /* 0x000fc60003f64070 */
        /* <DEDUP_REMOVED lines=8> */
[----:B------:R-:W-:-:S04]  /*45b0*/  @!P3 IMAD.IADD R19, R19, 0x1, -R61 ;  /* 0x000000011313b824 */ /* 0x000fc800078e0a3d */
[--C-:B------:R-:W-:Y:S02]  /*45c0*/  @!P1 IMAD.IADD R23, R23, 0x1, -R61.reuse ;  /* 0x0000000117179824 */ /* 0x100fe400078e0a3d */
[--C-:B------:R-:W-:Y:S01]  /*45d0*/  @!P0 IMAD.IADD R24, R24, 0x1, -R61.reuse ;  /* 0x0000000118188824 */ /* 0x100fe200078e0a3d */
[----:B------:R-:W-:Y:S01]  /*45e0*/  ISETP.GT.U32.AND P0, PT, R61, R31, PT ;  /* 0x0000001f3d00720c */ /* 0x000fe20003f04070 */
[--C-:B------:R-:W-:Y:S01]  /*45f0*/  @!P4 IMAD.IADD R25, R25, 0x1, -R61.reuse ;  /* 0x000000011919c824 */ /* 0x100fe200078e0a3d */
[C---:B------:R-:W-:Y:S01]  /*4600*/  ISETP.GT.U32.AND P4, PT, R61.reuse, R32, PT ;  /* 0x000000203d00720c */ /* 0x040fe20003f84070 */
[----:B------:R-:W-:Y:S01]  /*4610*/  @!P2 IMAD.IADD R22, R22, 0x1, -R61 ;  /* 0x000000011616a824 */ /* 0x000fe200078e0a3d */
[----:B------:R-:W-:-:S09]  /*4620*/  ISETP.GT.U32.AND P2, PT, R61, R29, PT ;  /* 0x0000001d3d00720c */ /* 0x000fd20003f44070 */
[--C-:B------:R-:W-:Y:S01]  /*4630*/  @!P0 IMAD.IADD R31, R31, 0x1, -R61.reuse ;  /* 0x000000011f1f8824 */ /* 0x100fe200078e0a3d */
[----:B------:R-:W-:Y:S01]  /*4640*/  ISETP.GT.U32.AND P0, PT, R61, R38, PT ;  /* 0x000000263d00720c */ /* 0x000fe20003f04070 */
[--C-:B------:R-:W-:Y:S02]  /*4650*/  @!P4 IMAD.IADD R32, R32, 0x1, -R61.reuse ;  /* 0x000000012020c824 */ /* 0x100fe400078e0a3d */
[----:B------:R-:W-:Y:S01]  /*4660*/  @!P2 IMAD.IADD R29, R29, 0x1, -R61 ;  /* 0x000000011d1da824 */ /* 0x000fe200078e0a3d */
[----:B------:R-:W-:-:S09]  /*4670*/  ISETP.GT.U32.AND P2, PT, R61, R36, PT ;  /* 0x000000243d00720c */ /* 0x000fd20003f44070 */
[----:B------:R-:W-:Y:S01]  /*4680*/  @!P0 IMAD.IADD R38, R38, 0x1, -R61 ;  /* 0x0000000126268824 */ /* 0x000fe200078e0a3d */
[----:B------:R-:W-:-:S03]  /*4690*/  ISETP.GT.U32.AND P0, PT, R61, R32, PT ;  /* 0x000000203d00720c */ /* 0x000fc60003f04070 */
[----:B------:R-:W-:Y:S01]  /*46a0*/  @!P2 IMAD.IADD R36, R36, 0x1, -R61 ;  /* 0x000000012424a824 */ /* 0x000fe200078e0a3d */
[----:B--2---:R-:W-:-:S13]  /*46b0*/  ISETP.GT.U32.AND P5, PT, R61, R13, PT ;  /* 0x0000000d3d00720c */ /* 0x004fda0003fa4070 */
[----:B------:R-:W-:Y:S01]  /*46c0*/  @!P5 IMAD.IADD R13, R13, 0x1, -R61 ;  /* 0x000000010d0dd824 */ /* 0x000fe200078e0a3d */
[----:B------:R-:W-:-:S04]  /*46d0*/  ISETP.GT.U32.AND P5, PT, R61, R20, PT ;  /* 0x000000143d00720c */ /* 0x000fc80003fa4070 */
[----:B------:R-:W-:-:S09]  /*46e0*/  ISETP.GT.U32.AND P6, PT, R61, R13, PT ;  /* 0x0000000d3d00720c */ /* 0x000fd20003fc4070 */
[----:B------:R-:W-:Y:S01]  /*46f0*/  @!P5 IMAD.IADD R20, R20, 0x1, -R61 ;  /* 0x000000011414d824 */ /* 0x000fe200078e0a3d */
[----:B------:R-:W-:-:S03]  /*4700*/  ISETP.GT.U32.AND P5, PT, R61, R14, PT ;  /* 0x0000000e3d00720c */ /* 0x000fc60003fa4070 */
[----:B------:R-:W-:Y:S01]  /*4710*/  @!P6 IMAD.IADD R13, R13, 0x1, -R61 ;  /* 0x000000010d0de824 */ /* 0x000fe200078e0a3d */
[----:B------:R-:W-:-:S09]  /*4720*/  ISETP.GT.U32.AND P6, PT, R61, R20, PT ;  /* 0x000000143d00720c */ /* 0x000fd20003fc4070 */
[--C-:B------:R-:W-:Y:S01]  /*4730*/  @!P5 IMAD.IADD R14, R14, 0x1, -R61.reuse ;  /* 0x000000010e0ed824 */ /* 0x100fe200078e0a3d */
[C---:B------:R-:W-:Y:S02]  /*4740*/  ISETP.GT.U32.AND P5, PT, R61.reuse, R21, PT ;  /* 0x000000153d00720c */ /* 0x040fe40003fa4070 */
[C---:B---3--:R-:W-:Y:S01]  /*4750*/  ISETP.GT.U32.AND P3, PT, R61.reuse, R26, PT ;  /* 0x0000001a3d00720c */ /* 0x048fe20003f64070 */
[----:B------:R-:W-:Y:S01]  /*4760*/  @!P6 IMAD.IADD R20, R20, 0x1, -R61 ;  /* 0x000000011414e824 */ /* 0x000fe200078e0a3d */
[C---:B------:R-:W-:Y:S02]  /*4770*/  ISETP.GT.U32.AND P6, PT, R61.reuse, R27, PT ;  /* 0x0000001b3d00720c */ /* 0x040fe40003fc4070 */
[----:B----4-:R-:W-:-:S07]  /*4780*/  ISETP.GT.U32.AND P1, PT, R61, R30, PT ;  /* 0x0000001e3d00720c */ /* 0x010fce0003f24070 */
[--C-:B------:R-:W-:Y:S01]  /*4790*/  @!P5 IMAD.IADD R21, R21, 0x1, -R61.reuse ;  /* 0x000000011515d824 */ /* 0x100fe200078e0a3d */
[C---:B------:R-:W-:Y:S01]  /*47a0*/  ISETP.GT.U32.AND P5, PT, R61.reuse, R28, PT ;  /* 0x0000001c3d00720c */ /* 0x040fe20003fa4070 */
[--C-:B------:R-:W-:Y:S01]  /*47b0*/  @!P3 IMAD.IADD R26, R26, 0x1, -R61.reuse ;  /* 0x000000011a1ab824 */ /* 0x100fe200078e0a3d */
[----:B------:R-:W-:Y:S01]  /*47c0*/  ISETP.GT.U32.AND P3, PT, R61, R33, PT ;  /* 0x000000213d00720c */ /* 0x000fe20003f64070 */
[--C-:B------:R-:W-:Y:S01]  /*47d0*/  @!P6 IMAD.IADD R27, R27, 0x1, -R61.reuse ;  /* 0x000000011b1be824 */ /* 0x100fe200078e0a3d */
[C---:B------:R-:W-:Y:S01]  /*47e0*/  ISETP.GT.U32.AND P6, PT, R61.reuse, R34, PT ;  /* 0x000000223d00720c */ /* 0x040fe20003fc4070 */
[----:B------:R-:W-:Y:S01]  /*47f0*/  @!P1 IMAD.IADD R30, R30, 0x1, -R61 ;  /* 0x000000011e1e9824 */ /* 0x000fe200078e0a3d */
[----:B------:R-:W-:-:S07]  /*4800*/  ISETP.GT.U32.AND P1, PT, R61, R37, PT ;  /* 0x000000253d00720c */ /* 0x000fce0003f24070 */
[--C-:B------:R-:W-:Y:S01]  /*4810*/  @!P5 IMAD.IADD R28, R28, 0x1, -R61.reuse ;  /* 0x000000011c1cd824 */ /* 0x100fe200078e0a3d */
[----:B------:R-:W-:Y:S01]  /*4820*/  ISETP.GT.U32.AND P5, PT, R61, R35, PT ;  /* 0x000000233d00720c */ /* 0x000fe20003fa4070 */
[--C-:B------:R-:W-:Y:S01]  /*4830*/  @!P3 IMAD.IADD R33, R33, 0x1, -R61.reuse ;  /* 0x000000012121b824 */ /* 0x100fe200078e0a3d */
[C---:B------:R-:W-:Y:S02]  /*4840*/  ISETP.GT.U32.AND P3, PT, R61.reuse, R27, PT ;  /* 0x0000001b3d00720c */ /* 0x040fe40003f64070 */
[----:B------:R-:W-:Y:S01]  /*4850*/  ISETP.GT.U32.AND P4, PT, R61, R26, PT ;  /* 0x0000001a3d00720c */ /* 0x000fe20003f84070 */
[--C-:B------:R-:W-:Y:S02]  /*4860*/  @!P6 IMAD.IADD R34, R34, 0x1, -R61.reuse ;  /* 0x000000012222e824 */ /* 0x100fe400078e0a3d */
[----:B------:R-:W-:Y:S01]  /*4870*/  @!P1 IMAD.IADD R37, R37, 0x1, -R61 ;  /* 0x0000000125259824 */ /* 0x000fe200078e0a3d */
[----:B------:R-:W-:-:S05]  /*4880*/  ISETP.GT.U32.AND P1, PT, R61, R31, PT ;  /* 0x0000001f3d00720c */ /* 0x000fca0003f24070 */
[--C-:B------:R-:W-:Y:S01]  /*4890*/  @!P5 IMAD.IADD R35, R35, 0x1, -R61.reuse ;  /* 0x000000012323d824 */ /* 0x100fe200078e0a3d */
[----:B------:R-:W-:Y:S01]  /*48a0*/  ISETP.GT.U32.AND P5, PT, R61, R29, PT ;  /* 0x0000001d3d00720c */ /* 0x000fe20003fa4070 */
[--C-:B------:R-:W-:Y:S01]  /*48b0*/  @!P3 IMAD.IADD R27, R27, 0x1, -R61.reuse ;  /* 0x000000011b1bb824 */ /* 0x100fe200078e0a3d */
[C---:B------:R-:W-:Y:S01]  /*48c0*/  ISETP.GT.U32.AND P3, PT, R61.reuse, R33, PT ;  /* 0x000000213d00720c */ /* 0x040fe20003f64070 */
[--C-:B------:R-:W-:Y:S01]  /*48d0*/  @!P4 IMAD.IADD R26, R26, 0x1, -R61.reuse ;  /* 0x000000011a1ac824 */ /* 0x100fe200078e0a3d */
[C---:B------:R-:W-:Y:S02]  /*48e0*/  ISETP.GT.U32.AND P2, PT, R61.reuse, R30, PT ;  /* 0x0000001e3d00720c */ /* 0x040fe40003f44070 */
[C---:B------:R-:W-:Y:S02]  /*48f0*/  ISETP.GT.U32.AND P4, PT, R61.reuse, R34, PT ;  /* 0x000000223d00720c */ /* 0x040fe40003f84070 */
[----:B------:R-:W-:Y:S01]  /*4900*/  ISETP.GT.U32.AND P6, PT, R61, R28, PT ;  /* 0x0000001c3d00720c */ /* 0x000fe20003fc4070 */
[--C-:B------:R-:W-:Y:S01]  /*4910*/  @!P1 IMAD.IADD R31, R31, 0x1, -R61.reuse ;  /* 0x000000011f1f9824 */ /* 0x100fe200078e0a3d */
[----:B------:R-:W-:Y:S01]  /*4920*/  ISETP.GT.U32.AND P1, PT, R61, R37, PT ;  /* 0x000000253d00720c */ /* 0x000fe20003f24070 */
[----:B------:R-:W-:-:S02]  /*4930*/  @!P0 IMAD.IADD R32, R32, 0x1, -R61 ;  /* 0x0000000120208824 */ /* 0x000fc400078e0a3d */
[--C-:B------:R-:W-:Y:S01]  /*4940*/  @!P5 IMAD.IADD R29, R29, 0x1, -R61.reuse ;  /* 0x000000011d1dd824 */ /* 0x100fe200078e0a3d */
[----:B------:R-:W-:Y:S01]  /*4950*/  ISETP.GT.U32.AND P5, PT, R61, R35, PT ;  /* 0x000000233d00720c */ /* 0x000fe20003fa4070 */
[--C-:B------:R-:W-:Y:S01]  /*4960*/  @!P3 IMAD.IADD R33, R33, 0x1, -R61.reuse ;  /* 0x000000012121b824 */ /* 0x100fe200078e0a3d */
[C---:B-----5:R-:W-:Y:S01]  /*4970*/  ISETP.GT.U32.AND P0, PT, R61.reuse, R39, PT ;  /* 0x000000273d00720c */ /* 0x060fe20003f04070 */
[--C-:B------:R-:W-:Y:S01]  /*4980*/  @!P2 IMAD.IADD R30, R30, 0x1, -R61.reuse ;  /* 0x000000011e1ea824 */ /* 0x100fe200078e0a3d */
[C---:B------:R-:W-:Y:S01]  /*4990*/  ISETP.GT.U32.AND P3, PT, R61.reuse, R40, PT ;  /* 0x000000283d00720c */ /* 0x040fe20003f64070 */
[--C-:B------:R-:W-:Y:S01]  /*49a0*/  @!P4 IMAD.IADD R34, R34, 0x1, -R61.reuse ;  /* 0x000000012222c824 */ /* 0x100fe200078e0a3d */
[C---:B------:R-:W-:Y:S02]  /*49b0*/  ISETP.GT.U32.AND P2, PT, R61.reuse, R36, PT ;  /* 0x000000243d00720c */ /* 0x040fe40003f44070 */
[C---:B------:R-:W-:Y:S01]  /*49c0*/  ISETP.GT.U32.AND P4, PT, R61.reuse, R41, PT ;  /* 0x000000293d00720c */ /* 0x040fe20003f84070 */
[--C-:B------:R-:W-:Y:S01]  /*49d0*/  @!P6 IMAD.IADD R28, R28, 0x1, -R61.reuse ;  /* 0x000000011c1ce824 */ /* 0x100fe200078e0a3d */
[----:B------:R-:W-:Y:S01]  /*49e0*/  ISETP.GT.U32.AND P6, PT, R61, R38, PT ;  /* 0x000000263d00720c */ /* 0x000fe20003fc4070 */
[----:B------:R-:W-:-:S02]  /*49f0*/  @!P1 IMAD.IADD R37, R37, 0x1, -R61 ;  /* 0x0000000125259824 */ /* 0x000fc400078e0a3d */
[--C-:B------:R-:W-:Y:S01]  /*4a00*/  @!P5 IMAD.IADD R35, R35, 0x1, -R61.reuse ;  /* 0x000000012323d824 */ /* 0x100fe200078e0a3d */
[----:B------:R-:W-:Y:S01]  /*4a10*/  ISETP.GT.U32.AND P5, PT, R61, R42, PT ;  /* 0x0000002a3d00720c */ /* 0x000fe20003fa4070 */
[--C-:B------:R-:W-:Y:S01]  /*4a20*/  @!P0 IMAD.IADD R39, R39, 0x1, -R61.reuse ;  /* 0x0000000127278824 */ /* 0x100fe200078e0a3d */
[C---:B------:R-:W-:Y:S01]  /*4a30*/  ISETP.GT.U32.AND P1, PT, R61.reuse, R44, PT ;  /* 0x0000002c3d00720c */ /* 0x040fe20003f24070 */
[--C-:B------:R-:W-:Y:S01]  /*4a40*/  @!P3 IMAD.IADD R40, R40, 0x1, -R61.reuse ;  /* 0x000000012828b824 */ /* 0x100fe200078e0a3d */
[C---:B------:R-:W-:Y:S01]  /*4a50*/  ISETP.GT.U32.AND P0, PT, R61.reuse, R46, PT ;  /* 0x0000002e3d00720c */ /* 0x040fe20003f04070 */
[--C-:B------:R-:W-:Y:S01]  /*4a60*/  @!P2 IMAD.IADD R36, R36, 0x1, -R61.reuse ;  /* 0x000000012424a824 */ /* 0x100fe200078e0a3d */
[----:B------:R-:W-:Y:S01]  /*4a70*/  ISETP.GT.U32.AND P3, PT, R61, R47, PT ;  /* 0x0000002f3d00720c */ /* 0x000fe20003f64070 */
[--C-:B------:R-:W-:Y:S01]  /*4a80*/  @!P4 IMAD.IADD R41, R41, 0x1, -R61.reuse ;  /* 0x000000012929c824 */ /* 0x100fe200078e0a3d */
[C---:B------:R-:W-:Y:S02]  /*4a90*/  ISETP.GT.U32.AND P2, PT, R61.reuse, R43, PT ;  /* 0x0000002b3d00720c */ /* 0x040fe40003f44070 */
[C---:B------:R-:W-:Y:S01]  /*4aa0*/  ISETP.GT.U32.AND P4, PT, R61.reuse, R48, PT ;  /* 0x000000303d00720c */ /* 0x040fe20003f84070 */
[--C-:B------:R-:W-:Y:S01]  /*4ab0*/  @!P6 IMAD.IADD R38, R38, 0x1, -R61.reuse ;  /* 0x000000012626e824 */ /* 0x100fe200078e0a3d */
[----:B------:R-:W-:Y:S01]  /*4ac0*/  ISETP.GT.U32.AND P6, PT, R61, R45, PT ;  /* 0x0000002d3d00720c */ /* 0x000fe20003fc4070 */
[----:B------:R-:W-:-:S02]  /*4ad0*/  @!P5 IMAD.IADD R42, R42, 0x1, -R61 ;  /* 0x000000012a2ad824 */ /* 0x000fc400078e0a3d */
[--C-:B------:R-:W-:Y:S01]  /*4ae0*/  @!P1 IMAD.IADD R44, R44, 0x1, -R61.reuse ;  /* 0x000000012c2c9824 */ /* 0x100fe200078e0a3d */
[C---:B------:R-:W-:Y:S01]  /*4af0*/  ISETP.GT.U32.AND P1, PT, R61.reuse, R51, PT ;  /* 0x000000333d00720c */ /* 0x040fe20003f24070 */
[--C-:B------:R-:W-:Y:S01]  /*4b00*/  @!P0 IMAD.IADD R46, R46, 0x1, -R61.reuse ;  /* 0x000000012e2e8824 */ /* 0x100fe200078e0a3d */
[----:B------:R-:W-:Y:S01]  /*4b10*/  ISETP.GT.U32.AND P0, PT, R61, R40, PT ;  /* 0x000000283d00720c */ /* 0x000fe20003f04070 */
[--C-:B------:R-:W-:Y:S01]  /*4b20*/  @!P3 IMAD.IADD R47, R47, 0x1, -R61.reuse ;  /* 0x000000012f2fb824 */ /* 0x100fe200078e0a3d */
[----:B------:R-:W-:Y:S01]  /*4b30*/  ISETP.GT.U32.AND P3, PT, R61, R41, PT ;  /* 0x000000293d00720c */ /* 0x000fe20003f64070 */
[--C-:B------:R-:W-:Y:S01]  /*4b40*/  @!P2 IMAD.IADD R43, R43, 0x1, -R61.reuse ;  /* 0x000000012b2ba824 */ /* 0x100fe200078e0a3d */
[C---:B------:R-:W-:Y:S01]  /*4b50*/  ISETP.GT.U32.AND P2, PT, R61.reuse, R50, PT ;  /* 0x000000323d00720c */ /* 0x040fe20003f44070 */
[--C-:B------:R-:W-:Y:S01]  /*4b60*/  @!P4 IMAD.IADD R48, R48, 0x1, -R61.reuse ;  /* 0x000000013030c824 */ /* 0x100fe200078e0a3d */
[----:B------:R-:W-:Y:S01]  /*4b70*/  ISETP.GT.U32.AND P4, PT, R61, R42, PT ;  /* 0x0000002a3d00720c */ /* 0x000fe20003f84070 */
[----:B------:R-:W-:Y:S01]  /*4b80*/  @!P6 IMAD.IADD R45, R45, 0x1, -R61 ;  /* 0x000000012d2de824 */ /* 0x000fe200078e0a3d */
[----:B------:R-:W-:-:S02]  /*4b90*/  ISETP.GT.U32.AND P6, PT, R61, R39, PT ;  /* 0x000000273d00720c */ /* 0x000fc40003fc4070 */
[----:B------:R-:W-:Y:S01]  /*4ba0*/  ISETP.GT.U32.AND P5, PT, R61, R49, PT ;  /* 0x000000313d00720c */ /* 0x000fe20003fa4070 */
[--C-:B------:R-:W-:Y:S01]  /*4bb0*/  @!P1 IMAD.IADD R51, R51, 0x1, -R61.reuse ;  /* 0x0000000133339824 */ /* 0x100fe200078e0a3d */
[C---:B------:R-:W-:Y:S01]  /*4bc0*/  ISETP.GT.U32.AND P1, PT, R61.reuse, R45, PT ;  /* 0x0000002d3d00720c */ /* 0x040fe20003f24070 */
        /* <DEDUP_REMOVED lines=9> */
[----:B------:R-:W-:Y:S01]  /*4c60*/  ISETP.GT.U32.AND P6, PT, R61, R50, PT ;  /* 0x000000323d00720c */ /* 0x000fe20003fc4070 */
[--C-:B------:R-:W-:Y:S01]  /*4c70*/  @!P5 IMAD.IADD R49, R49, 0x1, -R61.reuse ;  /* 0x000000013131d824 */ /* 0x100fe200078e0a3d */
[----:B------:R-:W-:Y:S01]  /*4c80*/  ISETP.GT.U32.AND P5, PT, R61, R43, PT ;  /* 0x0000002b3d00720c */ /* 0x000fe20003fa4070 */
[----:B------:R-:W-:-:S02]  /*4c90*/  @!P1 IMAD.IADD R45, R45, 0x1, -R61 ;  /* 0x000000012d2d9824 */ /* 0x000fc400078e0a3d */
[--C-:B------:R-:W-:Y:S01]  /*4ca0*/  @!P0 IMAD.IADD R46, R46, 0x1, -R61.reuse ;  /* 0x000000012e2e8824 */ /* 0x100fe200078e0a3d */
[----:B------:R-:W-:Y:S01]  /*4cb0*/  ISETP.GT.U32.AND P1, PT, R52, R53, PT ;  /* 0x000000353400720c */ /* 0x000fe20003f24070 */
[--C-:B------:R-:W-:Y:S01]  /*4cc0*/  @!P3 IMAD.IADD R47, R47, 0x1, -R61.reuse ;  /* 0x000000012f2fb824 */ /* 0x100fe200078e0a3d */
[----:B------:R-:W0:Y:S01]  /*4cd0*/  S2R R52, SR_TID.X ;  /* 0x0000000000347919 */ /* 0x000e220000002100 */
[--C-:B------:R-:W-:Y:S01]  /*4ce0*/  @!P2 IMAD.IADD R44, R44, 0x1, -R61.reuse ;  /* 0x000000012c2ca824 */ /* 0x100fe200078e0a3d */
[----:B------:R-:W-:Y:S01]  /*4cf0*/  ISETP.GT.U32.AND P2, PT, R61, R51, PT ;  /* 0x000000333d00720c */ /* 0x000fe20003f44070 */
[--C-:B------:R-:W-:Y:S01]  /*4d00*/  @!P4 IMAD.IADD R48, R48, 0x1, -R61.reuse ;  /* 0x000000013030c824 */ /* 0x100fe200078e0a3d */
[----:B------:R-:W-:Y:S04]  /*4d10*/  STL [R1+0x16d0], R45 ;  /* 0x0016d02d01007387 */ /* 0x000fe80000100800 */
[----:B------:R-:W-:Y:S04]  /*4d20*/  STL [R1+0x16cc], R46 ;  /* 0x0016cc2e01007387 */ /* 0x000fe80000100800 */
[----:B------:R-:W-:Y:S04]  /*4d30*/  STL [R1+0x16c8], R47 ;  /* 0x0016c82f01007387 */ /* 0x000fe80000100800 */
[----:B------:R1:W-:Y:S01]  /*4d40*/  STL [R1+0x16c4], R48 ;  /* 0x0016c43001007387 */ /* 0x0003e20000100800 */
[----:B------:R-:W-:-:S02]  /*4d50*/  @!P6 IMAD.IADD R50, R50, 0x1, -R61 ;  /* 0x000000013232e824 */ /* 0x000fc400078e0a3d */
[----:B------:R-:W-:Y:S01]  /*4d60*/  @!P5 IMAD.IADD R43, R43, 0x1, -R61 ;  /* 0x000000012b2bd824 */ /* 0x000fe200078e0a3d */
[----:B------:R-:W-:Y:S02]  /*4d70*/  ISETP.GT.U32.AND P5, PT, R61, R49, PT ;  /* 0x000000313d00720c */ /* 0x000fe40003fa4070 */
[----:B-1----:R-:W-:-:S04]  /*4d80*/  IABS R48, c[0x0][0x178] ;  /* 0x00005e0000307a13 */ /* 0x002fc80000000000 */
[C---:B------:R-:W-:Y:S01]  /*4d90*/  ISETP.GT.U32.AND P6, PT, R48.reuse, R54, PT ;  /* 0x000000363000720c */ /* 0x040fe20003fc4070 */
[----:B------:R-:W-:Y:S01]  /*4da0*/  @!P2 IMAD.IADD R51, R51, 0x1, -R61 ;  /* 0x000000013333a824 */ /* 0x000fe200078e0a3d */
[----:B------:R-:W-:Y:S01]  /*4db0*/  ISETP.GT.U32.AND P2, PT, R48, R55, PT ;  /* 0x000000373000720c */ /* 0x000fe20003f44070 */
[----:B------:R-:W-:Y:S01]  /*4dc0*/  @!P1 IMAD.IADD R53, R53, 0x1, -R48 ;  /* 0x0000000135359824 */ /* 0x000fe200078e0a30 */
[----:B0-----:R-:W-:-:S03]  /*4dd0*/  LOP3.LUT R45, R52, 0x7, RZ, 0xc0, !PT ;  /* 0x00000007342d7812 */ /* 0x001fc600078ec0ff */
[----:B------:R-:W-:Y:S02]  /*4de0*/  @!P5 IMAD.IADD R49, R49, 0x1, -R61 ;  /* 0x000000013131d824 */ /* 0x000fe400078e0a3d */
[C---:B------:R-:W-:Y:S02]  /*4df0*/  IMAD.SHL.U32 R61, R52.reuse, 0x8, RZ ;  /* 0x00000008343d7824 */ /* 0x040fe400078e00ff */
[----:B------:R-:W-:Y:S02]  /*4e00*/  IMAD.SHL.U32 R47, R52, 0x2, RZ ;  /* 0x00000002342f7824 */ /* 0x000fe400078e00ff */
[--C-:B------:R-:W-:Y:S01]  /*4e10*/  @!P6 IMAD.IADD R54, R54, 0x1, -R48.reuse ;  /* 0x000000013636e824 */ /* 0x100fe200078e0a30 */
[C---:B------:R-:W-:Y:S01]  /*4e20*/  ISETP.GT.U32.AND P6, PT, R48.reuse, R53, PT ;  /* 0x000000353000720c */ /* 0x040fe20003fc4070 */
[----:B------:R-:W-:Y:S02]  /*4e30*/  IMAD.MOV.U32 R52, RZ, RZ, 0x1f ;  /* 0x0000001fff347424 */ /* 0x000fe400078e00ff */
[----:B------:R-:W-:Y:S01]  /*4e40*/  @!P2 IMAD.IADD R55, R55, 0x1, -R48 ;  /* 0x000000013737a824 */ /* 0x000fe200078e0a30 */
[----:B------:R-:W-:-:S02]  /*4e50*/  ISETP.GT.U32.AND P2, PT, R48, R54, PT ;  /* 0x000000363000720c */ /* 0x000fc40003f44070 */
[----:B------:R-:W-:Y:S02]  /*4e60*/  LOP3.LUT R61, R61, 0x30, RZ, 0xc0, !PT ;  /* 0x000000303d3d7812 */ /* 0x000fe400078ec0ff */
[----:B------:R-:W-:Y:S01]  /*4e70*/  IADD3 R0, R52, c[0x0][0x180], RZ ;  /* 0x0000600034007a10 */ /* 0x000fe20007ffe0ff */
[C---:B------:R-:W-:Y:S02]  /*4e80*/  IMAD R46, R45.reuse, 0x210, RZ ;  /* 0x000002102d2e7824 */ /* 0x040fe400078e02ff */
[----:B------:R-:W-:Y:S01]  /*4e90*/  IMAD R61, R45, 0x40, R61 ;  /* 0x000000402d3d7824 */ /* 0x000fe200078e023d */
[----:B------:R-:W-:Y:S01]  /*4ea0*/  SHF.R.S32.HI R52, RZ, 0x1f, R0 ;  /* 0x0000001fff347819 */ /* 0x000fe20000011400 */
[----:B------:R-:W-:Y:S01]  /*4eb0*/  @!P6 IMAD.IADD R53, R53, 0x1, -R48 ;  /* 0x000000013535e824 */ /* 0x000fe200078e0a30 */
[----:B------:R-:W-:Y:S01]  /*4ec0*/  LOP3.LUT R46, R46, 0x10, R47, 0x78, !PT ;  /* 0x000000102e2e7812 */ /* 0x000fe200078e782f */
[----:B------:R-:W2:Y:S01]  /*4ed0*/  LDL R45, [R1+0x1658] ;  /* 0x00165800012d7983 */ /* 0x000ea20000100800 */
[----:B------:R-:W-:-:S02]  /*4ee0*/  LEA.HI R52, R52, R0, RZ, 0x5 ;  /* 0x0000000034347211 */ /* 0x000fc400078f28ff */
[----:B------:R-:W-:Y:S01]  /*4ef0*/  LOP3.LUT R47, R61, 0x30, R47, 0x78, !PT ;  /* 0x000000303d2f7812 */ /* 0x000fe200078e782f */
[----:B------:R0:W-:Y:S01]  /*4f00*/  STL [R1+0x1690], R53 ;  /* 0x0016903501007387 */ /* 0x0001e20000100800 */
[----:B------:R-:W-:-:S03]  /*4f10*/  @!P2 IMAD.IADD R54, R54, 0x1, -R48 ;  /* 0x000000013636a824 */ /* 0x000fc600078e0a30 */
[----:B0-----:R-:W3:Y:S04]  /*4f20*/  LDL R53, [R1+0x166c] ;  /* 0x00166c0001357983 */ /* 0x001ee80000100800 */
[----:B------:R-:W4:Y:S04]  /*4f30*/  LDL.LU R0, [R1+0x16d8] ;  /* 0x0016d80001007983 */ /* 0x000f280000300800 */
[----:B------:R-:W5:Y:S04]  /*4f40*/  LDL.LU R52, [R1+0x16d4] ;  /* 0x0016d40001347983 */ /* 0x000f680000300800 */
[----:B------:R-:W2:Y:S04]  /*4f50*/  LDL R46, [R1+0x1654] ;  /* 0x00165400012e7983 */ /* 0x000ea80000100800 */
[----:B------:R-:W2:Y:S04]  /*4f60*/  LDL R61, [R1+0x1660] ;  /* 0x00166000013d7983 */ /* 0x000ea80000100800 */
[----:B------:R-:W2:Y:S04]  /*4f70*/  LDL R47, [R1+0x1650] ;  /* 0x00165000012f7983 */ /* 0x000ea80000100800 */
[----:B------:R0:W-:Y:S04]  /*4f80*/  STL [R1+0x1694], R54 ;  /* 0x0016943601007387 */ /* 0x0001e80000100800 */
[----:B0-----:R-:W2:Y:S01]  /*4f90*/  LDL R54, [R1+0x1668] ;  /* 0x0016680001367983 */ /* 0x001ea20000100800 */
[----:B------:R-:W-:-:S02]  /*4fa0*/  ISETP.GT.U32.AND P5, PT, R48, R56, PT ;  /* 0x000000383000720c */ /* 0x000fc40003fa4070 */
[C---:B------:R-:W-:Y:S02]  /*4fb0*/  ISETP.GT.U32.AND P0, PT, R48.reuse, R59, PT ;  /* 0x0000003b3000720c */ /* 0x040fe40003f04070 */
[----:B------:R-:W-:-:S09]  /*4fc0*/  ISETP.GT.U32.AND P1, PT, R48, R60, PT ;  /* 0x0000003c3000720c */ /* 0x000fd20003f24070 */
[--C-:B------:R-:W-:Y:S02]  /*4fd0*/  @!P5 IMAD.IADD R56, R56, 0x1, -R48.reuse ;  /* 0x000000013838d824 */ /* 0x100fe400078e0a30 */
[--C-:B------:R-:W-:Y:S01]  /*4fe0*/  @!P0 IMAD.IADD R59, R59, 0x1, -R48.reuse ;  /* 0x000000013b3b8824 */ /* 0x100fe200078e0a30 */
[----:B------:R-:W-:Y:S01]  /*4ff0*/  ISETP.GT.U32.AND P0, PT, R48, R55, PT ;  /* 0x000000373000720c */ /* 0x000fe20003f04070 */
[----:B------:R-:W-:Y:S01]  /*5000*/  @!P1 IMAD.IADD R60, R60, 0x1, -R48 ;  /* 0x000000013c3c9824 */ /* 0x000fe200078e0a30 */
[----:B------:R-:W-:-:S11]  /*5010*/  ISETP.GT.U32.AND P1, PT, R48, R56, PT ;  /* 0x000000383000720c */ /* 0x000fd60003f24070 */
[--C-:B------:R-:W-:Y:S02]  /*5020*/  @!P0 IMAD.IADD R55, R55, 0x1, -R48.reuse ;  /* 0x0000000137378824 */ /* 0x100fe400078e0a30 */
[----:B------:R-:W-:Y:S01]  /*5030*/  @!P1 IMAD.IADD R56, R56, 0x1, -R48 ;  /* 0x0000000138389824 */ /* 0x000fe200078e0a30 */
[----:B---3--:R-:W-:Y:S02]  /*5040*/  ISETP.GE.AND P2, PT, R53, RZ, PT ;  /* 0x000000ff3500720c */ /* 0x008fe40003f46270 */
[----:B------:R-:W3:Y:S04]  /*5050*/  LDL R53, [R1+0x164c] ;  /* 0x00164c0001357983 */ /* 0x000ee80000100800 */
[----:B------:R0:W-:Y:S04]  /*5060*/  STL [R1+0x1698], R55 ;  /* 0x0016983701007387 */ /* 0x0001e80000100800 */
[----:B0-----:R-:W3:Y:S01]  /*5070*/  LDL R55, [R1+0x165c] ;  /* 0x00165c0001377983 */ /* 0x001ee20000100800 */
[----:B--2---:R-:W-:-:S03]  /*5080*/  ISETP.GE.AND P0, PT, R54, RZ, PT ;  /* 0x000000ff3600720c */ /* 0x004fc60003f06270 */
[----:B------:R-:W2:Y:S04]  /*5090*/  LDL R54, [R1+0x1648] ;  /* 0x0016480001367983 */ /* 0x000ea80000100800 */
[----:B------:R0:W-:Y:S04]  /*50a0*/  STL [R1+0x169c], R56 ;  /* 0x00169c3801007387 */ /* 0x0001e80000100800 */
[----:B0-----:R-:W2:Y:S01]  /*50b0*/  LDL R56, [R1+0x1664] ;  /* 0x0016640001387983 */ /* 0x001ea20000100800 */
[C---:B------:R-:W-:Y:S02]  /*50c0*/  ISETP.GT.U32.AND P4, PT, R48.reuse, R57, PT ;  /* 0x000000393000720c */ /* 0x040fe40003f84070 */
[----:B------:R-:W-:-:S02]  /*50d0*/  ISETP.GT.U32.AND P3, PT, R48, R58, PT ;  /* 0x0000003a3000720c */ /* 0x000fc40003f64070 */
[----:B------:R-:W-:-:S09]  /*50e0*/  ISETP.GT.U32.AND P6, PT, R48, R59, PT ;  /* 0x0000003b3000720c */ /* 0x000fd20003fc4070 */
[--C-:B------:R-:W-:Y:S02]  /*50f0*/  @!P4 IMAD.IADD R57, R57, 0x1, -R48.reuse ;  /* 0x000000013939c824 */ /* 0x100fe400078e0a30 */
[----:B------:R-:W-:-:S03]  /*5100*/  @!P3 IMAD.IADD R58, R58, 0x1, -R48 ;  /* 0x000000013a3ab824 */ /* 0x000fc600078e0a30 */
[C---:B------:R-:W-:Y:S02]  /*5110*/  ISETP.GT.U32.AND P3, PT, R48.reuse, R57, PT ;  /* 0x000000393000720c */ /* 0x040fe40003f64070 */
[C---:B------:R-:W-:Y:S02]  /*5120*/  ISETP.GT.U32.AND P4, PT, R48.reuse, R58, PT ;  /* 0x0000003a3000720c */ /* 0x040fe40003f84070 */
[----:B------:R-:W-:Y:S01]  /*5130*/  ISETP.GT.U32.AND P5, PT, R48, R60, PT ;  /* 0x0000003c3000720c */ /* 0x000fe20003fa4070 */
[--C-:B------:R-:W-:Y:S01]  /*5140*/  @!P6 IMAD.IADD R59, R59, 0x1, -R48.reuse ;  /* 0x000000013b3be824 */ /* 0x100fe200078e0a30 */
[----:B------:R-:W-:Y:S02]  /*5150*/  ISETP.GE.AND P1, PT, R61, RZ, PT ;  /* 0x000000ff3d00720c */ /* 0x000fe40003f26270 */
[----:B------:R-:W4:Y:S05]  /*5160*/  LDL R61, [R1+0x1644] ;  /* 0x00164400013d7983 */ /* 0x000f2a0000100800 */
[----:B------:R-:W-:-:S02]  /*5170*/  @!P3 IMAD.IADD R57, R57, 0x1, -R48 ;  /* 0x000000013939b824 */ /* 0x000fc400078e0a30 */
[--C-:B------:R-:W-:Y:S02]  /*5180*/  @!P4 IMAD.IADD R58, R58, 0x1, -R48.reuse ;  /* 0x000000013a3ac824 */ /* 0x100fe400078e0a30 */
[----:B------:R-:W-:Y:S01]  /*5190*/  @!P5 IMAD.IADD R60, R60, 0x1, -R48 ;  /* 0x000000013c3cd824 */ /* 0x000fe200078e0a30 */
[----:B------:R-:W-:Y:S04]  /*51a0*/  STL [R1+0x16a0], R57 ;  /* 0x0016a03901007387 */ /* 0x000fe80000100800 */
[----:B------:R-:W-:Y:S04]  /*51b0*/  STL [R1+0x16a4], R58 ;  /* 0x0016a43a01007387 */ /* 0x000fe80000100800 */
[----:B------:R-:W-:Y:S01]  /*51c0*/  STL [R1+0x16a8], R59 ;  /* 0x0016a83b01007387 */ /* 0x000fe20000100800 */
[----:B------:R-:W-:-:S03]  /*51d0*/  ISETP.GE.AND P3, PT, R45, RZ, PT ;  /* 0x000000ff2d00720c */ /* 0x000fc60003f66270 */
[----:B------:R-:W4:Y:S04]  /*51e0*/  LDL R48, [R1+0x1640] ;  /* 0x0016400001307983 */ /* 0x000f280000100800 */
[----:B------:R-:W-:Y:S01]  /*51f0*/  STL [R1+0x16ac], R60 ;  /* 0x0016ac3c01007387 */ /* 0x000fe20000100800 */
[----:B---3--:R-:W-:Y:S02]  /*5200*/  ISETP.GE.AND P4, PT, R55, RZ, PT ;  /* 0x000000ff3700720c */ /* 0x008fe40003f86270 */
[----:B--2---:R-:W-:Y:S02]  /*5210*/  ISETP.GE.AND P5, PT, R56, RZ, PT ;  /* 0x000000ff3800720c */ /* 0x004fe40003fa6270 */
[----:B------:R-:W2:Y:S04]  /*5220*/  LDL.LU R56, [R1+0x2c] ;  /* 0x00002c0001387983 */ /* 0x000ea80000300800 */
[----:B------:R-:W3:Y:S04]  /*5230*/  LDL R45, [R1+0x163c] ;  /* 0x00163c00012d7983 */ /* 0x000ee80000100800 */
[----:B------:R-:W3:Y:S01]  /*5240*/  LDL.LU R55, [R1+0x28] ;  /* 0x0000280001377983 */ /* 0x000ee20000300800 */
[----:B--2---:R-:W-:Y:S01]  /*5250*/  @!P2 IMAD.MOV R56, RZ, RZ, -R56 ;  /* 0x000000ffff38a224 */ /* 0x004fe200078e0a38 */
[----:B------:R-:W-:-:S04]  /*5260*/  ISETP.GE.AND P2, PT, R46, RZ, PT ;  /* 0x000000ff2e00720c */ /* 0x000fc80003f46270 */
[----:B------:R0:W-:Y:S01]  /*5270*/  STL [R1+0x2c], R56 ;  /* 0x00002c3801007387 */ /* 0x0001e20000100800 */
[----:B---3--:R-:W-:Y:S01]  /*5280*/  @!P0 IMAD.MOV R55, RZ, RZ, -R55 ;  /* 0x000000ffff378224 */ /* 0x008fe200078e0a37 */
[----:B------:R-:W-:Y:S02]  /*5290*/  ISETP.GE.AND P0, PT, R47, RZ, PT ;  /* 0x000000ff2f00720c */ /* 0x000fe40003f06270 */
[----:B0-----:R-:W2:Y:S04]  /*52a0*/  LDL.LU R56, [R1+0x24] ;  /* 0x0000240001387983 */ /* 0x001ea80000300800 */
[----:B------:R-:W3:Y:S04]  /*52b0*/  LDL R46, [R1+0x1638] ;  /* 0x00163800012e7983 */ /* 0x000ee80000100800 */
[----:B------:R0:W-:Y:S04]  /*52c0*/  STL [R1+0x28], R55 ;  /* 0x0000283701007387 */ /* 0x0001e80000100800 */
[----:B0-----:R-:W3:Y:S04]  /*52d0*/  LDL.LU R55, [R1+0x20] ;  /* 0x0000200001377983 */ /* 0x001ee80000300800 */
[----:B------:R-:W4:Y:S04]  /*52e0*/  LDL R47, [R1+0x1634] ;  /* 0x00163400012f7983 */ /* 0x000f280000100800 */
[----:B------:R-:W4:Y:S01]  /*52f0*/  LDL.LU R60, [R1+0x1c] ;  /* 0x00001c00013c7983 */ /* 0x000f220000300800 */
[----:B-----5:R-:W-:-:S04]  /*5300*/  IMAD.MOV.U32 R59, RZ, RZ, R52 ;  /* 0x000000ffff3b7224 */ /* 0x020fc800078e0034 */
[----:B------:R-:W-:Y:S02]  /*5310*/  @!P3 IMAD.MOV R59, RZ, RZ, -R59 ;  /* 0x000000ffff3bb224 */ /* 0x000fe400078e0a3b */
[----:B--2---:R-:W-:Y:S01]  /*5320*/  @!P1 IMAD.MOV R56, RZ, RZ, -R56 ;  /* 0x000000ffff389224 */ /* 0x004fe200078e0a38 */
[----:B------:R-:W-:-:S04]  /*5330*/  ISETP.GE.AND P1, PT, R53, RZ, PT ;  /* 0x000000ff3500720c */ /* 0x000fc80003f26270 */
[----:B------:R-:W-:Y:S04]  /*5340*/  STL [R1+0x24], R56 ;  /* 0x0000243801007387 */ /* 0x000fe80000100800 */
[----:B------:R-:W2:Y:S04]  /*5350*/  LDL R53, [R1+0x1630] ;  /* 0x0016300001357983 */ /* 0x000ea80000100800 */
[----:B------:R-:W5:Y:S01]  /*5360*/  LDL R52, [R1+0x162c] ;  /* 0x00162c0001347983 */ /* 0x000f620000100800 */
[----:B---3--:R-:W-:Y:S02]  /*5370*/  @!P5 IMAD.MOV R55, RZ, RZ, -R55 ;  /* 0x000000ffff37d224 */ /* 0x008fe400078e0a37 */
[----:B----4-:R-:W-:-:S03]  /*5380*/  @!P4 IMAD.MOV R60, RZ, RZ, -R60 ;  /* 0x000000ffff3cc224 */ /* 0x010fc600078e0a3c */
[----:B------:R-:W-:Y:S04]  /*5390*/  STL [R1+0x20], R55 ;  /* 0x0000203701007387 */ /* 0x000fe80000100800 */
[----:B------:R0:W-:Y:S04]  /*53a0*/  STL [R1+0x16b0], R60 ;  /* 0x0016b03c01007387 */ /* 0x0001e80000100800 */
[----:B------:R-:W3:Y:S04]  /*53b0*/  LDL.LU R58, [R1+0x14] ;  /* 0x00001400013a7983 */ /* 0x000ee80000300800 */
[----:B0-----:R-:W4:Y:S04]  /*53c0*/  LDL R60, [R1+0x1624] ;  /* 0x00162400013c7983 */ /* 0x001f280000100800 */
[----:B------:R0:W-:Y:S04]  /*53d0*/  STL [R1+0x16b4], R59 ;  /* 0x0016b43b01007387 */ /* 0x0001e80000100800 */
[----:B0-----:R-:W2:Y:S04]  /*53e0*/  LDL R59, [R1+0x1628] ;  /* 0x00162800013b7983 */ /* 0x001ea80000100800 */
[----:B------:R-:W2:Y:S01]  /*53f0*/  LDL.LU R57, [R1+0x10] ;  /* 0x0000100001397983 */ /* 0x000ea20000300800 */
[----:B------:R-:W-:-:S03]  /*5400*/  ISETP.GE.AND P3, PT, R48, RZ, PT ;  /* 0x000000ff3000720c */ /* 0x000fc60003f66270 */
[----:B------:R-:W4:Y:S01]  /*5410*/  LDL R48, [R1+0x1620] ;  /* 0x0016200001307983 */ /* 0x000f220000100800 */
[----:B---3--:R-:W-:Y:S01]  /*5420*/  @!P2 IMAD.MOV R58, RZ, RZ, -R58 ;  /* 0x000000ffff3aa224 */ /* 0x008fe200078e0a3a */
[----:B------:R-:W-:-:S04]  /*5430*/  ISETP.GE.AND P2, PT, R45, RZ, PT ;  /* 0x000000ff2d00720c */ /* 0x000fc80003f46270 */
[----:B------:R0:W-:Y:S04]  /*5440*/  STL [R1+0x16b8], R58 ;  /* 0x0016b83a01007387 */ /* 0x0001e80000100800 */
[----:B------:R-:W3:Y:S04]  /*5450*/  LDL.LU R56, [R1+0xc] ;  /* 0x00000c0001387983 */ /* 0x000ee80000300800 */
[----:B------:R-:W4:Y:S01]  /*5460*/  LDL R45, [R1+0x161c] ;  /* 0x00161c00012d7983 */ /* 0x000f220000100800 */
[----:B--2---:R-:W-:Y:S01]  /*5470*/  @!P0 IMAD.MOV R57, RZ, RZ, -R57 ;  /* 0x000000ffff398224 */ /* 0x004fe200078e0a39 */
[----:B------:R-:W-:-:S04]  /*5480*/  ISETP.GE.AND P0, PT, R46, RZ, PT ;  /* 0x000000ff2e00720c */ /* 0x000fc80003f06270 */
[----:B------:R1:W-:Y:S04]  /*5490*/  STL [R1+0x16bc], R57 ;  /* 0x0016bc3901007387 */ /* 0x0003e80000100800 */
[----:B------:R-:W2:Y:S04]  /*54a0*/  LDL R46, [R1+0x1618] ;  /* 0x00161800012e7983 */ /* 0x000ea80000100800 */
[----:B------:R-:W2:Y:S01]  /*54b0*/  LDL.LU R55, [R1+0x8] ;  /* 0x0000080001377983 */ /* 0x000ea20000300800 */
[----:B------:R-:W-:Y:S02]  /*54c0*/  ISETP.GE.AND P5, PT, R54, RZ, PT ;  /* 0x000000ff3600720c */ /* 0x000fe40003fa6270 */
[----:B------:R-:W-:Y:S01]  /*54d0*/  ISETP.GE.AND P4, PT, R61, RZ, PT ;  /* 0x000000ff3d00720c */ /* 0x000fe20003f86270 */
[----:B---3--:R-:W-:Y:S01]  /*54e0*/  @!P1 IMAD.MOV R56, RZ, RZ, -R56 ;  /* 0x000000ffff389224 */ /* 0x008fe200078e0a38 */
[----:B------:R-:W-:-:S02]  /*54f0*/  ISETP.GE.AND P1, PT, R47, RZ, PT ;  /* 0x000000ff2f00720c */ /* 0x000fc40003f26270 */
[----:B------:R-:W3:Y:S04]  /*5500*/  LDL R47, [R1+0x1614] ;  /* 0x00161400012f7983 */ /* 0x000ee80000100800 */
[----:B------:R-:W3:Y:S03]  /*5510*/  LDL.LU R54, [R1+0x4] ;  /* 0x0000040001367983 */ /* 0x000ee60000300800 */
[----:B--2---:R-:W-:Y:S01]  /*5520*/  @!P5 IMAD.MOV R55, RZ, RZ, -R55 ;  /* 0x000000ffff37d224 */ /* 0x004fe200078e0a37 */
[----:B------:R-:W-:Y:S02]  /*5530*/  ISETP.GE.AND P5, PT, R53, RZ, PT ;  /* 0x000000ff3500720c */ /* 0x000fe40003fa6270 */
[----:B------:R-:W2:Y:S04]  /*5540*/  LDL R53, [R1+0x1610] ;  /* 0x0016100001357983 */ /* 0x000ea80000100800 */
[----:B------:R-:W2:Y:S01]  /*5550*/  LDL.LU R61, [R1] ;  /* 0x00000000013d7983 */ /* 0x000ea20000300800 */
[----:B------:R-:W-:Y:S01]  /*5560*/  @!P2 IMAD.MOV R0, RZ, RZ, -R0 ;  /* 0x000000ffff00a224 */ /* 0x000fe200078e0a00 */
[----:B----4-:R-:W-:Y:S01]  /*5570*/  ISETP.GE.AND P2, PT, R60, RZ, PT ;  /* 0x000000ff3c00720c */ /* 0x010fe20003f46270 */
[----:B------:R-:W-:Y:S01]  /*5580*/  @!P1 IMAD.MOV R3, RZ, RZ, -R3 ;  /* 0x000000ffff039224 */ /* 0x000fe200078e0a03 */
[----:B------:R-:W4:Y:S01]  /*5590*/  LDL R60, [R1+0x1604] ;  /* 0x00160400013c7983 */ /* 0x000f220000100800 */
[----:B------:R-:W-:-:S03]  /*55a0*/  ISETP.GE.AND P1, PT, R45, RZ, PT ;  /* 0x000000ff2d00720c */ /* 0x000fc60003f26270 */
[----:B------:R-:W4:Y:S01]  /*55b0*/  LDL R45, [R1+0x1600] ;  /* 0x00160000012d7983 */ /* 0x000f220000100800 */
[----:B------:R-:W-:Y:S01]  /*55c0*/  @!P5 IMAD.MOV R4, RZ, RZ, -R4 ;  /* 0x000000ffff04d224 */ /* 0x000fe200078e0a04 */
[----:B------:R-:W-:Y:S02]  /*55d0*/  ISETP.GE.AND P5, PT, R46, RZ, PT ;  /* 0x000000ff2e00720c */ /* 0x000fe40003fa6270 */
[----:B------:R-:W4:Y:S01]  /*55e0*/  LDL R46, [R1+0x15f8] ;  /* 0x0015f800012e7983 */ /* 0x000f220000100800 */
[----:B------:R-:W-:-:S03]  /*55f0*/  @!P0 IMAD.MOV R2, RZ, RZ, -R2 ;  /* 0x000000ffff028224 */ /* 0x000fc600078e0a02 */
[----:B0-----:R-:W4:Y:S01]  /*5600*/  LDL R58, [R1+0x1588] ;  /* 0x00158800013a7983 */ /* 0x001f220000100800 */
[----:B---3--:R-:W-:Y:S01]  /*5610*/  @!P4 IMAD.MOV R54, RZ, RZ, -R54 ;  /* 0x000000ffff36c224 */ /* 0x008fe200078e0a36 */
[----:B-----5:R-:W-:Y:S02]  /*5620*/  ISETP.GE.AND P4, PT, R52, RZ, PT ;  /* 0x000000ff3400720c */ /* 0x020fe40003f86270 */
[----:B------:R-:W3:Y:S01]  /*5630*/  LDL R52, [R1+0x160c] ;  /* 0x00160c0001347983 */ /* 0x000ee20000100800 */
[----:B--2---:R-:W-:Y:S01]  /*5640*/  @!P3 IMAD.MOV R61, RZ, RZ, -R61 ;  /* 0x000000ffff3db224 */ /* 0x004fe200078e0a3d */
[----:B------:R-:W-:Y:S02]  /*5650*/  ISETP.GE.AND P3, PT, R59, RZ, PT ;  /* 0x000000ff3b00720c */ /* 0x000fe40003f66270 */
[----:B------:R-:W2:Y:S01]  /*5660*/  LDL R59, [R1+0x1608] ;  /* 0x00160800013b7983 */ /* 0x000ea20000100800 */
[----:B------:R-:W-:-:S06]  /*5670*/  ISETP.GE.AND P0, PT, R48, RZ, PT ;  /* 0x000000ff3000720c */ /* 0x000fcc0003f06270 */
[----:B------:R-:W-:Y:S01]  /*5680*/  @!P4 IMAD.MOV R5, RZ, RZ, -R5 ;  /* 0x000000ffff05c224 */ /* 0x000fe200078e0a05 */
[----:B------:R-:W5:Y:S01]  /*5690*/  LDL R48, [R1+0x15fc] ;  /* 0x0015fc0001307983 */ /* 0x000f620000100800 */
[----:B------:R-:W-:-:S03]  /*56a0*/  ISETP.GE.AND P4, PT, R47, RZ, PT ;  /* 0x000000ff2f00720c */ /* 0x000fc60003f86270 */
[----:B------:R-:W5:Y:S01]  /*56b0*/  LDL R47, [R1+0x15f4] ;  /* 0x0015f400012f7983 */ /* 0x000f620000100800 */
[----:B------:R-:W-:Y:S02]  /*56c0*/  @!P2 IMAD.MOV R7, RZ, RZ, -R7 ;  /* 0x000000ffff07a224 */ /* 0x000fe400078e0a07 */
[----:B------:R-:W-:Y:S01]  /*56d0*/  @!P3 IMAD.MOV R6, RZ, RZ, -R6 ;  /* 0x000000ffff06b224 */ /* 0x000fe200078e0a06 */
[----:B------:R-:W-:Y:S02]  /*56e0*/  ISETP.GE.AND P3, PT, R53, RZ, PT ;  /* 0x000000ff3500720c */ /* 0x000fe40003f66270 */
[----:B------:R-:W5:Y:S01]  /*56f0*/  LDL R53, [R1+0x15f0] ;  /* 0x0015f00001357983 */ /* 0x000f620000100800 */
[----:B------:R-:W-:Y:S02]  /*5700*/  @!P0 IMAD.MOV R8, RZ, RZ, -R8 ;  /* 0x000000ffff088224 */ /* 0x000fe400078e0a08 */
        /* <DEDUP_REMOVED lines=9> */
[----:B---3--:R-:W-:-:S03]  /*57a0*/  ISETP.GE.AND P2, PT, R52, RZ, PT ;  /* 0x000000ff3400720c */ /* 0x008fc60003f46270 */
[----:B------:R-:W3:Y:S01]  /*57b0*/  LDL R52, [R1+0x15ec] ;  /* 0x0015ec0001347983 */ /* 0x000ee20000100800 */
[----:B--2---:R-:W-:-:S03]  /*57c0*/  ISETP.GE.AND P0, PT, R59, RZ, PT ;  /* 0x000000ff3b00720c */ /* 0x004fc60003f06270 */
[----:B------:R-:W2:Y:S01]  /*57d0*/  LDL R59, [R1+0x15e8] ;  /* 0x0015e800013b7983 */ /* 0x000ea20000100800 */
[----:B------:R-:W-:Y:S01]  /*57e0*/  @!P5 IMAD.MOV R10, RZ, RZ, -R10 ;  /* 0x000000ffff0ad224 */ /* 0x000fe200078e0a0a */
[----:B-----5:R-:W-:-:S04]  /*57f0*/  ISETP.GE.AND P5, PT, R48, RZ, PT ;  /* 0x000000ff3000720c */ /* 0x020fc80003fa6270 */
        /* <DEDUP_REMOVED lines=74> */
[----:B------:R-:W-:Y:S01]  /*5ca0*/  ISETP.GE.AND P2, PT, R47, RZ, PT ;  /* 0x000000ff2f00720c */ /* 0x000fe20003f46270 */
[----:B------:R-:W-:Y:S02]  /*5cb0*/  @!P1 IMAD.MOV R39, RZ, RZ, -R39 ;  /* 0x000000ffff279224 */ /* 0x000fe400078e0a27 */
[----:B------:R-:W5:Y:S01]  /*5cc0*/  LDL R47, [R1+0x1584] ;  /* 0x00158400012f7983 */ /* 0x000f620000100800 */
[----:B------:R-:W-:Y:S01]  /*5cd0*/  @!P0 IMAD.MOV R38, RZ, RZ, -R38 ;  /* 0x000000ffff268224 */ /* 0x000fe200078e0a26 */
[----:B------:R-:W-:Y:S01]  /*5ce0*/  ISETP.GE.AND P0, PT, R53, RZ, PT ;  /* 0x000000ff3500720c */ /* 0x000fe20003f06270 */
[----:B------:R-:W-:Y:S01]  /*5cf0*/  @!P4 IMAD.MOV R41, RZ, RZ, -R41 ;  /* 0x000000ffff29c224 */ /* 0x000fe200078e0a29 */
[----:B------:R-:W5:Y:S01]  /*5d00*/  LDL R53, [R1+0x1558] ;  /* 0x0015580001357983 */ /* 0x000f620000100800 */
[----:B------:R-:W-:Y:S01]  /*5d10*/  @!P5 IMAD.MOV R40, RZ, RZ, -R40 ;  /* 0x000000ffff28d224 */ /* 0x000fe200078e0a28 */
[----:B------:R-:W-:Y:S01]  /*5d20*/  ISETP.GE.AND P5, PT, R58, RZ, PT ;  /* 0x000000ff3a00720c */ /* 0x000fe20003fa6270 */
[----:B------:R-:W-:Y:S01]  /*5d30*/  @!P3 IMAD.MOV R42, RZ, RZ, -R42 ;  /* 0x000000ffff2ab224 */ /* 0x000fe200078e0a2a */
[----:B----4-:R-:W-:-:S02]  /*5d40*/  ISETP.GE.AND P3, PT, R60, RZ, PT ;  /* 0x000000ff3c00720c */ /* 0x010fc40003f66270 */
[----:B------:R-:W-:Y:S01]  /*5d50*/  @!P2 IMAD.MOV R43, RZ, RZ, -R43 ;  /* 0x000000ffff2ba224 */ /* 0x000fe200078e0a2b */
[----:B------:R-:W-:-:S04]  /*5d60*/  ISETP.GE.AND P2, PT, R45, RZ, PT ;  /* 0x000000ff2d00720c */ /* 0x000fc80003f46270 */
[----:B------:R-:W-:Y:S01]  /*5d70*/  @!P0 IMAD.MOV R44, RZ, RZ, -R44 ;  /* 0x000000ffff2c8224 */ /* 0x000fe200078e0a2c */
[----:B------:R-:W-:Y:S02]  /*5d80*/  ISETP.GE.AND P0, PT, R46, RZ, PT ;  /* 0x000000ff2e00720c */ /* 0x000fe40003f06270 */
[----:B---3--:R-:W-:Y:S02]  /*5d90*/  ISETP.GE.AND P1, PT, R52, RZ, PT ;  /* 0x000000ff3400720c */ /* 0x008fe40003f26270 */
[----:B------:R-:W3:Y:S04]  /*5da0*/  LDL R52, [R1+0x155c] ;  /* 0x00155c0001347983 */ /* 0x000ee80000100800 */
[----:B-1----:R-:W4:Y:S04]  /*5db0*/  LDL.LU R57, [R1+0x2c] ;  /* 0x00002c0001397983 */ /* 0x002f280000300800 */
[----:B------:R-:W3:Y:S01]  /*5dc0*/  LDL.LU R58, [R1+0x28] ;  /* 0x00002800013a7983 */ /* 0x000ee20000300800 */
[----:B--2---:R-:W-:-:S03]  /*5dd0*/  ISETP.GE.AND P4, PT, R59, RZ, PT ;  /* 0x000000ff3b00720c */ /* 0x004fc60003f86270 */
[----:B------:R-:W2:Y:S04]  /*5de0*/  LDL.LU R59, [R1+0x24] ;  /* 0x00002400013b7983 */ /* 0x000ea80000300800 */
[----:B------:R-:W2:Y:S04]  /*5df0*/  LDL.LU R60, [R1+0x20] ;  /* 0x00002000013c7983 */ /* 0x000ea80000300800 */
[----:B------:R-:W2:Y:S04]  /*5e00*/  LDL.LU R45, [R1+0x16d0] ;  /* 0x0016d000012d7983 */ /* 0x000ea80000300800 */
[----:B------:R-:W3:Y:S01]  /*5e10*/  LDL.LU R46, [R1+0x16cc] ;  /* 0x0016cc00012e7983 */ /* 0x000ee20000300800 */
[----:B--2---:R-:W-:Y:S01]  /*5e20*/  @!P1 IMAD.MOV R45, RZ, RZ, -R45 ;  /* 0x000000ffff2d9224 */ /* 0x004fe200078e0a2d */
[----:B-----5:R-:W-:-:S02]  /*5e30*/  ISETP.GE.AND P1, PT, R47, RZ, PT ;  /* 0x000000ff2f00720c */ /* 0x020fc40003f26270 */
[----:B------:R-:W2:Y:S01]  /*5e40*/  LDL.LU R47, [R1+0x16c8] ;  /* 0x0016c800012f7983 */ /* 0x000ea20000300800 */
[----:B---3--:R-:W-:Y:S01]  /*5e50*/  @!P5 IMAD.MOV R46, RZ, RZ, -R46 ;  /* 0x000000ffff2ed224 */ /* 0x008fe200078e0a2e */
[----:B------:R-:W-:Y:S02]  /*5e60*/  ISETP.GE.AND P5, PT, R48, RZ, PT ;  /* 0x000000ff3000720c */ /* 0x000fe40003fa6270 */
[----:B------:R-:W3:Y:S01]  /*5e70*/  LDL.LU R48, [R1+0x16c4] ;  /* 0x0016c40001307983 */ /* 0x000ee20000300800 */
[----:B------:R-:W-:Y:S01]  /*5e80*/  @!P2 IMAD.MOV R49, RZ, RZ, -R49 ;  /* 0x000000ffff31a224 */ /* 0x000fe200078e0a31 */
[----:B------:R-:W-:Y:S02]  /*5e90*/  ISETP.GE.AND P2, PT, R53, RZ, PT ;  /* 0x000000ff3500720c */ /* 0x000fe40003f46270 */
[----:B------:R-:W-:Y:S01]  /*5ea0*/  LOP3.LUT R53, RZ, c[0x0][0x17c], RZ, 0x33, !PT ;  /* 0x00005f00ff357a12 */ /* 0x000fe200078e33ff */
[----:B--2---:R-:W-:Y:S01]  /*5eb0*/  @!P4 IMAD.MOV R47, RZ, RZ, -R47 ;  /* 0x000000ffff2fc224 */ /* 0x004fe200078e0a2f */
[----:B------:R-:W-:-:S04]  /*5ec0*/  ISETP.NE.AND P4, PT, RZ, c[0x0][0x17c], PT ;  /* 0x00005f00ff007a0c */ /* 0x000fc80003f85270 */
[C---:B----4-:R-:W-:Y:S01]  /*5ed0*/  SEL R57, R53.reuse, R57, !P4 ;  /* 0x0000003935397207 */ /* 0x050fe20006000000 */
[----:B---3--:R-:W-:Y:S01]  /*5ee0*/  @!P3 IMAD.MOV R48, RZ, RZ, -R48 ;  /* 0x000000ffff30b224 */ /* 0x008fe200078e0a30 */
[C---:B------:R-:W-:Y:S02]  /*5ef0*/  SEL R58, R53.reuse, R58, !P4 ;  /* 0x0000003a353a7207 */ /* 0x040fe40006000000 */
[----:B------:R-:W-:Y:S02]  /*5f00*/  ISETP.GE.AND P3, PT, R52, RZ, PT ;  /* 0x000000ff3400720c */ /* 0x000fe40003f66270 */
[----:B------:R-:W2:Y:S01]  /*5f10*/  LDL.LU R52, [R1+0x16c0] ;  /* 0x0016c00001347983 */ /* 0x000ea20000300800 */
[C---:B------:R-:W-:Y:S02]  /*5f20*/  SEL R59, R53.reuse, R59, !P4 ;  /* 0x0000003b353b7207 */ /* 0x040fe40006000000 */
[C---:B------:R-:W-:Y:S01]  /*5f30*/  SEL R60, R53.reuse, R60, !P4 ;  /* 0x0000003c353c7207 */ /* 0x040fe20006000000 */
[----:B------:R0:W-:Y:S04]  /*5f40*/  STL [R1+0x60], R57 ;  /* 0x0000603901007387 */ /* 0x0001e80000100800 */
[----:B0-----:R-:W3:Y:S04]  /*5f50*/  LDL.LU R57, [R1+0x16bc] ;  /* 0x0016bc0001397983 */ /* 0x001ee80000300800 */
[----:B------:R0:W-:Y:S04]  /*5f60*/  STL [R1+0x5c], R58 ;  /* 0x00005c3a01007387 */ /* 0x0001e80000100800 */
[----:B0-----:R-:W4:Y:S04]  /*5f70*/  LDL.LU R58, [R1+0x16b8] ;  /* 0x0016b800013a7983 */ /* 0x001f280000300800 */
[----:B------:R0:W-:Y:S04]  /*5f80*/  STL [R1+0x58], R59 ;  /* 0x0000583b01007387 */ /* 0x0001e80000100800 */
[----:B0-----:R-:W5:Y:S04]  /*5f90*/  LDL.LU R59, [R1+0x16b4] ;  /* 0x0016b400013b7983 */ /* 0x001f680000300800 */
[----:B------:R0:W-:Y:S04]  /*5fa0*/  STL [R1+0x54], R60 ;  /* 0x0000543c01007387 */ /* 0x0001e80000100800 */
[----:B0-----:R-:W2:Y:S01]  /*5fb0*/  LDL.LU R60, [R1+0x16b0] ;  /* 0x0016b000013c7983 */ /* 0x001ea20000300800 */
[----:B------:R-:W-:-:S02]  /*5fc0*/  SEL R56, R53, R56, !P4 ;  /* 0x0000003835387207 */ /* 0x000fc40006000000 */
[C---:B------:R-:W-:Y:S02]  /*5fd0*/  SEL R55, R53.reuse, R55, !P4 ;  /* 0x0000003735377207 */ /* 0x040fe40006000000 */
[C---:B------:R-:W-:Y:S02]  /*5fe0*/  SEL R54, R53.reuse, R54, !P4 ;  /* 0x0000003635367207 */ /* 0x040fe40006000000 */
[C---:B------:R-:W-:Y:S02]  /*5ff0*/  SEL R61, R53.reuse, R61, !P4 ;  /* 0x0000003d353d7207 */ /* 0x040fe40006000000 */
[C---:B---3--:R-:W-:Y:S02]  /*6000*/  SEL R57, R53.reuse, R57, !P4 ;  /* 0x0000003935397207 */ /* 0x048fe40006000000 */
[C---:B----4-:R-:W-:Y:S02]  /*6010*/  SEL R58, R53.reuse, R58, !P4 ;  /* 0x0000003a353a7207 */ /* 0x050fe40006000000 */
[----:B-----5:R-:W-:-:S02]  /*6020*/  SEL R59, R53, R59, !P4 ;  /* 0x0000003b353b7207 */ /* 0x020fc40006000000 */
[----:B--2---:R-:W-:-:S05]  /*6030*/  SEL R60, R53, R60, !P4 ;  /* 0x0000003c353c7207 */ /* 0x004fca0006000000 */
[----:B------:R0:W-:Y:S04]  /*6040*/  STL [R1+0x50], R60 ;  /* 0x0000503c01007387 */ /* 0x0001e80000100800 */
[----:B0-----:R-:W2:Y:S04]  /*6050*/  LDL.LU R60, [R1+0x16ac] ;  /* 0x0016ac00013c7983 */ /* 0x001ea80000300800 */
[----:B------:R0:W-:Y:S04]  /*6060*/  STL [R1+0x4c], R59 ;  /* 0x00004c3b01007387 */ /* 0x0001e80000100800 */
[----:B0-----:R-:W3:Y:S04]  /*6070*/  LDL.LU R59, [R1+0x16a8] ;  /* 0x0016a800013b7983 */ /* 0x001ee80000300800 */
[----:B------:R0:W-:Y:S04]  /*6080*/  STL [R1+0x48], R58 ;  /* 0x0000483a01007387 */ /* 0x0001e80000100800 */
[----:B0-----:R-:W4:Y:S04]  /*6090*/  LDL.LU R58, [R1+0x16a4] ;  /* 0x0016a400013a7983 */ /* 0x001f280000300800 */
[----:B------:R0:W-:Y:S04]  /*60a0*/  STL [R1+0x44], R57 ;  /* 0x0000443901007387 */ /* 0x0001e80000100800 */
[----:B0-----:R-:W5:Y:S04]  /*60b0*/  LDL.LU R57, [R1+0x16a0] ;  /* 0x0016a00001397983 */ /* 0x001f680000300800 */
[----:B------:R0:W-:Y:S04]  /*60c0*/  STL [R1+0x40], R56 ;  /* 0x0000403801007387 */ /* 0x0001e80000100800 */
[----:B0-----:R-:W2:Y:S04]  /*60d0*/  LDL.LU R56, [R1+0x169c] ;  /* 0x00169c0001387983 */ /* 0x001ea80000300800 */
[----:B------:R0:W-:Y:S04]  /*60e0*/  STL [R1+0x3c], R55 ;  /* 0x00003c3701007387 */ /* 0x0001e80000100800 */
[----:B0-----:R-:W2:Y:S04]  /*60f0*/  LDL.LU R55, [R1+0x1698] ;  /* 0x0016980001377983 */ /* 0x001ea80000300800 */
[----:B------:R0:W-:Y:S04]  /*6100*/  STL [R1+0x38], R54 ;  /* 0x0000383601007387 */ /* 0x0001e80000100800 */
[----:B0-----:R-:W2:Y:S04]  /*6110*/  LDL.LU R54, [R1+0x1694] ;  /* 0x0016940001367983 */ /* 0x001ea80000300800 */
[----:B------:R-:W2:Y:S04]  /*6120*/  LDL.LU R53, [R1+0x1690] ;  /* 0x0016900001357983 */ /* 0x000ea80000300800 */
[----:B------:R0:W-:Y:S02]  /*6130*/  STL [R1+0x34], R61 ;  /* 0x0000343d01007387 */ /* 0x0001e40000100800 */
[----:B0-----:R-:W-:-:S04]  /*6140*/  LOP3.LUT R61, RZ, c[0x0][0x17c], RZ, 0x33, !PT ;  /* 0x00005f00ff3d7a12 */ /* 0x001fc800078e33ff */
[----:B------:R-:W-:-:S05]  /*6150*/  SEL R0, R61, R0, !P4 ;  /* 0x000000003d007207 */ /* 0x000fca0006000000 */
[----:B------:R0:W-:Y:S02]  /*6160*/  STL [R1+0x30], R0 ;  /* 0x0000300001007387 */ /* 0x0001e40000100800 */
[C---:B0-----:R-:W-:Y:S02]  /*6170*/  SEL R0, R61.reuse, R2, !P4 ;  /* 0x000000023d007207 */ /* 0x041fe40006000000 */
[----:B------:R-:W-:-:S03]  /*6180*/  SEL R2, R61, R3, !P4 ;  /* 0x000000033d027207 */ /* 0x000fc60006000000 */
[----:B------:R0:W-:Y:S01]  /*6190*/  STL [R1+0x2c], R0 ;  /* 0x00002c0001007387 */ /* 0x0001e20000100800 */
[----:B------:R-:W-:-:S03]  /*61a0*/  SEL R3, R61, R5, !P4 ;  /* 0x000000053d037207 */ /* 0x000fc60006000000 */
[----:B------:R1:W-:Y:S01]  /*61b0*/  STL [R1+0x28], R2 ;  /* 0x0000280201007387 */ /* 0x0003e20000100800 */
[C---:B0-----:R-:W-:Y:S02]  /*61c0*/  SEL R0, R61.reuse, R4, !P4 ;  /* 0x000000043d007207 */ /* 0x041fe40006000000 */
[----:B-1----:R-:W-:-:S03]  /*61d0*/  SEL R2, R61, R6, !P4 ;  /* 0x000000063d027207 */ /* 0x002fc60006000000 */
[----:B------:R0:W-:Y:S04]  /*61e0*/  STL [R1+0x24], R0 ;  /* 0x0000240001007387 */ /* 0x0001e80000100800 */
[----:B------:R1:W-:Y:S01]  /*61f0*/  STL [R1+0x20], R3 ;  /* 0x0000200301007387 */ /* 0x0003e20000100800 */
[----:B0-----:R-:W-:Y:S02]  /*6200*/  SEL R0, R61, R7, !P4 ;  /* 0x000000073d007207 */ /* 0x001fe40006000000 */
[----:B------:R-:W-:Y:S01]  /*6210*/  LOP3.LUT R7, RZ, c[0x0][0x17c], RZ, 0x33, !PT ;  /* 0x00005f00ff077a12 */ /* 0x000fe200078e33ff */
[----:B------:R0:W-:Y:S04]  /*6220*/  STL [R1+0x1c], R2 ;  /* 0x00001c0201007387 */ /* 0x0001e80000100800 */
[----:B------:R0:W-:Y:S01]  /*6230*/  STL [R1+0x18], R0 ;  /* 0x0000180001007387 */ /* 0x0001e20000100800 */
[----:B-1----:R-:W-:-:S02]  /*6240*/  SEL R3, R7, R10, !P4 ;  /* 0x0000000a07037207 */ /* 0x002fc40006000000 */
[C---:B0-----:R-:W-:Y:S02]  /*6250*/  SEL R2, R7.reuse, R8, !P4 ;  /* 0x0000000807027207 */ /* 0x041fe40006000000 */
[----:B------:R-:W-:-:S03]  /*6260*/  SEL R0, R7, R9, !P4 ;  /* 0x0000000907007207 */ /* 0x000fc60006000000 */
[----:B------:R0:W-:Y:S04]  /*6270*/  STL [R1+0x14], R2 ;  /* 0x0000140201007387 */ /* 0x0001e80000100800 */
[----:B------:R1:W-:Y:S01]  /*6280*/  STL [R1+0x10], R0 ;  /* 0x0000100001007387 */ /* 0x0003e20000100800 */
[----:B0-----:R-:W-:-:S03]  /*6290*/  SEL R2, R7, R11, !P4 ;  /* 0x0000000b07027207 */ /* 0x001fc60006000000 */
[----:B------:R0:W-:Y:S01]  /*62a0*/  STL [R1+0xc], R3 ;  /* 0x00000c0301007387 */ /* 0x0001e20000100800 */
[----:B-1----:R-:W-:-:S03]  /*62b0*/  SEL R0, R7, R12, !P4 ;  /* 0x0000000c07007207 */ /* 0x002fc60006000000 */
[----:B------:R-:W3:Y:S04]  /*62c0*/  LDL R6, [R1+0x1554] ;  /* 0x0015540001067983 */ /* 0x000ee80000100800 */
[----:B------:R-:W-:Y:S04]  /*62d0*/  STL [R1+0x8], R2 ;  /* 0x0000080201007387 */ /* 0x000fe80000100800 */
[----:B------:R-:W3:Y:S04]  /*62e0*/  LDL R5, [R1+0xc4c] ;  /* 0x000c4c0001057983 */ /* 0x000ee80000100800 */
[----:B------:R1:W-:Y:S04]  /*62f0*/  STL [R1+0x4], R0 ;  /* 0x0000040001007387 */ /* 0x0003e80000100800 */
[----:B------:R-:W3:Y:S04]  /*6300*/  LDL R4, [R1+0xb80] ;  /* 0x000b800001047983 */ /* 0x000ee80000100800 */
[----:B0-----:R-:W3:Y:S04]  /*6310*/  LDL R3, [R1+0xb7c] ;  /* 0x000b7c0001037983 */ /* 0x001ee80000100800 */
[----:B-1----:R-:W3:Y:S04]  /*6320*/  LDL R0, [R1+0xb8c] ;  /* 0x000b8c0001007983 */ /* 0x002ee80000100800 */
[----:B------:R-:W4:Y:S01]  /*6330*/  LDL R2, [R1+0xb74] ;  /* 0x000b740001027983 */ /* 0x000f220000100800 */
[----:B------:R-:W-:Y:S01]  /*6340*/  @!P0 IMAD.MOV R50, RZ, RZ, -R50 ;  /* 0x000000ffff328224 */ /* 0x000fe200078e0a32 */
[----:B------:R-:W-:-:S02]  /*6350*/  SEL R61, R7, R13, !P4 ;  /* 0x0000000d073d7207 */ /* 0x000fc40006000000 */
[C---:B------:R-:W-:Y:S02]  /*6360*/  SEL R14, R7.reuse, R14, !P4 ;  /* 0x0000000e070e7207 */ /* 0x040fe40006000000 */
[C---:B------:R-:W-:Y:S02]  /*6370*/  SEL R15, R7.reuse, R15, !P4 ;  /* 0x0000000f070f7207 */ /* 0x040fe40006000000 */
[C---:B------:R-:W-:Y:S01]  /*6380*/  SEL R16, R7.reuse, R16, !P4 ;  /* 0x0000001007107207 */ /* 0x040fe20006000000 */
[----:B------:R-:W-:Y:S01]  /*6390*/  STL [R1+0x1674], R61 ;  /* 0x0016743d01007387 */ /* 0x000fe20000100800 */
[C---:B------:R-:W-:Y:S01]  /*63a0*/  SEL R17, R7.reuse, R17, !P4 ;  /* 0x0000001107117207 */ /* 0x040fe20006000000 */
[----:B------:R-:W-:Y:S01]  /*63b0*/  @!P1 IMAD.MOV R51, RZ, RZ, -R51 ;  /* 0x000000ffff339224 */ /* 0x000fe200078e0a33 */
[C---:B------:R-:W-:Y:S01]  /*63c0*/  SEL R18, R7.reuse, R18, !P4 ;  /* 0x0000001207127207 */ /* 0x040fe20006000000 */
[----:B------:R-:W-:Y:S01]  /*63d0*/  @!P5 IMAD.MOV R52, RZ, RZ, -R52 ;  /* 0x000000ffff34d224 */ /* 0x000fe200078e0a34 */
[----:B------:R0:W-:Y:S01]  /*63e0*/  STL [R1+0x1678], R14 ;  /* 0x0016780e01007387 */ /* 0x0001e20000100800 */
[----:B------:R-:W-:-:S03]  /*63f0*/  SEL R19, R7, R19, !P4 ;  /* 0x0000001307137207 */ /* 0x000fc60006000000 */
[----:B------:R-:W-:Y:S01]  /*6400*/  STL [R1+0x167c], R15 ;  /* 0x00167c0f01007387 */ /* 0x000fe20000100800 */
[----:B------:R-:W-:-:S03]  /*6410*/  SEL R20, R7, R20, !P4 ;  /* 0x0000001407147207 */ /* 0x000fc60006000000 */
[----:B------:R-:W-:Y:S01]  /*6420*/  STL [R1+0x1680], R16 ;  /* 0x0016801001007387 */ /* 0x000fe20000100800 */
[----:B------:R-:W-:-:S03]  /*6430*/  SEL R21, R7, R21, !P4 ;  /* 0x0000001507157207 */ /* 0x000fc60006000000 */
[----:B------:R-:W-:Y:S01]  /*6440*/  STL [R1+0x1684], R17 ;  /* 0x0016841101007387 */ /* 0x000fe20000100800 */
[C---:B------:R-:W-:Y:S02]  /*6450*/  SEL R22, R7.reuse, R22, !P4 ;  /* 0x0000001607167207 */ /* 0x040fe40006000000 */
[C---:B------:R-:W-:Y:S01]  /*6460*/  SEL R23, R7.reuse, R23, !P4 ;  /* 0x0000001707177207 */ /* 0x040fe20006000000 */
[----:B------:R-:W-:Y:S01]  /*6470*/  STL [R1+0x1688], R18 ;  /* 0x0016881201007387 */ /* 0x000fe20000100800 */
[C---:B------:R-:W-:Y:S02]  /*6480*/  SEL R24, R7.reuse, R24, !P4 ;  /* 0x0000001807187207 */ /* 0x040fe40006000000 */
[C---:B------:R-:W-:Y:S01]  /*6490*/  SEL R25, R7.reuse, R25, !P4 ;  /* 0x0000001907197207 */ /* 0x040fe20006000000 */
[----:B------:R1:W-:Y:S01]  /*64a0*/  STL [R1+0x168c], R19 ;  /* 0x00168c1301007387 */ /* 0x0003e20000100800 */
[C---:B------:R-:W-:Y:S02]  /*64b0*/  SEL R26, R7.reuse, R26, !P4 ;  /* 0x0000001a071a7207 */ /* 0x040fe40006000000 */
[C---:B------:R-:W-:Y:S01]  /*64c0*/  SEL R27, R7.reuse, R27, !P4 ;  /* 0x0000001b071b7207 */ /* 0x040fe20006000000 */
[----:B------:R-:W5:Y:S01]  /*64d0*/  LDL.LU R12, [R1+0x60] ;  /* 0x00006000010c7983 */ /* 0x000f620000300800 */
[----:B------:R-:W-:-:S02]  /*64e0*/  SEL R28, R7, R28, !P4 ;  /* 0x0000001c071c7207 */ /* 0x000fc40006000000 */
[C---:B------:R-:W-:Y:S01]  /*64f0*/  SEL R29, R7.reuse, R29, !P4 ;  /* 0x0000001d071d7207 */ /* 0x040fe20006000000 */
[----:B------:R-:W5:Y:S01]  /*6500*/  LDL.LU R11, [R1+0x5c] ;  /* 0x00005c00010b7983 */ /* 0x000f620000300800 */
[C---:B------:R-:W-:Y:S02]  /*6510*/  SEL R30, R7.reuse, R30, !P4 ;  /* 0x0000001e071e7207 */ /* 0x040fe40006000000 */
[C---:B------:R-:W-:Y:S01]  /*6520*/  SEL R31, R7.reuse, R31, !P4 ;  /* 0x0000001f071f7207 */ /* 0x040fe20006000000 */
[----:B------:R-:W5:Y:S01]  /*6530*/  LDL.LU R10, [R1+0x58] ;  /* 0x00005800010a7983 */ /* 0x000f620000300800 */
[C---:B------:R-:W-:Y:S02]  /*6540*/  SEL R32, R7.reuse, R32, !P4 ;  /* 0x0000002007207207 */ /* 0x040fe40006000000 */
[C---:B------:R-:W-:Y:S01]  /*6550*/  SEL R33, R7.reuse, R33, !P4 ;  /* 0x0000002107217207 */ /* 0x040fe20006000000 */
[----:B------:R-:W5:Y:S01]  /*6560*/  LDL.LU R9, [R1+0x54] ;  /* 0x0000540001097983 */ /* 0x000f620000300800 */
[----:B------:R-:W-:-:S02]  /*6570*/  SEL R34, R7, R34, !P4 ;  /* 0x0000002207227207 */ /* 0x000fc40006000000 */
[C---:B------:R-:W-:Y:S01]  /*6580*/  SEL R35, R7.reuse, R35, !P4 ;  /* 0x0000002307237207 */ /* 0x040fe20006000000 */
[----:B------:R-:W5:Y:S01]  /*6590*/  LDL.LU R8, [R1+0x50] ;  /* 0x0000500001087983 */ /* 0x000f620000300800 */
[C---:B------:R-:W-:Y:S02]  /*65a0*/  SEL R36, R7.reuse, R36, !P4 ;  /* 0x0000002407247207 */ /* 0x040fe40006000000 */
[C---:B------:R-:W-:Y:S02]  /*65b0*/  SEL R37, R7.reuse, R37, !P4 ;  /* 0x0000002507257207 */ /* 0x040fe40006000000 */
[C---:B------:R-:W-:Y:S02]  /*65c0*/  SEL R38, R7.reuse, R38, !P4 ;  /* 0x0000002607267207 */ /* 0x040fe40006000000 */
[C---:B------:R-:W-:Y:S02]  /*65d0*/  SEL R39, R7.reuse, R39, !P4 ;  /* 0x0000002707277207 */ /* 0x040fe40006000000 */
[----:B------:R-:W-:-:S02]  /*65e0*/  SEL R40, R7, R40, !P4 ;  /* 0x0000002807287207 */ /* 0x000fc40006000000 */
[C---:B------:R-:W-:Y:S02]  /*65f0*/  SEL R41, R7.reuse, R41, !P4 ;  /* 0x0000002907297207 */ /* 0x040fe40006000000 */
        /* <DEDUP_REMOVED lines=11> */
[----:B------:R-:W5:Y:S01]  /*66b0*/  LDL.LU R7, [R1+0x4c] ;  /* 0x00004c0001077983 */ /* 0x000f620000300800 */
[----:B--2---:R-:W-:Y:S02]  /*66c0*/  IMAD.MOV.U32 R13, RZ, RZ, R53 ;  /* 0x000000ffff0d7224 */ /* 0x004fe400078e0035 */
[----:B------:R-:W-:-:S04]  /*66d0*/  IMAD.MOV.U32 R53, RZ, RZ, R54 ;  /* 0x000000ffff357224 */ /* 0x000fc800078e0036 */
[----:B------:R-:W-:Y:S01]  /*66e0*/  @!P2 IMAD.MOV R53, RZ, RZ, -R53 ;  /* 0x000000ffff35a224 */ /* 0x000fe200078e0a35 */
[----:B------:R-:W-:Y:S01]  /*66f0*/  ISETP.NE.AND P2, PT, RZ, c[0x0][0x178], PT ;  /* 0x00005e00ff007a0c */ /* 0x000fe20003f45270 */
[----:B------:R-:W-:Y:S02]  /*6700*/  @!P3 IMAD.MOV R13, RZ, RZ, -R13 ;  /* 0x000000ffff0db224 */ /* 0x000fe400078e0a0d */
[----:B------:R-:W-:Y:S01]  /*6710*/  IMAD.MOV.U32 R54, RZ, RZ, R55 ;  /* 0x000000ffff367224 */ /* 0x000fe200078e0037 */
[----:B---3--:R-:W-:Y:S02]  /*6720*/  ISETP.GE.AND P6, PT, R0, RZ, PT ;  /* 0x000000ff0000720c */ /* 0x008fe40003fc6270 */
[----:B------:R-:W2:Y:S01]  /*6730*/  S2R R0, SR_TID.X ;  /* 0x0000000000007919 */ /* 0x000ea20000002100 */
[----:B------:R-:W-:Y:S02]  /*6740*/  ISETP.GE.AND P0, PT, R5, RZ, PT ;  /* 0x000000ff0500720c */ /* 0x000fe40003f06270 */
[----:B------:R-:W-:-:S02]  /*6750*/  ISETP.GE.AND P5, PT, R4, RZ, PT ;  /* 0x000000ff0400720c */ /* 0x000fc40003fa6270 */
[----:B------:R-:W-:Y:S02]  /*6760*/  ISETP.GE.AND P4, PT, R3, RZ, PT ;  /* 0x000000ff0300720c */ /* 0x000fe40003f86270 */
[----:B------:R-:W-:Y:S02]  /*6770*/  ISETP.GE.AND P1, PT, R6, RZ, PT ;  /* 0x000000ff0600720c */ /* 0x000fe40003f26270 */
[----:B----4-:R-:W-:Y:S01]  /*6780*/  ISETP.GE.AND P3, PT, R2, RZ, PT ;  /* 0x000000ff0200720c */ /* 0x010fe20003f66270 */
[----:B------:R-:W3:Y:S04]  /*6790*/  LDL.LU R6, [R1+0x48] ;  /* 0x0000480001067983 */ /* 0x000ee80000300800 */
[----:B------:R-:W-:Y:S01]  /*67a0*/  @!P0 IMAD.MOV R56, RZ, RZ, -R56 ;  /* 0x000000ffff388224 */ /* 0x000fe200078e0a38 */
[----:B------:R-:W4:Y:S01]  /*67b0*/  LDL.LU R5, [R1+0x44] ;  /* 0x0000440001057983 */ /* 0x000f220000300800 */
[----:B--2---:R-:W-:-:S03]  /*67c0*/  LOP3.LUT R0, R0, 0x1f, RZ, 0xc0, !PT ;  /* 0x0000001f00007812 */ /* 0x004fc600078ec0ff */
[----:B------:R-:W2:Y:S02]  /*67d0*/  LDL.LU R4, [R1+0x40] ;  /* 0x0000400001047983 */ /* 0x000ea40000300800 */
[----:B------:R-:W-:Y:S01]  /*67e0*/  IMAD R3, R0, c[0x0][0x18c], RZ ;  /* 0x0000630000037a24 */ /* 0x000fe200078e02ff */
[----:B------:R-:W-:Y:S01]  /*67f0*/  LOP3.LUT R0, RZ, c[0x0][0x178], RZ, 0x33, !PT ;  /* 0x00005e00ff007a12 */ /* 0x000fe200078e33ff */
[----:B------:R-:W2:Y:S01]  /*6800*/  LDL.LU R55, [R1+0x38] ;  /* 0x0000380001377983 */ /* 0x000ea20000300800 */
[----:B-----5:R-:W-:Y:S02]  /*6810*/  @!P6 IMAD.MOV R57, RZ, RZ, -R57 ;  /* 0x000000ffff39e224 */ /* 0x020fe400078e0a39 */
[----:B0-----:R-:W-:Y:S01]  /*6820*/  SEL R14, R0, R56, !P2 ;  /* 0x00000038000e7207 */ /* 0x001fe20005000000 */
[----:B------:R-:W-:Y:S01]  /*6830*/  @!P5 IMAD.MOV R58, RZ, RZ, -R58 ;  /* 0x000000ffff3ad224 */ /* 0x000fe200078e0a3a */
[----:B------:R-:W5:Y:S01]  /*6840*/  LDL.LU R56, [R1+0x34] ;  /* 0x0000340001387983 */ /* 0x000f620000300800 */
[----:B------:R-:W-:-:S03]  /*6850*/  @!P4 IMAD.MOV R59, RZ, RZ, -R59 ;  /* 0x000000ffff3bc224 */ /* 0x000fc600078e0a3b */
[----:B-1----:R-:W2:Y:S01]  /*6860*/  LDL.LU R19, [R1+0x20] ;  /* 0x0000200001137983 */ /* 0x002ea20000300800 */
[----:B------:R-:W-:-:S03]  /*6870*/  SEL R57, R0, R57, !P2 ;  /* 0x0000003900397207 */ /* 0x000fc60005000000 */
[----:B------:R0:W-:Y:S01]  /*6880*/  STL [R1+0x64], R14 ;  /* 0x0000640e01007387 */ /* 0x0001e20000100800 */
[----:B------:R-:W-:-:S03]  /*6890*/  SEL R58, R0, R58, !P2 ;  /* 0x0000003a003a7207 */ /* 0x000fc60005000000 */
[----:B------:R-:W2:Y:S04]  /*68a0*/  LDL.LU R18, [R1+0x1c] ;  /* 0x00001c0001127983 */ /* 0x000ea80000300800 */
[----:B------:R-:W2:Y:S01]  /*68b0*/  LDL.LU R17, [R1+0x18] ;  /* 0x0000180001117983 */ /* 0x000ea20000300800 */
[----:B------:R-:W-:-:S03]  /*68c0*/  @!P1 IMAD.MOV R54, RZ, RZ, -R54 ;  /* 0x000000ffff369224 */ /* 0x000fc600078e0a36 */
[----:B------:R-:W2:Y:S01]  /*68d0*/  LDL.LU R16, [R1+0x14] ;  /* 0x0000140001107983 */ /* 0x000ea20000300800 */
[----:B------:R-:W-:-:S03]  /*68e0*/  SEL R59, R0, R59, !P2 ;  /* 0x0000003b003b7207 */ /* 0x000fc60005000000 */
[----:B------:R-:W2:Y:S01]  /*68f0*/  LDL.LU R15, [R1+0x10] ;  /* 0x00001000010f7983 */ /* 0x000ea20000300800 */
[----:B------:R-:W-:-:S03]  /*6900*/  @!P3 IMAD.MOV R60, RZ, RZ, -R60 ;  /* 0x000000ffff3cb224 */ /* 0x000fc600078e0a3c */
[----:B0-----:R-:W2:Y:S04]  /*6910*/  LDL.LU R14, [R1+0xc] ;  /* 0x00000c00010e7983 */ /* 0x001ea80000300800 */
[----:B------:R-:W2:Y:S04]  /*6920*/  LDL.LU R61, [R1+0x8] ;  /* 0x00000800013d7983 */ /* 0x000ea80000300800 */
[----:B------:R0:W-:Y:S01]  /*6930*/  STL [R1+0x68], R57 ;  /* 0x0000683901007387 */ /* 0x0001e20000100800 */
[C---:B------:R-:W-:Y:S02]  /*6940*/  SEL R13, R0.reuse, R13, !P2 ;  /* 0x0000000d000d7207 */ /* 0x040fe40005000000 */
[----:B------:R-:W-:-:S02]  /*6950*/  SEL R53, R0, R53, !P2 ;  /* 0x0000003500357207 */ /* 0x000fc40005000000 */
[C---:B------:R-:W-:Y:S01]  /*6960*/  SEL R54, R0.reuse, R54, !P2 ;  /* 0x0000003600367207 */ /* 0x040fe20005000000 */
[----:B0-----:R-:W2:Y:S01]  /*6970*/  LDL.LU R57, [R1+0x30] ;  /* 0x0000300001397983 */ /* 0x001ea20000300800 */
[----:B------:R-:W-:-:S03]  /*6980*/  SEL R0, R0, R60, !P2 ;  /* 0x0000003c00007207 */ /* 0x000fc60005000000 */
[----:B------:R0:W-:Y:S04]  /*6990*/  STL [R1+0x6c], R58 ;  /* 0x00006c3a01007387 */ /* 0x0001e80000100800 */
[----:B0-----:R-:W2:Y:S04]  /*69a0*/  LDL.LU R58, [R1+0x2c] ;  /* 0x00002c00013a7983 */ /* 0x001ea80000300800 */
[----:B------:R0:W-:Y:S04]  /*69b0*/  STL [R1+0x74], R59 ;  /* 0x0000743b01007387 */ /* 0x0001e80000100800 */
[----:B0-----:R-:W2:Y:S04]  /*69c0*/  LDL.LU R59, [R1+0x28] ;  /* 0x00002800013b7983 */ /* 0x001ea80000300800 */
[----:B------:R-:W2:Y:S01]  /*69d0*/  LDL.LU R60, [R1+0x24] ;  /* 0x00002400013c7983 */ /* 0x000ea20000300800 */
[----:B------:R-:W-:-:S03]  /*69e0*/  LEA R2, P1, R3, c[0x0][0x168], 0x1 ;  /* 0x00005a0003027a11 */ /* 0x000fc600078208ff */
[----:B------:R0:W-:Y:S02]  /*69f0*/  STL [R1+0x70], R0 ;  /* 0x0000700001007387 */ /* 0x0001e40000100800 */
[----:B0-----:R-:W-:Y:S02]  /*6a00*/  LEA.HI.X.SX32 R0, R3, c[0x0][0x16c], 0x1, P1 ;  /* 0x00005b0003007a11 */ /* 0x001fe400008f0eff */
[----:B------:R-:W3:Y:S01]  /*6a10*/  LDL.LU R3, [R1+0x3c] ;  /* 0x00003c0001037983 */ /* 0x000ee20000300800 */
[----:B--2---:R-:W-:-:S05]  /*6a20*/  IMAD R60, R60, c[0x0][0x190], RZ ;  /* 0x000064003c3c7a24 */ /* 0x004fca00078e02ff */
[----:B------:R0:W-:Y:S04]  /*6a30*/  STL [R1+0x1670], R60 ;  /* 0x0016703c01007387 */ /* 0x0001e80000100800 */
[----:B0-----:R-:W2:Y:S01]  /*6a40*/  LDL.LU R60, [R1+0x4] ;  /* 0x00000400013c7983 */ /* 0x001ea20000300800 */
[----:B------:R-:W-:Y:S02]  /*6a50*/  IMAD R19, R19, c[0x0][0x190], RZ ;  /* 0x0000640013137a24 */ /* 0x000fe400078e02ff */
[----:B------:R-:W-:Y:S02]  /*6a60*/  IMAD R18, R18, c[0x0][0x190], RZ ;  /* 0x0000640012127a24 */ /* 0x000fe400078e02ff */
[----:B------:R-:W-:Y:S01]  /*6a70*/  IMAD R17, R17, c[0x0][0x190], RZ ;  /* 0x0000640011117a24 */ /* 0x000fe200078e02ff */
[----:B------:R0:W-:Y:S01]  /*6a80*/  STL [R1], R19 ;  /* 0x0000001301007387 */ /* 0x0001e20000100800 */
[----:B------:R-:W-:-:S02]  /*6a90*/  IMAD R16, R16, c[0x0][0x190], RZ ;  /* 0x0000640010107a24 */ /* 0x000fc400078e02ff */
[----:B------:R-:W-:Y:S02]  /*6aa0*/  IMAD R15, R15, c[0x0][0x190], RZ ;  /* 0x000064000f0f7a24 */ /* 0x000fe400078e02ff */
[----:B------:R-:W-:Y:S01]  /*6ab0*/  IMAD R14, R14, c[0x0][0x190], RZ ;  /* 0x000064000e0e7a24 */ /* 0x000fe200078e02ff */
[----:B0-----:R-:W2:Y:S04]  /*6ac0*/  LDL.LU R19, [R1+0x168c] ;  /* 0x00168c0001137983 */ /* 0x001ea80000300800 */
[----:B------:R0:W-:Y:S01]  /*6ad0*/  STL [R1+0x1c], R18 ;  /* 0x00001c1201007387 */ /* 0x0001e20000100800 */
[----:B------:R-:W-:Y:S02]  /*6ae0*/  IMAD R61, R61, c[0x0][0x190], RZ ;  /* 0x000064003d3d7a24 */ /* 0x000fe400078e02ff */
[----:B------:R-:W-:Y:S01]  /*6af0*/  IMAD R12, R12, c[0x0][0x190], RZ ;  /* 0x000064000c0c7a24 */ /* 0x000fe200078e02ff */
[----:B0-----:R-:W2:Y:S04]  /*6b00*/  LDL.LU R18, [R1+0x1688] ;  /* 0x0016880001127983 */ /* 0x001ea80000300800 */
[----:B------:R0:W-:Y:S04]  /*6b10*/  STL [R1+0x18], R17 ;  /* 0x0000181101007387 */ /* 0x0001e80000100800 */
[----:B0-----:R-:W2:Y:S04]  /*6b20*/  LDL.LU R17, [R1+0x1684] ;  /* 0x0016840001117983 */ /* 0x001ea80000300800 */
[----:B------:R0:W-:Y:S01]  /*6b30*/  STL [R1+0x14], R16 ;  /* 0x0000141001007387 */ /* 0x0001e20000100800 */
[----:B------:R-:W-:-:S03]  /*6b40*/  IMAD R11, R11, c[0x0][0x190], RZ ;  /* 0x000064000b0b7a24 */ /* 0x000fc600078e02ff */
[----:B0-----:R-:W2:Y:S04]  /*6b50*/  LDL.LU R16, [R1+0x1680] ;  /* 0x0016800001107983 */ /* 0x001ea80000300800 */
[----:B------:R0:W-:Y:S04]  /*6b60*/  STL [R1+0x10], R15 ;  /* 0x0000100f01007387 */ /* 0x0001e80000100800 */
[----:B0-----:R-:W2:Y:S04]  /*6b70*/  LDL.LU R15, [R1+0x167c] ;  /* 0x00167c00010f7983 */ /* 0x001ea80000300800 */
[----:B------:R0:W-:Y:S04]  /*6b80*/  STL [R1+0xc], R14 ;  /* 0x00000c0e01007387 */ /* 0x0001e80000100800 */
[----:B0-----:R-:W2:Y:S04]  /*6b90*/  LDL.LU R14, [R1+0x1678] ;  /* 0x00167800010e7983 */ /* 0x001ea80000300800 */
[----:B------:R0:W-:Y:S01]  /*6ba0*/  STL [R1+0x8], R61 ;  /* 0x0000083d01007387 */ /* 0x0001e20000100800 */
[----:B------:R-:W-:-:S03]  /*6bb0*/  IMAD R10, R10, c[0x0][0x190], RZ ;  /* 0x000064000a0a7a24 */ /* 0x000fc600078e02ff */
[----:B0-----:R-:W2:Y:S01]  /*6bc0*/  LDL.LU R61, [R1+0x1674] ;  /* 0x00167400013d7983 */ /* 0x001ea20000300800 */
[----:B------:R-:W-:Y:S02]  /*6bd0*/  IMAD R9, R9, c[0x0][0x190], RZ ;  /* 0x0000640009097a24 */ /* 0x000fe400078e02ff */
[----:B------:R-:W-:Y:S02]  /*6be0*/  IMAD R8, R8, c[0x0][0x190], RZ ;  /* 0x0000640008087a24 */ /* 0x000fe400078e02ff */
[----:B------:R-:W-:Y:S02]  /*6bf0*/  IMAD R7, R7, c[0x0][0x190], RZ ;  /* 0x0000640007077a24 */ /* 0x000fe400078e02ff */
[----:B---3--:R-:W-:Y:S02]  /*6c00*/  IMAD R6, R6, c[0x0][0x190], RZ ;  /* 0x0000640006067a24 */ /* 0x008fe400078e02ff */
[----:B----4-:R-:W-:Y:S02]  /*6c10*/  IMAD R5, R5, c[0x0][0x190], RZ ;  /* 0x0000640005057a24 */ /* 0x010fe400078e02ff */
[----:B------:R-:W-:-:S02]  /*6c20*/  IMAD R4, R4, c[0x0][0x190], RZ ;  /* 0x0000640004047a24 */ /* 0x000fc400078e02ff */
[----:B------:R-:W-:Y:S02]  /*6c30*/  IMAD R3, R3, c[0x0][0x190], RZ ;  /* 0x0000640003037a24 */ /* 0x000fe400078e02ff */
[----:B------:R-:W-:Y:S02]  /*6c40*/  IMAD R55, R55, c[0x0][0x190], RZ ;  /* 0x0000640037377a24 */ /* 0x000fe400078e02ff */
[----:B-----5:R-:W-:Y:S02]  /*6c50*/  IMAD R56, R56, c[0x0][0x190], RZ ;  /* 0x0000640038387a24 */ /* 0x020fe400078e02ff */
[----:B------:R-:W-:Y:S02]  /*6c60*/  IMAD R57, R57, c[0x0][0x190], RZ ;  /* 0x0000640039397a24 */ /* 0x000fe400078e02ff */
[----:B------:R-:W-:Y:S02]  /*6c70*/  IMAD R58, R58, c[0x0][0x190], RZ ;  /* 0x000064003a3a7a24 */ /* 0x000fe400078e02ff */
[----:B------:R-:W-:-:S02]  /*6c80*/  IMAD R59, R59, c[0x0][0x190], RZ ;  /* 0x000064003b3b7a24 */ /* 0x000fc400078e02ff */
[----:B--2---:R-:W-:-:S05]  /*6c90*/  IMAD R60, R60, c[0x0][0x190], RZ ;  /* 0x000064003c3c7a24 */ /* 0x004fca00078e02ff */
[----:B------:R0:W-:Y:S02]  /*6ca0*/  STL [R1+0x4], R60 ;  /* 0x0000043c01007387 */ /* 0x0001e40000100800 */
[----:B0-----:R-:W-:-:S05]  /*6cb0*/  LEA R60, P5, R12, R2, 0x1 ;  /* 0x000000020c3c7211 */ /* 0x001fca00078a08ff */
        /* <DEDUP_REMOVED lines=13> */
[----:B0-----:R-:W-:Y:S02]  /*6d90*/  LEA.HI.X.SX32 R60, R12, R0, 0x1, P5 ;  /* 0x000000000c3c7211 */ /* 0x001fe400028f0eff */
[----:B------:R-:W-:-:S03]  /*6da0*/  LEA R12, P5, R5, R2, 0x1 ;  /* 0x00000002050c7211 */ /* 0x000fc600078a08ff */
[----:B------:R0:W-:Y:S02]  /*6db0*/  STL [R1+0xb90], R60 ;  /* 0x000b903c01007387 */ /* 0x0001e40000100800 */
[----:B0-----:R-:W-:Y:S02]  /*6dc0*/  LEA.HI.X.SX32 R60, R11, R0, 0x1, P6 ;  /* 0x000000000b3c7211 */ /* 0x001fe400030f0eff */
[----:B------:R-:W2:Y:S04]  /*6dd0*/  LDL.LU R11, [R1+0x8] ;  /* 0x00000800010b7983 */ /* 0x000ea80000300800 */
[----:B------:R0:W-:Y:S04]  /*6de0*/  STL [R1+0x1540], R12 ;  /* 0x0015400c01007387 */ /* 0x0001e80000100800 */
[----:B0-----:R-:W3:Y:S04]  /*6df0*/  LDL.LU R12, [R1+0x4] ;  /* 0x00000400010c7983 */ /* 0x001ee80000300800 */
[----:B------:R0:W-:Y:S02]  /*6e00*/  STL [R1+0xb98], R60 ;  /* 0x000b983c01007387 */ /* 0x0001e40000100800 */
[----:B0-----:R-:W-:-:S05]  /*6e10*/  LEA R60, P6, R4, R2, 0x1 ;  /* 0x00000002043c7211 */ /* 0x001fca00078c08ff */
[----:B------:R0:W-:Y:S02]  /*6e20*/  STL [R1+0x153c], R60 ;  /* 0x00153c3c01007387 */ /* 0x0001e40000100800 */
[----:B0-----:R-:W-:Y:S02]  /*6e30*/  LEA.HI.X.SX32 R60, R10, R0, 0x1, P0 ;  /* 0x000000000a3c7211 */ /* 0x001fe400000f0eff */
[----:B------:R-:W4:Y:S04]  /*6e40*/  LDL.LU R10, [R1+0xc] ;  /* 0x00000c00010a7983 */ /* 0x000f280000300800 */
[----:B------:R0:W-:Y:S02]  /*6e50*/  STL [R1+0xba0], R60 ;  /* 0x000ba03c01007387 */ /* 0x0001e40000100800 */
[----:B0-----:R-:W-:-:S05]  /*6e60*/  LEA R60, P0, R3, R2, 0x1 ;  /* 0x00000002033c7211 */ /* 0x001fca00078008ff */
[----:B------:R0:W-:Y:S02]  /*6e70*/  STL [R1+0x1538], R60 ;  /* 0x0015383c01007387 */ /* 0x0001e40000100800 */
[----:B0-----:R-:W-:Y:S02]  /*6e80*/  LEA.HI.X.SX32 R60, R9, R0, 0x1, P1 ;  /* 0x00000000093c7211 */ /* 0x001fe400008f0eff */
[----:B------:R-:W5:Y:S04]  /*6e90*/  LDL.LU R9, [R1+0x10] ;  /* 0x0000100001097983 */ /* 0x000f680000300800 */
[----:B------:R0:W-:Y:S02]  /*6ea0*/  STL [R1+0xba8], R60 ;  /* 0x000ba83c01007387 */ /* 0x0001e40000100800 */
[----:B0-----:R-:W-:-:S05]  /*6eb0*/  LEA R60, P1, R55, R2, 0x1 ;  /* 0x00000002373c7211 */ /* 0x001fca00078208ff */
[----:B------:R0:W-:Y:S02]  /*6ec0*/  STL [R1+0x1534], R60 ;  /* 0x0015343c01007387 */ /* 0x0001e40000100800 */
[----:B0-----:R-:W-:Y:S02]  /*6ed0*/  LEA.HI.X.SX32 R60, R8, R0, 0x1, P2 ;  /* 0x00000000083c7211 */ /* 0x001fe400010f0eff */
[----:B------:R-:W2:Y:S04]  /*6ee0*/  LDL.LU R8, [R1+0x14] ;  /* 0x0000140001087983 */ /* 0x000ea80000300800 */
        /* <DEDUP_REMOVED lines=14> */
[----:B------:R-:W2:Y:S04]  /*6fd0*/  LDL.LU R5, [R1] ;  /* 0x0000000001057983 */ /* 0x000ea80000300800 */
[----:B------:R0:W-:Y:S02]  /*6fe0*/  STL [R1+0xbb8], R60 ;  /* 0x000bb83c01007387 */ /* 0x0001e40000100800 */
[----:B0-----:R-:W-:-:S05]  /*6ff0*/  LEA R60, P5, R59, R2, 0x1 ;  /* 0x000000023b3c7211 */ /* 0x001fca00078a08ff */
[----:B------:R0:W-:Y:S04]  /*7000*/  STL [R1+0x13a4], R60 ;  /* 0x0013a43c01007387 */ /* 0x0001e80000100800 */
[----:B0-----:R-:W2:Y:S01]  /*7010*/  LDL.LU R60, [R1+0x1670] ;  /* 0x00167000013c7983 */ /* 0x001ea20000300800 */
[----:B------:R-:W-:-:S05]  /*7020*/  LEA.HI.X.SX32 R4, R4, R0, 0x1, P6 ;  /* 0x0000000004047211 */ /* 0x000fca00030f0eff */
[----:B------:R2:W-:Y:S01]  /*7030*/  STL [R1+0x1334], R4 ;  /* 0x0013340401007387 */ /* 0x0005e20000100800 */
[-C--:B------:R-:W-:Y:S02]  /*7040*/  LEA.HI.X.SX32 R3, R3, R0.reuse, 0x1, P0 ;  /* 0x0000000003037211 */ /* 0x080fe400000f0eff */
[----:B------:R-:W-:Y:S01]  /*7050*/  LEA.HI.X.SX32 R55, R55, R0, 0x1, P1 ;  /* 0x0000000037377211 */ /* 0x000fe200008f0eff */
[----:B------:R-:W-:Y:S02]  /*7060*/  IMAD R61, R61, c[0x0][0x190], RZ ;  /* 0x000064003d3d7a24 */ /* 0x000fe400078e02ff */
[----:B------:R-:W-:Y:S02]  /*7070*/  IMAD R14, R14, c[0x0][0x190], RZ ;  /* 0x000064000e0e7a24 */ /* 0x000fe400078e02ff */
[----:B------:R-:W-:Y:S02]  /*7080*/  IMAD R15, R15, c[0x0][0x190], RZ ;  /* 0x000064000f0f7a24 */ /* 0x000fe400078e02ff */
[----:B------:R-:W-:-:S02]  /*7090*/  IMAD R16, R16, c[0x0][0x190], RZ ;  /* 0x0000640010107a24 */ /* 0x000fc400078e02ff */
[----:B------:R-:W-:Y:S02]  /*70a0*/  IMAD R17, R17, c[0x0][0x190], RZ ;  /* 0x0000640011117a24 */ /* 0x000fe400078e02ff */
[----:B------:R-:W-:Y:S02]  /*70b0*/  IMAD R18, R18, c[0x0][0x190], RZ ;  /* 0x0000640012127a24 */ /* 0x000fe400078e02ff */
        /* <DEDUP_REMOVED lines=33> */
[----:B------:R-:W-:Y:S01]  /*72d0*/  IMAD R52, R52, c[0x0][0x190], RZ ;  /* 0x0000640034347a24 */ /* 0x000fe200078e02ff */
[----:B--2---:R-:W-:-:S05]  /*72e0*/  LEA R4, P6, R60, R2, 0x1 ;  /* 0x000000023c047211 */ /* 0x004fca00078c08ff */
[----:B------:R0:W-:Y:S04]  /*72f0*/  STL [R1+0x13ac], R4 ;  /* 0x0013ac0401007387 */ /* 0x0001e80000100800 */
[----:B------:R1:W-:Y:S01]  /*7300*/  STL [R1+0x1358], R3 ;  /* 0x0013580301007387 */ /* 0x0003e20000100800 */
[-C--:B0-----:R-:W-:Y:S02]  /*7310*/  LEA R4, P0, R5, R2.reuse, 0x1 ;  /* 0x0000000205047211 */ /* 0x081fe400078008ff */
[----:B-1----:R-:W-:-:S03]  /*7320*/  LEA R3, P1, R6, R2, 0x1 ;  /* 0x0000000206037211 */ /* 0x002fc600078208ff */
[----:B------:R0:W-:Y:S04]  /*7330*/  STL [R1+0x13b4], R4 ;  /* 0x0013b40401007387 */ /* 0x0001e80000100800 */
[----:B------:R1:W-:Y:S04]  /*7340*/  STL [R1+0x135c], R55 ;  /* 0x00135c3701007387 */ /* 0x0003e80000100800 */
[----:B------:R2:W-:Y:S01]  /*7350*/  STL [R1+0x13bc], R3 ;  /* 0x0013bc0301007387 */ /* 0x0005e20000100800 */
[----:B0-----:R-:W-:Y:S02]  /*7360*/  LEA.HI.X.SX32 R4, R56, R0, 0x1, P2 ;  /* 0x0000000038047211 */ /* 0x001fe400010f0eff */
[----:B-1----:R-:W-:-:S03]  /*7370*/  LEA R55, P2, R7, R2, 0x1 ;  /* 0x0000000207377211 */ /* 0x002fc600078408ff */
[----:B------:R0:W-:Y:S01]  /*7380*/  STL [R1+0x1368], R4 ;  /* 0x0013680401007387 */ /* 0x0001e20000100800 */
[----:B--2---:R-:W-:-:S03]  /*7390*/  LEA.HI.X.SX32 R3, R57, R0, 0x1, P3 ;  /* 0x0000000039037211 */ /* 0x004fc600018f0eff */
[----:B------:R1:W-:Y:S04]  /*73a0*/  STL [R1+0x13c4], R55 ;  /* 0x0013c43701007387 */ /* 0x0003e80000100800 */
[----:B------:R5:W-:Y:S01]  /*73b0*/  STL [R1+0x1380], R3 ;  /* 0x0013800301007387 */ /* 0x000be20000100800 */
[----:B0-----:R-:W-:Y:S02]  /*73c0*/  LEA R4, P3, R8, R2, 0x1 ;  /* 0x0000000208047211 */ /* 0x001fe400078608ff */
[----:B-1----:R-:W-:-:S03]  /*73d0*/  LEA.HI.X.SX32 R55, R58, R0, 0x1, P4 ;  /* 0x000000003a377211 */ /* 0x002fc600020f0eff */
[----:B------:R0:W-:Y:S01]  /*73e0*/  STL [R1+0x13cc], R4 ;  /* 0x0013cc0401007387 */ /* 0x0001e20000100800 */
[----:B-----5:R-:W-:-:S03]  /*73f0*/  LEA R3, P4, R9, R2, 0x1 ;  /* 0x0000000209037211 */ /* 0x020fc600078808ff */
[----:B------:R4:W-:Y:S04]  /*7400*/  STL [R1+0x1390], R55 ;  /* 0x0013903701007387 */ /* 0x0009e80000100800 */
[----:B------:R1:W-:Y:S01]  /*7410*/  STL [R1+0x13d4], R3 ;  /* 0x0013d40301007387 */ /* 0x0003e20000100800 */
[----:B0-----:R-:W-:Y:S02]  /*7420*/  LEA.HI.X.SX32 R4, R59, R0, 0x1, P5 ;  /* 0x000000003b047211 */ /* 0x001fe400028f0eff */
[----:B----4-:R-:W-:-:S03]  /*7430*/  LEA R55, P5, R10, R2, 0x1 ;  /* 0x000000020a377211 */ /* 0x010fc600078a08ff */
[----:B------:R0:W-:Y:S01]  /*7440*/  STL [R1+0x13a0], R4 ;  /* 0x0013a00401007387 */ /* 0x0001e20000100800 */
[----:B-1----:R-:W-:-:S03]  /*7450*/  LEA.HI.X.SX32 R3, R60, R0, 0x1, P6 ;  /* 0x000000003c037211 */ /* 0x002fc600030f0eff */
[----:B------:R-:W-:Y:S01]  /*7460*/  STL [R1+0x13dc], R55 ;  /* 0x0013dc3701007387 */ /* 0x000fe20000100800 */
[----:B------:R-:W-:-:S03]  /*7470*/  LEA.HI.X.SX32 R5, R5, R0, 0x1, P0 ;  /* 0x0000000005057211 */ /* 0x000fc600000f0eff */
[----:B------:R3:W-:Y:S01]  /*7480*/  STL [R1+0x13a8], R3 ;  /* 0x0013a80301007387 */ /* 0x0007e20000100800 */
[----:B0-----:R-:W-:-:S05]  /*7490*/  LEA R4, P6, R11, R2, 0x1 ;  /* 0x000000020b047211 */ /* 0x001fca00078c08ff */
[----:B------:R0:W-:Y:S01]  /*74a0*/  STL [R1+0x13e4], R4 ;  /* 0x0013e40401007387 */ /* 0x0001e20000100800 */
[----:B---3--:R-:W-:-:S03]  /*74b0*/  LEA R3, P0, R12, R2, 0x1 ;  /* 0x000000020c037211 */ /* 0x008fc600078008ff */
        /* <DEDUP_REMOVED lines=11> */
[----:B--2---:R-:W-:-:S03]  /*7570*/  LEA R3, P3, R15, R2, 0x1 ;  /* 0x000000020f037211 */ /* 0x004fc600078608ff */
        /* <DEDUP_REMOVED lines=120> */
[----:B------:R-:W-:Y:S04]  /*7d00*/  STL [R1+0x14d8], R5 ;  /* 0x0014d80501007387 */ /* 0x000fe80000100800 */
[----:B------:R-:W2:Y:S01]  /*7d10*/  LDL.LU R7, [R1+0x64] ;  /* 0x0000640001077983 */ /* 0x000ea20000300800 */
[----:B0-----:R-:W-:-:S03]  /*7d20*/  LEA.HI.X.SX32 R4, R39, R0, 0x1, P6 ;  /* 0x0000000027047211 */ /* 0x001fc600030f0eff */
[----:B------:R0:W-:Y:S04]  /*7d30*/  STL [R1+0x1514], R3 ;  /* 0x0015140301007387 */ /* 0x0001e80000100800 */
[----:B------:R1:W-:Y:S01]  /*7d40*/  STL [R1+0x14e0], R4 ;  /* 0x0014e00401007387 */ /* 0x0003e20000100800 */
[----:B0-----:R-:W-:Y:S02]  /*7d50*/  LEA R3, P6, R46, R2, 0x1 ;  /* 0x000000022e037211 */ /* 0x001fe400078c08ff */
[----:B-1----:R-:W-:-:S03]  /*7d60*/  LEA.HI.X.SX32 R4, R40, R0, 0x1, P0 ;  /* 0x0000000028047211 */ /* 0x002fc600000f0eff */
[----:B------:R0:W-:Y:S01]  /*7d70*/  STL [R1+0x151c], R3 ;  /* 0x00151c0301007387 */ /* 0x0001e20000100800 */
[----:B------:R-:W-:-:S03]  /*7d80*/  LEA R5, P0, R47, R2, 0x1 ;  /* 0x000000022f057211 */ /* 0x000fc600078008ff */
[----:B------:R1:W-:Y:S01]  /*7d90*/  STL [R1+0x14e8], R4 ;  /* 0x0014e80401007387 */ /* 0x0003e20000100800 */
[----:B0-----:R-:W-:-:S03]  /*7da0*/  LEA.HI.X.SX32 R3, R41, R0, 0x1, P1 ;  /* 0x0000000029037211 */ /* 0x001fc600008f0eff */
[----:B------:R0:W-:Y:S01]  /*7db0*/  STL [R1+0x1520], R5 ;  /* 0x0015200501007387 */ /* 0x0001e20000100800 */
[----:B-1----:R-:W-:-:S03]  /*7dc0*/  LEA R4, P1, R48, R2, 0x1 ;  /* 0x0000000230047211 */ /* 0x002fc600078208ff */
[----:B------:R1:W-:Y:S01]  /*7dd0*/  STL [R1+0x14f0], R3 ;  /* 0x0014f00301007387 */ /* 0x0003e20000100800 */
[----:B0-----:R-:W-:-:S03]  /*7de0*/  LEA.HI.X.SX32 R5, R42, R0, 0x1, P2 ;  /* 0x000000002a057211 */ /* 0x001fc600010f0eff */
[----:B------:R0:W-:Y:S01]  /*7df0*/  STL [R1+0x1524], R4 ;  /* 0x0015240401007387 */ /* 0x0001e20000100800 */
[----:B-1----:R-:W-:-:S03]  /*7e00*/  LEA R3, P2, R49, R2, 0x1 ;  /* 0x0000000231037211 */ /* 0x002fc600078408ff */
[----:B------:R1:W-:Y:S04]  /*7e10*/  STL [R1+0x14f8], R5 ;  /* 0x0014f80501007387 */ /* 0x0003e80000100800 */
[----:B------:R-:W3:Y:S01]  /*7e20*/  LDL.LU R8, [R1+0x68] ;  /* 0x0000680001087983 */ /* 0x000ee20000300800 */
[----:B0-----:R-:W-:-:S03]  /*7e30*/  LEA.HI.X.SX32 R4, R43, R0, 0x1, P3 ;  /* 0x000000002b047211 */ /* 0x001fc600018f0eff */
[----:B------:R0:W-:Y:S01]  /*7e40*/  STL [R1+0x1528], R3 ;  /* 0x0015280301007387 */ /* 0x0001e20000100800 */
[----:B-1----:R-:W-:-:S03]  /*7e50*/  LEA.HI.X.SX32 R5, R44, R0, 0x1, P4 ;  /* 0x000000002c057211 */ /* 0x002fc600020f0eff */
[----:B------:R1:W-:Y:S01]  /*7e60*/  STL [R1+0x1500], R4 ;  /* 0x0015000401007387 */ /* 0x0003e20000100800 */
[-C--:B0-----:R-:W-:Y:S02]  /*7e70*/  LEA R3, P3, R50, R2.reuse, 0x1 ;  /* 0x0000000232037211 */ /* 0x081fe400078608ff */
[----:B-1----:R-:W-:-:S03]  /*7e80*/  LEA R4, P4, R51, R2, 0x1 ;  /* 0x0000000233047211 */ /* 0x002fc600078808ff */
[----:B------:R0:W-:Y:S04]  /*7e90*/  STL [R1+0x152c], R3 ;  /* 0x00152c0301007387 */ /* 0x0001e80000100800 */
[----:B------:R-:W-:Y:S01]  /*7ea0*/  STL [R1+0x1508], R5 ;  /* 0x0015080501007387 */ /* 0x000fe20000100800 */
[----:B0-----:R-:W-:-:S03]  /*7eb0*/  LEA.HI.X.SX32 R3, R45, R0, 0x1, P5 ;  /* 0x000000002d037211 */ /* 0x001fc600028f0eff */
[----:B------:R0:W-:Y:S04]  /*7ec0*/  STL [R1+0x1530], R4 ;  /* 0x0015300401007387 */ /* 0x0001e80000100800 */
[----:B------:R1:W-:Y:S01]  /*7ed0*/  STL [R1+0x1510], R3 ;  /* 0x0015100301007387 */ /* 0x0003e20000100800 */
[----:B0-----:R-:W-:Y:S02]  /*7ee0*/  LEA.HI.X.SX32 R4, R46, R0, 0x1, P6 ;  /* 0x000000002e047211 */ /* 0x001fe400030f0eff */
[----:B-1----:R-:W-:-:S03]  /*7ef0*/  LEA R3, P6, R52, R2, 0x1 ;  /* 0x0000000234037211 */ /* 0x002fc600078c08ff */
[----:B------:R-:W-:Y:S01]  /*7f00*/  STL [R1+0x1518], R4 ;  /* 0x0015180401007387 */ /* 0x000fe20000100800 */
[----:B------:R-:W-:-:S03]  /*7f10*/  LEA.HI.X.SX32 R2, R47, R0, 0x1, P0 ;  /* 0x000000002f027211 */ /* 0x000fc600000f0eff */
[----:B------:R-:W4:Y:S01]  /*7f20*/  LDL.LU R9, [R1+0x6c] ;  /* 0x00006c0001097983 */ /* 0x000f220000300800 */
[----:B------:R-:W-:-:S03]  /*7f30*/  IMAD.MOV.U32 R12, RZ, RZ, 0x1f ;  /* 0x0000001fff0c7424 */ /* 0x000fc600078e00ff */
[----:B------:R0:W-:Y:S04]  /*7f40*/  STL [R1+0x1420], R3 ;  /* 0x0014200301007387 */ /* 0x0001e80000100800 */
[----:B------:R1:W-:Y:S01]  /*7f50*/  STL [R1+0x1404], R2 ;  /* 0x0014040201007387 */ /* 0x0003e20000100800 */
[-C--:B0-----:R-:W-:Y:S02]  /*7f60*/  LEA.HI.X.SX32 R3, R48, R0.reuse, 0x1, P1 ;  /* 0x0000000030037211 */ /* 0x081fe400008f0eff */
[----:B-1----:R-:W-:-:S03]  /*7f70*/  LEA.HI.X.SX32 R2, R49, R0, 0x1, P2 ;  /* 0x0000000031027211 */ /* 0x002fc600010f0eff */
[----:B------:R-:W-:Y:S01]  /*7f80*/  STL [R1+0x1408], R3 ;  /* 0x0014080301007387 */ /* 0x000fe20000100800 */
[----:B------:R-:W-:-:S03]  /*7f90*/  IMAD R11, R12, c[0x0][0x188], RZ ;  /* 0x000062000c0b7a24 */ /* 0x000fc600078e02ff */
[----:B------:R-:W5:Y:S04]  /*7fa0*/  LDL.LU R10, [R1+0x74] ;  /* 0x00007400010a7983 */ /* 0x000f680000300800 */
[----:B------:R0:W-:Y:S04]  /*7fb0*/  STL [R1+0x1414], R2 ;  /* 0x0014140201007387 */ /* 0x0001e80000100800 */
[----:B------:R-:W5:Y:S01]  /*7fc0*/  LDL.LU R12, [R1+0x70] ;  /* 0x00007000010c7983 */ /* 0x000f620000300800 */
[----:B------:R-:W-:-:S05]  /*7fd0*/  IMAD R13, R13, c[0x0][0x184], RZ ;  /* 0x000061000d0d7a24 */ /* 0x000fca00078e02ff */
[----:B------:R-:W-:Y:S01]  /*7fe0*/  LEA R24, P5, R13, c[0x0][0x160], 0x1 ;  /* 0x000058000d187a11 */ /* 0x000fe200078a08ff */
[----:B------:R-:W-:Y:S01]  /*7ff0*/  IMAD R53, R53, c[0x0][0x184], RZ ;  /* 0x0000610035357a24 */ /* 0x000fe200078e02ff */
[-C--:B0-----:R-:W-:Y:S02]  /*8000*/  LEA.HI.X.SX32 R2, R50, R0.reuse, 0x1, P3 ;  /* 0x0000000032027211 */ /* 0x081fe400018f0eff */
[----:B------:R-:W-:Y:S01]  /*8010*/  LEA.HI.X.SX32 R25, R13, c[0x0][0x164], 0x1, P5 ;  /* 0x000059000d197a11 */ /* 0x000fe200028f0eff */
[----:B------:R-:W-:Y:S01]  /*8020*/  IMAD R54, R54, c[0x0][0x184], RZ ;  /* 0x0000610036367a24 */ /* 0x000fe200078e02ff */
[----:B------:R-:W-:Y:S02]  /*8030*/  LEA R22, P0, R53, c[0x0][0x160], 0x1 ;  /* 0x0000580035167a11 */ /* 0x000fe400078008ff */
[-C--:B------:R-:W-:Y:S01]  /*8040*/  LEA.HI.X.SX32 R5, R51, R0.reuse, 0x1, P4 ;  /* 0x0000000033057211 */ /* 0x080fe200020f0eff */
[----:B------:R-:W-:Y:S01]  /*8050*/  STL.64 [R1+0x808], R24 ;  /* 0x0008081801007387 */ /* 0x000fe20000100a00 */
[----:B------:R-:W-:-:S03]  /*8060*/  LEA.HI.X.SX32 R4, R52, R0, 0x1, P6 ;  /* 0x0000000034047211 */ /* 0x000fc600030f0eff */
[----:B------:R0:W-:Y:S01]  /*8070*/  STL [R1+0x1418], R2 ;  /* 0x0014180201007387 */ /* 0x0001e20000100800 */
[C---:B------:R-:W-:Y:S02]  /*8080*/  LEA R20, P1, R54.reuse, c[0x0][0x160], 0x1 ;  /* 0x0000580036147a11 */ /* 0x040fe400078208ff */
[----:B------:R-:W-:Y:S01]  /*8090*/  LEA.HI.X.SX32 R23, R53, c[0x0][0x164], 0x1, P0 ;  /* 0x0000590035177a11 */ /* 0x000fe200000f0eff */
[----:B------:R-:W-:Y:S01]  /*80a0*/  STL [R1+0x141c], R5 ;  /* 0x00141c0501007387 */ /* 0x000fe20000100800 */
[----:B------:R-:W-:Y:S01]  /*80b0*/  LEA.HI.X.SX32 R21, R54, c[0x0][0x164], 0x1, P1 ;  /* 0x0000590036157a11 */ /* 0x000fe200008f0eff */
[C---:B0-----:R-:W-:Y:S02]  /*80c0*/  IMAD.WIDE R2, R11.reuse, 0x2, R24 ;  /* 0x000000020b027825 */ /* 0x041fe400078e0218 */
[----:B------:R0:W-:Y:S04]  /*80d0*/  STL [R1+0x140c], R4 ;  /* 0x00140c0401007387 */ /* 0x0001e80000100800 */
[----:B------:R-:W-:Y:S04]  /*80e0*/  STL [R1+0x1410], R2 ;  /* 0x0014100201007387 */ /* 0x000fe80000100800 */
[----:B------:R1:W-:Y:S01]  /*80f0*/  STL [R1+0x1394], R3 ;  /* 0x0013940301007387 */ /* 0x0003e20000100800 */
[----:B0-----:R-:W-:-:S03]  /*8100*/  IMAD.WIDE R4, R11, 0x2, R20 ;  /* 0x000000020b047825 */ /* 0x001fc600078e0214 */
[----:B------:R-:W-:Y:S01]  /*8110*/  STL.64 [R1+0x800], R22 ;  /* 0x0008001601007387 */ /* 0x000fe20000100a00 */
[----:B-1----:R-:W-:-:S03]  /*8120*/  IMAD.WIDE R2, R11, 0x2, R22 ;  /* 0x000000020b027825 */ /* 0x002fc600078e0216 */
[----:B------:R-:W-:Y:S04]  /*8130*/  STL.64 [R1+0x7f8], R20 ;  /* 0x0007f81401007387 */ /* 0x000fe80000100a00 */
[----:B------:R-:W-:Y:S04]  /*8140*/  STL [R1+0x1398], R2 ;  /* 0x0013980201007387 */ /* 0x000fe80000100800 */
[----:B------:R0:W-:Y:S01]  /*8150*/  STL [R1+0x1384], R3 ;  /* 0x0013840301007387 */ /* 0x0001e20000100800 */
[----:B--2---:R-:W-:-:S05]  /*8160*/  IMAD R0, R7, c[0x0][0x184], RZ ;  /* 0x0000610007007a24 */ /* 0x004fca00078e02ff */
[----:B------:R-:W-:-:S04]  /*8170*/  LEA R18, P0, R0, c[0x0][0x160], 0x1 ;  /* 0x0000580000127a11 */ /* 0x000fc800078008ff */
[----:B------:R-:W-:-:S05]  /*8180*/  LEA.HI.X.SX32 R19, R0, c[0x0][0x164], 0x1, P0 ;  /* 0x0000590000137a11 */ /* 0x000fca00000f0eff */
[----:B------:R-:W-:Y:S01]  /*8190*/  STL.64 [R1+0x7f0], R18 ;  /* 0x0007f01201007387 */ /* 0x000fe20000100a00 */
[----:B0-----:R-:W-:-:S03]  /*81a0*/  IMAD.WIDE R2, R11, 0x2, R18 ;  /* 0x000000020b027825 */ /* 0x001fc600078e0212 */
[----:B------:R-:W-:Y:S04]  /*81b0*/  STL [R1+0x1388], R4 ;  /* 0x0013880401007387 */ /* 0x000fe80000100800 */
[----:B------:R-:W-:Y:S04]  /*81c0*/  STL [R1+0x1370], R5 ;  /* 0x0013700501007387 */ /* 0x000fe80000100800 */
[----:B------:R-:W-:Y:S04]  /*81d0*/  STL [R1+0x137c], R2 ;  /* 0x00137c0201007387 */ /* 0x000fe80000100800 */
[----:B------:R0:W-:Y:S01]  /*81e0*/  STL [R1+0x1374], R3 ;  /* 0x0013740301007387 */ /* 0x0001e20000100800 */
[----:B---3--:R-:W-:-:S05]  /*81f0*/  IMAD R6, R8, c[0x0][0x184], RZ ;  /* 0x0000610008067a24 */ /* 0x008fca00078e02ff */
[----:B------:R-:W-:-:S04]  /*8200*/  LEA R60, P0, R6, c[0x0][0x160], 0x1 ;  /* 0x00005800063c7a11 */ /* 0x000fc800078008ff */
[----:B------:R-:W-:-:S05]  /*8210*/  LEA.HI.X.SX32 R61, R6, c[0x0][0x164], 0x1, P0 ;  /* 0x00005900063d7a11 */ /* 0x000fca00000f0eff */
[----:B0-----:R-:W-:-:S05]  /*8220*/  IMAD.WIDE R2, R11, 0x2, R60 ;  /* 0x000000020b027825 */ /* 0x001fca00078e023c */
[----:B------:R-:W-:Y:S04]  /*8230*/  STL [R1+0x1378], R2 ;  /* 0x0013780201007387 */ /* 0x000fe80000100800 */
[----:B------:R0:W-:Y:S01]  /*8240*/  STL [R1+0x1360], R3 ;  /* 0x0013600301007387 */ /* 0x0001e20000100800 */
[----:B----4-:R-:W-:-:S05]  /*8250*/  IMAD R5, R9, c[0x0][0x184], RZ ;  /* 0x0000610009057a24 */ /* 0x010fca00078e02ff */
[----:B------:R-:W-:-:S04]  /*8260*/  LEA R16, P0, R5, c[0x0][0x160], 0x1 ;  /* 0x0000580005107a11 */ /* 0x000fc800078008ff */
[----:B------:R-:W-:Y:S01]  /*8270*/  LEA.HI.X.SX32 R17, R5, c[0x0][0x164], 0x1, P0 ;  /* 0x0000590005117a11 */ /* 0x000fe200000f0eff */
[----:B-----5:R-:W-:Y:S02]  /*8280*/  IMAD R4, R10, c[0x0][0x184], RZ ;  /* 0x000061000a047a24 */ /* 0x020fe400078e02ff */
[----:B------:R-:W-:-:S03]  /*8290*/  IMAD R0, R12, c[0x0][0x184], RZ ;  /* 0x000061000c007a24 */ /* 0x000fc600078e02ff */
[----:B------:R-:W-:Y:S02]  /*82a0*/  LEA R14, P1, R4, c[0x0][0x160], 0x1 ;  /* 0x00005800040e7a11 */ /* 0x000fe400078208ff */
[----:B------:R-:W-:Y:S02]  /*82b0*/  LEA R6, P2, R0, c[0x0][0x160], 0x1 ;  /* 0x0000580000067a11 */ /* 0x000fe400078408ff */
[----:B------:R-:W-:Y:S02]  /*82c0*/  LEA.HI.X.SX32 R15, R4, c[0x0][0x164], 0x1, P1 ;  /* 0x00005900040f7a11 */ /* 0x000fe400008f0eff */
[----:B------:R-:W-:Y:S01]  /*82d0*/  LEA.HI.X.SX32 R5, R0, c[0x0][0x164], 0x1, P2 ;  /* 0x0000590000057a11 */ /* 0x000fe200010f0eff */
[----:B------:R-:W-:Y:S01]  /*82e0*/  IMAD.MOV.U32 R12, RZ, RZ, c[0x0][0x188] ;  /* 0x00006200ff0c7624 */ /* 0x000fe200078e00ff */
[----:B------:R1:W-:Y:S01]  /*82f0*/  STL [R1+0xb88], R6 ;  /* 0x000b880601007387 */ /* 0x0003e20000100800 */
[----:B0-----:R-:W-:-:S03]  /*8300*/  IMAD.WIDE R2, R11, 0x2, R16 ;  /* 0x000000020b027825 */ /* 0x001fc600078e0210 */
[----:B------:R-:W-:Y:S01]  /*8310*/  STL.64 [R1+0x818], R16 ;  /* 0x0008181001007387 */ /* 0x000fe20000100a00 */
[----:B------:R-:W-:Y:S02]  /*8320*/  IMAD.MOV.U32 R8, RZ, RZ, R6 ;  /* 0x000000ffff087224 */ /* 0x000fe400078e0006 */
[----:B------:R-:W-:Y:S01]  /*8330*/  IMAD.MOV.U32 R9, RZ, RZ, R5 ;  /* 0x000000ffff097224 */ /* 0x000fe200078e0005 */
[----:B------:R-:W-:Y:S01]  /*8340*/  STL.64 [R1+0x810], R14 ;  /* 0x0008100e01007387 */ /* 0x000fe20000100a00 */
[----:B------:R-:W-:-:S03]  /*8350*/  IMAD R0, R12, 0x1e, RZ ;  /* 0x0000001e0c007824 */ /* 0x000fc600078e02ff */
[----:B------:R0:W-:Y:S01]  /*8360*/  STL [R1+0xb84], R5 ;  /* 0x000b840501007387 */ /* 0x0001e20000100800 */
[----:B-1----:R-:W-:-:S03]  /*8370*/  IMAD.WIDE R6, R11, 0x2, R8 ;  /* 0x000000020b067825 */ /* 0x002fc600078e0208 */
[----:B------:R-:W-:Y:S01]  /*8380*/  STL [R1+0x1364], R2 ;  /* 0x0013640201007387 */ /* 0x000fe20000100800 */
[----:B0-----:R-:W-:-:S03]  /*8390*/  IMAD.WIDE R4, R11, 0x2, R14 ;  /* 0x000000020b047825 */ /* 0x001fc600078e020e */
[----:B------:R0:W-:Y:S04]  /*83a0*/  STL [R1+0x1350], R3 ;  /* 0x0013500301007387 */ /* 0x0001e80000100800 */
[----:B------:R-:W-:Y:S04]  /*83b0*/  STL [R1+0x1354], R4 ;  /* 0x0013540401007387 */ /* 0x000fe80000100800 */
[----:B------:R1:W-:Y:S01]  /*83c0*/  STL [R1+0x1340], R5 ;  /* 0x0013400501007387 */ /* 0x0003e20000100800 */
[----:B0-----:R-:W-:-:S03]  /*83d0*/  IMAD.WIDE R2, R0, 0x2, R24 ;  /* 0x0000000200027825 */ /* 0x001fc600078e0218 */
[----:B------:R-:W-:Y:S04]  /*83e0*/  STL [R1+0x1348], R6 ;  /* 0x0013480601007387 */ /* 0x000fe80000100800 */
[----:B------:R0:W-:Y:S01]  /*83f0*/  STL [R1+0x1344], R7 ;  /* 0x0013440701007387 */ /* 0x0001e20000100800 */
[----:B-1----:R-:W-:-:S03]  /*8400*/  IMAD.WIDE R4, R0, 0x2, R22 ;  /* 0x0000000200047825 */ /* 0x002fc600078e0216 */
        /* <DEDUP_REMOVED lines=11> */
[----:B------:R-:W-:-:S03]  /*84c0*/  IMAD R10, R12, 0x1d, RZ ;  /* 0x0000001d0c0a7824 */ /* 0x000fc600078e02ff */
[----:B------:R-:W-:Y:S01]  /*84d0*/  STL [R1+0x1324], R4 ;  /* 0x0013240401007387 */ /* 0x000fe20000100800 */
[----:B-1----:R-:W-:-:S03]  /*84e0*/  IMAD.WIDE R6, R0, 0x2, R8 ;  /* 0x0000000200067825 */ /* 0x002fc600078e0208 */
[----:B------:R1:W-:Y:S01]  /*84f0*/  STL [R1+0xbc0], R5 ;  /* 0x000bc00501007387 */ /* 0x0003e20000100800 */
[----:B0-----:R-:W-:-:S05]  /*8500*/  IMAD.WIDE R2, R0, 0x2, R16 ;  /* 0x0000000200027825 */ /* 0x001fca00078e0210 */
[----:B------:R-:W-:Y:S01]  /*8510*/  STL [R1+0x131c], R2 ;  /* 0x00131c0201007387 */ /* 0x000fe20000100800 */
[----:B-1----:R-:W-:-:S03]  /*8520*/  IMAD.WIDE R4, R0, 0x2, R14 ;  /* 0x0000000200047825 */ /* 0x002fc600078e020e */
        /* <DEDUP_REMOVED lines=19> */
[----:B------:R-:W-:Y:S01]  /*8660*/  STL [R1+0xbfc], R4 ;  /* 0x000bfc0401007387 */ /* 0x000fe20000100800 */
[----:B------:R-:W-:-:S03]  /*8670*/  IMAD R0, R12, 0x1c, RZ ;  /* 0x0000001c0c007824 */ /* 0x000fc600078e02ff */
        /* <DEDUP_REMOVED lines=299> */
[----:B------:R-:W-:-:S03]  /*9930*/  IMAD.SHL.U32 R0, R12, 0x10, RZ ;  /* 0x000000100c007824 */ /* 0x000fc600078e00ff */
        /* <DEDUP_REMOVED lines=362> */
[----:B------:R-:W-:-:S03]  /*afe0*/  IMAD.WIDE R10, R0, 0x2, R18 ;  /* 0x00000002000a7825 */ /* 0x000fc600078e0212 */
        /* <DEDUP_REMOVED lines=9> */
[----:B------:R-:W0:Y:S01]  /*b080*/  S2R R56, SR_TID.X ;  /* 0x0000000000387919 */ /* 0x000e220000002100 */
[----:B-1----:R-:W-:-:S03]  /*b090*/  IMAD.WIDE R6, R0, 0x2, R14 ;  /* 0x0000000200067825 */ /* 0x002fc600078e020e */
[----:B------:R1:W-:Y:S04]  /*b0a0*/  STL [R1+0x12b4], R11 ;  /* 0x0012b40b01007387 */ /* 0x0003e80000100800 */
[----:B------:R-:W-:Y:S04]  /*b0b0*/  STL [R1+0x12c0], R2 ;  /* 0x0012c00201007387 */ /* 0x000fe80000100800 */
[----:B------:R2:W-:Y:S01]  /*b0c0*/  STL [R1+0x12bc], R3 ;  /* 0x0012bc0301007387 */ /* 0x0005e20000100800 */
[----:B-1----:R-:W-:-:S03]  /*b0d0*/  IMAD.WIDE R10, R0, 0x2, R8 ;  /* 0x00000002000a7825 */ /* 0x002fc600078e0208 */
[----:B------:R-:W-:Y:S04]  /*b0e0*/  STL [R1+0x12c8], R4 ;  /* 0x0012c80401007387 */ /* 0x000fe80000100800 */
[----:B------:R1:W-:Y:S01]  /*b0f0*/  STL [R1+0x12c4], R5 ;  /* 0x0012c40501007387 */ /* 0x0003e20000100800 */
[----:B--2---:R-:W-:-:S03]  /*b100*/  IMAD.WIDE R2, R12, 0x2, R24 ;  /* 0x000000020c027825 */ /* 0x004fc600078e0218 */
        /* <DEDUP_REMOVED lines=16> */
[----:B------:R-:W-:Y:S01]  /*b210*/  STL [R1+0x12f4], R11 ;  /* 0x0012f40b01007387 */ /* 0x000fe20000100800 */
[----:B--2---:R-:W-:-:S03]  /*b220*/  IMAD.WIDE R6, R12, 0x2, R14 ;  /* 0x000000020c067825 */ /* 0x004fc600078e020e */
[----:B------:R-:W-:Y:S04]  /*b230*/  STL [R1+0x1300], R2 ;  /* 0x0013000201007387 */ /* 0x000fe80000100800 */
[----:B------:R1:W-:Y:S04]  /*b240*/  STL [R1+0x12fc], R3 ;  /* 0x0012fc0301007387 */ /* 0x0003e80000100800 */
[----:B------:R0:W-:Y:S04]  /*b250*/  STL [R1+0x1308], R4 ;  /* 0x0013080401007387 */ /* 0x0001e80000100800 */
[----:B------:R-:W-:Y:S01]  /*b260*/  STL [R1+0x1304], R5 ;  /* 0x0013040501007387 */ /* 0x000fe20000100800 */
[----:B-1----:R-:W-:-:S03]  /*b270*/  IMAD.WIDE R2, R12, 0x2, R8 ;  /* 0x000000020c027825 */ /* 0x002fc600078e0208 */
[----:B------:R-:W-:Y:S04]  /*b280*/  STL [R1+0x1310], R6 ;  /* 0x0013100601007387 */ /* 0x000fe80000100800 */
[----:B------:R-:W-:Y:S01]  /*b290*/  STL [R1+0x130c], R7 ;  /* 0x00130c0701007387 */ /* 0x000fe20000100800 */
[----:B0-----:R-:W-:-:S03]  /*b2a0*/  IMAD.SHL.U32 R4, R56, 0x100, RZ ;  /* 0x0000010038047824 */ /* 0x001fc600078e00ff */
[----:B------:R0:W-:Y:S04]  /*b2b0*/  STL [R1+0x1318], R2 ;  /* 0x0013180201007387 */ /* 0x0001e80000100800 */
[----:B------:R-:W-:Y:S04]  /*b2c0*/  STL [R1+0x1314], R3 ;  /* 0x0013140301007387 */ /* 0x000fe80000100800 */
[----:B------:R-:W-:Y:S04]  /*b2d0*/  STL [R1+0xb70], RZ ;  /* 0x000b70ff01007387 */ /* 0x000fe80000100800 */
[----:B------:R-:W-:Y:S04]  /*b2e0*/  STL [R1+0x1c0], RZ ;  /* 0x0001c0ff01007387 */ /* 0x000fe80000100800 */
[----:B------:R1:W-:Y:S04]  /*b2f0*/  STL [R1+0x1570], R4 ;  /* 0x0015700401007387 */ /* 0x0003e80000100800 */
[----:B------:R-:W-:Y:S04]  /*b300*/  STL [R1+0x1c4], RZ ;  /* 0x0001c4ff01007387 */ /* 0x000fe80000100800 */
        /* <DEDUP_REMOVED lines=368> */
[----:B------:R-:W2:Y:S04]  /*ca10*/  S2R R55, SR_TID.X ;  /* 0x0000000000377919 */ /* 0x000ea80000002100 */
        /* <DEDUP_REMOVED lines=20> */
[----:B------:R-:W-:Y:S01]  /*cb60*/  STL [R1+0x3e8], RZ ;  /* 0x0003e8ff01007387 */ /* 0x000fe20000100800 */
[----:B--2---:R-:W-:-:S03]  /*cb70*/  LOP3.LUT R55, R55, 0x1f, RZ, 0xc0, !PT ;  /* 0x0000001f37377812 */ /* 0x004fc600078ec0ff */
[----:B------:R-:W-:Y:S04]  /*cb80*/  STL [R1+0x3ec], RZ ;  /* 0x0003ecff01007387 */ /* 0x000fe80000100800 */
[----:B------:R-:W-:Y:S04]  /*cb90*/  STL [R1+0x3d0], RZ ;  /* 0x0003d0ff01007387 */ /* 0x000fe80000100800 */
[----:B------:R-:W-:Y:S04]  /*cba0*/  STL [R1+0x3d4], RZ ;  /* 0x0003d4ff01007387 */ /* 0x000fe80000100800 */
[----:B------:R-:W-:Y:S04]  /*cbb0*/  STL [R1+0x3d8], RZ ;  /* 0x0003d8ff01007387 */ /* 0x000fe80000100800 */
[----:B------:R-:W-:Y:S01]  /*cbc0*/  STL [R1+0x3dc], RZ ;  /* 0x0003dcff01007387 */ /* 0x000fe20000100800 */
[----:B0-----:R-:W-:-:S03]  /*cbd0*/  IMAD.SHL.U32 R2, R55, 0x2, RZ ;  /* 0x0000000237027824 */ /* 0x001fc600078e00ff */
[----:B------:R-:W-:Y:S01]  /*cbe0*/  STL [R1+0x3c0], RZ ;  /* 0x0003c0ff01007387 */ /* 0x000fe20000100800 */
[----:B------:R-:W-:-:S03]  /*cbf0*/  IMAD.MOV.U32 R55, RZ, RZ, 0x1f ;  /* 0x0000001fff377424 */ /* 0x000fc600078e00ff */
[----:B------:R-:W-:Y:S04]  /*cc00*/  STL [R1+0x3c4], RZ ;  /* 0x0003c4ff01007387 */ /* 0x000fe80000100800 */
[----:B------:R-:W-:Y:S04]  /*cc10*/  STL [R1+0x3c8], RZ ;  /* 0x0003c8ff01007387 */ /* 0x000fe80000100800 */
[----:B------:R-:W-:Y:S04]  /*cc20*/  STL [R1+0x3cc], RZ ;  /* 0x0003ccff01007387 */ /* 0x000fe80000100800 */
[----:B------:R-:W-:Y:S04]  /*cc30*/  STL [R1+0x3b0], RZ ;  /* 0x0003b0ff01007387 */ /* 0x000fe80000100800 */
[----:B------:R-:W-:Y:S01]  /*cc40*/  STL [R1+0x3b4], RZ ;  /* 0x0003b4ff01007387 */ /* 0x000fe20000100800 */
[----:B------:R-:W-:-:S03]  /*cc50*/  IADD3 R58, R55, c[0x0][0x180], RZ ;  /* 0x00006000373a7a10 */ /* 0x000fc60007ffe0ff */
[----:B------:R-:W-:Y:S04]  /*cc60*/  STL [R1+0x3b8], RZ ;  /* 0x0003b8ff01007387 */ /* 0x000fe80000100800 */
[----:B------:R-:W-:Y:S04]  /*cc70*/  STL [R1+0x3bc], RZ ;  /* 0x0003bcff01007387 */ /* 0x000fe80000100800 */
[----:B------:R-:W-:Y:S04]  /*cc80*/  STL [R1+0x3a0], RZ ;  /* 0x0003a0ff01007387 */ /* 0x000fe80000100800 */
[----:B------:R-:W-:Y:S04]  /*cc90*/  STL [R1+0x3a4], RZ ;  /* 0x0003a4ff01007387 */ /* 0x000fe80000100800 */
[----:B------:R-:W-:Y:S04]  /*cca0*/  STL [R1+0x3a8], RZ ;  /* 0x0003a8ff01007387 */ /* 0x000fe80000100800 */
[----:B------:R-:W0:Y:S04]  /*ccb0*/  S2R R55, SR_TID.X ;  /* 0x0000000000377919 */ /* 0x000e280000002100 */
        /* <DEDUP_REMOVED lines=20> */
[----:B0-----:R-:W-:-:S03]  /*ce00*/  LOP3.LUT R55, R55, 0x7, RZ, 0xc0, !PT ;  /* 0x0000000737377812 */ /* 0x001fc600078ec0ff */
[----:B------:R-:W-:Y:S04]  /*ce10*/  STL [R1+0x58c], RZ ;  /* 0x00058cff01007387 */ /* 0x000fe80000100800 */
[----:B------:R-:W-:Y:S04]  /*ce20*/  STL [R1+0x570], RZ ;  /* 0x000570ff01007387 */ /* 0x000fe80000100800 */
[----:B------:R-:W-:Y:S04]  /*ce30*/  STL [R1+0x574], RZ ;  /* 0x000574ff01007387 */ /* 0x000fe80000100800 */
[----:B------:R-:W-:Y:S04]  /*ce40*/  STL [R1+0x578], RZ ;  /* 0x000578ff01007387 */ /* 0x000fe80000100800 */
[----:B------:R-:W-:Y:S01]  /*ce50*/  STL [R1+0x57c], RZ ;  /* 0x00057cff01007387 */ /* 0x000fe20000100800 */
[----:B------:R-:W-:-:S03]  /*ce60*/  IMAD R55, R55, 0x210, RZ ;  /* 0x0000021037377824 */ /* 0x000fc600078e02ff */
[----:B------:R-:W-:Y:S01]  /*ce70*/  STL [R1+0x560], RZ ;  /* 0x000560ff01007387 */ /* 0x000fe20000100800 */
[----:B------:R-:W-:-:S03]  /*ce80*/  IMAD.SHL.U32 R56, R56, 0x2, RZ ;  /* 0x0000000238387824 */ /* 0x000fc600078e00ff */
[----:B------:R-:W-:Y:S04]  /*ce90*/  STL [R1+0x564], RZ ;  /* 0x000564ff01007387 */ /* 0x000fe80000100800 */
[----:B------:R-:W-:Y:S04]  /*cea0*/  STL [R1+0x568], RZ ;  /* 0x000568ff01007387 */ /* 0x000fe80000100800 */
[----:B------:R-:W-:Y:S04]  /*ceb0*/  STL [R1+0x56c], RZ ;  /* 0x00056cff01007387 */ /* 0x000fe80000100800 */
[----:B------:R-:W-:Y:S01]  /*cec0*/  STL [R1+0x550], RZ ;  /* 0x000550ff01007387 */ /* 0x000fe20000100800 */
[----:B------:R-:W-:-:S03]  /*ced0*/  LOP3.LUT R55, R55, 0x10, R56, 0x78, !PT ;  /* 0x0000001037377812 */ /* 0x000fc600078e7838 */
[----:B------:R-:W-:Y:S04]  /*cee0*/  STL [R1+0x554], RZ ;  /* 0x000554ff01007387 */ /* 0x000fe80000100800 */
[----:B------:R-:W-:Y:S04]  /*cef0*/  STL [R1+0x558], RZ ;  /* 0x000558ff01007387 */ /* 0x000fe80000100800 */
[----:B------:R-:W-:Y:S04]  /*cf00*/  STL [R1+0x55c], RZ ;  /* 0x00055cff01007387 */ /* 0x000fe80000100800 */
[----:B------:R-:W-:Y:S01]  /*cf10*/  STL [R1+0x540], RZ ;  /* 0x000540ff01007387 */ /* 0x000fe20000100800 */
[----:B-1----:R-:W-:-:S03]  /*cf20*/  LOP3.LUT R4, R55, 0x1000, R4, 0xf8, !PT ;  /* 0x0000100037047812 */ /* 0x002fc600078ef804 */
        /* <DEDUP_REMOVED lines=8> */
[----:B------:R0:W-:Y:S04]  /*cfb0*/  STL [R1+0x844], R4 ;  /* 0x0008440401007387 */ /* 0x0001e80000100800 */
        /* <DEDUP_REMOVED lines=11> */
[----:B------:R1:W-:Y:S04]  /*d070*/  STL [R1], RZ ;  /* 0x000000ff01007387 */ /* 0x0003e80000100800 */
        /* <DEDUP_REMOVED lines=29> */
[----:B------:R-:W-:-:S03]  /*d250*/  SHF.R.S32.HI R57, RZ, 0x1f, R58 ;  /* 0x0000001fff397819 */ /* 0x000fc6000001143a */
[----:B------:R1:W-:Y:S04]  /*d260*/  STL [R1+0xb8], RZ ;  /* 0x0000b8ff01007387 */ /* 0x0003e80000100800 */
[----:B------:R1:W-:Y:S04]  /*d270*/  STL [R1+0xbc], RZ ;  /* 0x0000bcff01007387 */ /* 0x0003e80000100800 */
[----:B------:R1:W-:Y:S04]  /*d280*/  STL [R1+0xa0], RZ ;  /* 0x0000a0ff01007387 */ /* 0x0003e80000100800 */
[----:B------:R1:W-:Y:S01]  /*d290*/  STL [R1+0xa4], RZ ;  /* 0x0000a4ff01007387 */ /* 0x0003e20000100800 */
[----:B------:R-:W-:-:S03]  /*d2a0*/  LEA.HI R57, R57, R58, RZ, 0x5 ;  /* 0x0000003a39397211 */ /* 0x000fc600078f28ff */
[----:B------:R1:W-:Y:S04]  /*d2b0*/  STL [R1+0xa8], RZ ;  /* 0x0000a8ff01007387 */ /* 0x0003e80000100800 */
[----:B------:R1:W-:Y:S04]  /*d2c0*/  STL [R1+0xac], RZ ;  /* 0x0000acff01007387 */ /* 0x0003e80000100800 */
[----:B------:R1:W-:Y:S04]  /*d2d0*/  STL [R1+0x90], RZ ;  /* 0x000090ff01007387 */ /* 0x0003e80000100800 */
[----:B------:R1:W-:Y:S01]  /*d2e0*/  STL [R1+0x94], RZ ;  /* 0x000094ff01007387 */ /* 0x0003e20000100800 */
[----:B------:R-:W-:-:S03]  /*d2f0*/  SHF.R.S32.HI R5, RZ, 0x5, R57 ;  /* 0x00000005ff057819 */ /* 0x000fc60000011439 */
[----:B------:R1:W-:Y:S01]  /*d300*/  STL [R1+0x98], RZ ;  /* 0x000098ff01007387 */ /* 0x0003e20000100800 */
[----:B------:R-:W-:-:S03]  /*d310*/  LOP3.LUT R6, R2, 0x10, RZ, 0x3c, !PT ;  /* 0x0000001002067812 */ /* 0x000fc600078e3cff */
[----:B------:R1:W-:Y:S01]  /*d320*/  STL [R1+0x9c], RZ ;  /* 0x00009cff01007387 */ /* 0x0003e20000100800 */
[----:B------:R-:W-:-:S03]  /*d330*/  LOP3.LUT R5, R2, 0x20, RZ, 0x3c, !PT ;  /* 0x0000002002057812 */ /* 0x000fc600078e3cff */
[----:B------:R1:W-:Y:S01]  /*d340*/  STL [R1+0x80], RZ ;  /* 0x000080ff01007387 */ /* 0x0003e20000100800 */
[----:B------:R-:W-:-:S03]  /*d350*/  LOP3.LUT R6, R4, 0x20, RZ, 0x3c, !PT ;  /* 0x0000002004067812 */ /* 0x000fc600078e3cff */
[----:B------:R1:W-:Y:S01]  /*d360*/  STL [R1+0x84], RZ ;  /* 0x000084ff01007387 */ /* 0x0003e20000100800 */
[----:B------:R-:W-:-:S03]  /*d370*/  LOP3.LUT R5, R4, 0x40, RZ, 0x3c, !PT ;  /* 0x0000004004057812 */ /* 0x000fc600078e3cff */
[----:B------:R1:W-:Y:S01]  /*d380*/  STL [R1+0x88], RZ ;  /* 0x000088ff01007387 */ /* 0x0003e20000100800 */
[----:B0-----:R-:W-:-:S03]  /*d390*/  LOP3.LUT R4, R4, 0x60, RZ, 0x3c, !PT ;  /* 0x0000006004047812 */ /* 0x001fc600078e3cff */
[----:B------:R1:W-:Y:S04]  /*d3a0*/  STL [R1+0x8c], RZ ;  /* 0x00008cff01007387 */ /* 0x0003e80000100800 */
[----:B------:R1:W-:Y:S04]  /*d3b0*/  STL [R1+0x70], RZ ;  /* 0x000070ff01007387 */ /* 0x0003e80000100800 */
[----:B------:R1:W-:Y:S04]  /*d3c0*/  STL [R1+0x74], RZ ;  /* 0x000074ff01007387 */ /* 0x0003e80000100800 */
[----:B------:R1:W-:Y:S04]  /*d3d0*/  STL [R1+0x78], RZ ;  /* 0x000078ff01007387 */ /* 0x0003e80000100800 */
[----:B------:R1:W-:Y:S04]  /*d3e0*/  STL [R1+0x7c], RZ ;  /* 0x00007cff01007387 */ /* 0x0003e80000100800 */
[----:B------:R1:W-:Y:S04]  /*d3f0*/  STL [R1+0x864], R6 ;  /* 0x0008640601007387 */ /* 0x0003e80000100800 */
[----:B------:R1:W-:Y:S04]  /*d400*/  STL [R1+0x85c], R4 ;  /* 0x00085c0401007387 */ /* 0x0003e80000100800 */
[----:B------:R1:W-:Y:S01]  /*d410*/  STL [R1+0x860], R5 ;  /* 0x0008600501007387 */ /* 0x0003e20000100800 */
[----:B------:R-:W-:Y:S01]  /*d420*/  IMAD.SHL.U32 R3, R12, 0x20, RZ ;  /* 0x000000200c037824 */ /* 0x000fe200078e00ff */
[----:B------:R-:W-:-:S02]  /*d430*/  ULDC UR4, c[0x0][0x18c] ;  /* 0x0000630000047ab9 */ /* 0x000fc40000000800 */
[----:B------:R-:W-:Y:S02]  /*d440*/  USHF.L.U32 UR4, UR4, 0x5, URZ ;  /* 0x0000000504047899 */ /* 0x000fe4000800063f */
[----:B------:R-:W-:Y:S01]  /*d450*/  SHF.R.S32.HI R0, RZ, 0x1f, R3 ;  /* 0x0000001fff007819 */ /* 0x000fe20000011403 */
[----:B------:R-:W-:Y:S01]  /*d460*/  CS2R R56, SRZ ;  /* 0x0000000000387805 */ /* 0x000fe2000001ff00 */
[----:B------:R-:W-:Y:S01]  /*d470*/  USHF.R.S32.HI UR5, URZ, 0x1f, UR4 ;  /* 0x0000001f3f057899 */ /* 0x000fe20008011404 */
[----:B------:R-:W-:Y:S01]  /*d480*/  CS2R R58, SRZ ;  /* 0x00000000003a7805 */ /* 0x000fe2000001ff00 */
[C---:B------:R-:W-:Y:S01]  /*d490*/  SHF.L.U64.HI R0, R3.reuse, 0x1, R0 ;  /* 0x0000000103007819 */ /* 0x040fe20000010200 */
[----:B------:R-:W-:Y:S01]  /*d4a0*/  IMAD.SHL.U32 R3, R3, 0x2, RZ ;  /* 0x0000000203037824 */ /* 0x000fe200078e00ff */
[----:B------:R-:W-:Y:S01]  /*d4b0*/  LOP3.LUT R7, R2, 0x30, RZ, 0x3c, !PT ;  /* 0x0000003002077812 */ /* 0x000fe200078e3cff */
[----:B------:R-:W-:Y:S02]  /*d4c0*/  USHF.L.U32 UR8, UR4, 0x1, URZ ;  /* 0x0000000104087899 */ /* 0x000fe4000800063f */
[----:B-1----:R-:W-:-:S03]  /*d4d0*/  USHF.L.U64.HI UR5, UR4, 0x1, UR5 ;  /* 0x0000000104057899 */ /* 0x002fc60008010205 */
.L_x_3:
[----:B------:R-:W2:Y:S01]  /*d4e0*/  LDL R7, [R1+0xb84] ;  /* 0x000b840001077983 */ /* 0x000ea20000100800 */
[----:B------:R-:W-:-:S03]  /*d4f0*/  IMAD.MOV.U32 R4, RZ, RZ, -0x20 ;  /* 0xffffffe0ff047424 */ /* 0x000fc600078e00ff */
[----:B--2---:R0:W-:Y:S04]  /*d500*/  STL [R1+0x22a8], R7 ;  /* 0x0022a80701007387 */ /* 0x0041e80000100800 */
[----:B------:R-:W2:Y:S04]  /*d510*/  LDL R6, [R1+0xb88] ;  /* 0x000b880001067983 */ /* 0x000ea80000100800 */
[----:B0-----:R-:W3:Y:S04]  /*d520*/  LDL R7, [R1+0xb70] ;  /* 0x000b700001077983 */ /* 0x001ee80000100800 */
[----:B------:R-:W-:Y:S04]  /*d530*/  STL [R1+0x22a0], R60 ;  /* 0x0022a03c01007387 */ /* 0x000fe80000100800 */
        /* <DEDUP_REMOVED lines=61> */
[----:B------:R0:W-:Y:S04]  /*d910*/  STL [R1+0x22a4], R3 ;  /* 0x0022a40301007387 */ /* 0x0001e80000100800 */
        /* <DEDUP_REMOVED lines=62> */
[----:B-----5:R-:W-:Y:S04]  /*dd00*/  STL [R1+0x20b0], R53 ;  /* 0x0020b03501007387 */ /* 0x020fe80000100800 */
        /* <DEDUP_REMOVED lines=46> */
[----:B------:R-:W-:Y:S04]  /*dff0*/  STL.64 [R1+0x1b28], R58 ;  /* 0x001b283a01007387 */ /* 0x000fe80000100a00 */
[----:B------:R-:W-:Y:S04]  /*e000*/  STL [R1+0x1f38], R58 ;  /* 0x001f383a01007387 */ /* 0x000fe80000100800 */
[----:B------:R-:W-:Y:S04]  /*e010*/  STL [R1+0x1f40], R58 ;  /* 0x001f403a01007387 */ /* 0x000fe80000100800 */
[----:B------:R-:W-:Y:S04]  /*e020*/  STL [R1+0x1f48], R58 ;  /* 0x001f483a01007387 */ /* 0x000fe80000100800 */
[----:B------:R-:W-:Y:S04]  /*e030*/  STL [R1+0x1f4c], R58 ;  /* 0x001f4c3a01007387 */ /* 0x000fe80000100800 */
[----:B------:R-:W-:Y:S04]  /*e040*/  STL [R1+0x1f34], R59 ;  /* 0x001f343b01007387 */ /* 0x000fe80000100800 */
[----:B------:R-:W-:Y:S04]  /*e050*/  STL [R1+0x1f3c], R59 ;  /* 0x001f3c3b01007387 */ /* 0x000fe80000100800 */
[----:B------:R-:W-:Y:S01]  /*e060*/  STL [R1+0x1f44], R59 ;  /* 0x001f443b01007387 */ /* 0x000fe20000100800 */
[----:B---3--:R-:W-:-:S03]  /*e070*/  IMAD R4, R7, R4, c[0x0][0x180] ;  /* 0x0000600007047624 */ /* 0x008fc600078e0204 */
[----:B------:R-:W-:Y:S04]  /*e080*/  STL [R1+0x1f50], R59 ;  /* 0x001f503b01007387 */ /* 0x000fe80000100800 */
[----:B------:R-:W-:Y:S04]  /*e090*/  STL.64 [R1+0x1b20], R56 ;  /* 0x001b203801007387 */ /* 0x000fe80000100a00 */
[----:B------:R-:W-:Y:S04]  /*e0a0*/  STL [R1+0x1f54], R56 ;  /* 0x001f543801007387 */ /* 0x000fe80000100800 */
[----:B------:R-:W-:Y:S04]  /*e0b0*/  STL [R1+0x1690], R0 ;  /* 0x0016900001007387 */ /* 0x000fe80000100800 */
[----:B------:R-:W2:Y:S01]  /*e0c0*/  LDL.LU R7, [R1+0x22a8] ;  /* 0x0022a80001077983 */ /* 0x000ea20000300800 */
[----:B------:R-:W-:-:S02]  /*e0d0*/  ISETP.GT.AND P0, PT, R4, RZ, PT ;  /* 0x000000ff0400720c */ /* 0x000fc40003f04270 */
[----:B0-----:R-:W-:-:S11]  /*e0e0*/  PRMT R3, RZ, 0x7610, R3 ;  /* 0x00007610ff037816 */ /* 0x001fd60000000003 */
[----:B--2---:R-:W2:Y:S01]  /*e0f0*/  @P0 LDG.E.U16 R3, [R6.64] ;  /* 0x0000000606030981 */ /* 0x004ea2000c1e1500 */
[----:B------:R-:W-:-:S03]  /*e100*/  PRMT R60, RZ, 0x7610, R60 ;  /* 0x00007610ff3c7816 */ /* 0x000fc6000000003c */
[----:B--2---:R0:W-:Y:S04]  /*e110*/  STL [R1+0xb2c], R3 ;  /* 0x000b2c0301007387 */ /* 0x0041e80000100800 */
[----:B0-----:R-:W2:Y:S04]  /*e120*/  LDL.LU R3, [R1+0x22a4] ;  /* 0x0022a40001037983 */ /* 0x001ea80000300800 */
[----:B------:R-:W3:Y:S04]  /*e130*/  LDL.64 R6, [R1+0x810] ;  /* 0x0008100001067983 */ /* 0x000ee80000100a00 */
[----:B---3--:R-:W3:Y:S01]  /*e140*/  @P0 LDG.E.U16 R60, [R6.64] ;  /* 0x00000006063c0981 */ /* 0x008ee2000c1e1500 */
[----:B------:R-:W-:-:S03]  /*e150*/  PRMT R61, RZ, 0x7610, R61 ;  /* 0x00007610ff3d7816 */ /* 0x000fc6000000003d */
[----:B---3--:R0:W-:Y:S04]  /*e160*/  STL [R1+0xb28], R60 ;  /* 0x000b283c01007387 */ /* 0x0081e80000100800 */
[----:B0-----:R-:W3:Y:S04]  /*e170*/  LDL.LU R60, [R1+0x22a0] ;  /* 0x0022a000013c7983 */ /* 0x001ee80000300800 */
[----:B------:R-:W4:Y:S04]  /*e180*/  LDL.64 R6, [R1+0x818] ;  /* 0x0008180001067983 */ /* 0x000f280000100a00 */
[----:B----4-:R-:W4:Y:S04]  /*e190*/  @P0 LDG.E.U16 R61, [R6.64] ;  /* 0x00000006063d0981 */ /* 0x010f28000c1e1500 */
[----:B----4-:R0:W-:Y:S04]  /*e1a0*/  STL [R1+0xb24], R61 ;  /* 0x000b243d01007387 */ /* 0x0101e80000100800 */
[----:B0-----:R-:W4:Y:S01]  /*e1b0*/  LDL.LU R61, [R1+0x229c] ;  /* 0x00229c00013d7983 */ /* 0x001f220000300800 */
[----:B------:R-:W-:Y:S01]  /*e1c0*/  PRMT R55, RZ, 0x7610, R55 ;  /* 0x00007610ff377816 */ /* 0x000fe20000000037 */
[----:B---3--:R-:W-:-:S02]  /*e1d0*/  @P0 IMAD.MOV.U32 R6, RZ, RZ, R60 ;  /* 0x000000ffff060224 */ /* 0x008fc400078e003c */
[----:B----4-:R-:W-:-:S05]  /*e1e0*/  @P0 IMAD.MOV.U32 R7, RZ, RZ, R61 ;  /* 0x000000ffff070224 */ /* 0x010fca00078e003d */
[----:B------:R-:W3:Y:S04]  /*e1f0*/  @P0 LDG.E.U16 R55, [R6.64] ;  /* 0x0000000606370981 */ /* 0x000ee8000c1e1500 */
[----:B------:R-:W-:Y:S04]  /*e200*/  STL [R1+0x1698], R60 ;  /* 0x0016983c01007387 */ /* 0x000fe80000100800 */
[----:B------:R-:W-:Y:S04]  /*e210*/  STL [R1+0x1f58], R60 ;  /* 0x001f583c01007387 */ /* 0x000fe80000100800 */
[----:B------:R-:W-:Y:S04]  /*e220*/  STL [R1+0x1694], R61 ;  /* 0x0016943d01007387 */ /* 0x000fe80000100800 */
[----:B------:R-:W-:Y:S04]  /*e230*/  STL [R1+0x1f5c], R61 ;  /* 0x001f5c3d01007387 */ /* 0x000fe80000100800 */
[----:B---3--:R0:W-:Y:S04]  /*e240*/  STL [R1+0xb20], R55 ;  /* 0x000b203701007387 */ /* 0x0081e80000100800 */
[----:B0-----:R-:W3:Y:S04]  /*e250*/  LDL.LU R55, [R1+0x2298] ;  /* 0x0022980001377983 */ /* 0x001ee80000300800 */
[----:B------:R-:W4:Y:S01]  /*e260*/  LDL.64 R6, [R1+0x7f0] ;  /* 0x0007f00001067983 */ /* 0x000f220000100a00 */
[----:B--2---:R-:W-:-:S06]  /*e270*/  PRMT R3, RZ, 0x7610, R3 ;  /* 0x00007610ff037816 */ /* 0x004fcc0000000003 */
[----:B----4-:R-:W2:Y:S01]  /*e280*/  @P0 LDG.E.U16 R3, [R6.64] ;  /* 0x0000000606030981 */ /* 0x010ea2000c1e1500 */
[----:B---3--:R-:W-:-:S03]  /*e290*/  PRMT R55, RZ, 0x7610, R55 ;  /* 0x00007610ff377816 */ /* 0x008fc60000000037 */
[----:B--2---:R0:W-:Y:S04]  /*e2a0*/  STL [R1+0xb1c], R3 ;  /* 0x000b1c0301007387 */ /* 0x0041e80000100800 */
[----:B0-----:R-:W2:Y:S04]  /*e2b0*/  LDL.LU R3, [R1+0x2294] ;  /* 0x0022940001037983 */ /* 0x001ea80000300800 */
[----:B------:R-:W3:Y:S04]  /*e2c0*/  LDL.64 R6, [R1+0x7f8] ;  /* 0x0007f80001067983 */ /* 0x000ee80000100a00 */
[----:B---3--:R-:W3:Y:S01]  /*e2d0*/  @P0 LDG.E.U16 R55, [R6.64] ;  /* 0x0000000606370981 */ /* 0x008ee2000c1e1500 */
[----:B--2---:R-:W-:-:S03]  /*e2e0*/  PRMT R3, RZ, 0x7610, R3 ;  /* 0x00007610ff037816 */ /* 0x004fc60000000003 */
[----:B---3--:R0:W-:Y:S04]  /*e2f0*/  STL [R1+0xb18], R55 ;  /* 0x000b183701007387 */ /* 0x0081e80000100800 */
        /* <DEDUP_REMOVED lines=8> */
[----:B------:R-:W-:-:S03]  /*e380*/  ISETP.GT.AND P1, PT, R4, 0x1, PT ;  /* 0x000000010400780c */ /* 0x000fc60003f24270 */
[----:B---3--:R0:W-:Y:S04]  /*e390*/  STL [R1+0xb10], R55 ;  /* 0x000b103701007387 */ /* 0x0081e80000100800 */
[----:B0-----:R-:W3:Y:S04]  /*e3a0*/  LDL.LU R55, [R1+0x2288] ;  /* 0x0022880001377983 */ /* 0x001ee80000300800 */
[----:B------:R-:W4:Y:S04]  /*e3b0*/  LDL R6, [R1+0x1314] ;  /* 0x0013140001067983 */ /* 0x000f280000100800 */
[----:B------:R-:W4:Y:S01]  /*e3c0*/  LDL R7, [R1+0x1318] ;  /* 0x0013180001077983 */ /* 0x000f220000100800 */
[----:B--2---:R-:W-:-:S02]  /*e3d0*/  PRMT R3, RZ, 0x7610, R3 ;  /* 0x00007610ff037816 */ /* 0x004fc40000000003 */
[----:B----4-:R-:W-:-:S04]  /*e3e0*/  @P1 LOP3.LUT R7, R7, R6, RZ, 0x3c, !PT ;  /* 0x0000000607071212 */ /* 0x010fc800078e3cff */
[----:B------:R-:W-:-:S04]  /*e3f0*/  @P1 LOP3.LUT R6, R7, R6, RZ, 0x3c, !PT ;  /* 0x0000000607061212 */ /* 0x000fc800078e3cff */
[----:B------:R-:W-:-:S05]  /*e400*/  @P1 LOP3.LUT R7, R7, R6, RZ, 0x3c, !PT ;  /* 0x0000000607071212 */ /* 0x000fca00078e3cff */
[----:B------:R-:W2:Y:S04]  /*e410*/  @P1 LDG.E.U16 R3, [R6.64] ;  /* 0x0000000606031981 */ /* 0x000ea8000c1e1500 */
[----:B--2---:R0:W-:Y:S04]  /*e420*/  STL [R1+0xb0c], R3 ;  /* 0x000b0c0301007387 */ /* 0x0041e80000100800 */
[----:B0-----:R-:W2:Y:S04]  /*e430*/  LDL.LU R3, [R1+0x2284] ;  /* 0x0022840001037983 */ /* 0x001ea80000300800 */
[----:B------:R-:W4:Y:S04]  /*e440*/  LDL R6, [R1+0x130c] ;  /* 0x00130c0001067983 */ /* 0x000f280000100800 */
[----:B------:R-:W4:Y:S01]  /*e450*/  LDL R7, [R1+0x1310] ;  /* 0x0013100001077983 */ /* 0x000f220000100800 */
[----:B---3--:R-:W-:-:S02]  /*e460*/  PRMT R55, RZ, 0x7610, R55 ;  /* 0x00007610ff377816 */ /* 0x008fc40000000037 */
[----:B----4-:R-:W-:-:S04]  /*e470*/  @P1 LOP3.LUT R7, R7, R6, RZ, 0x3c, !PT ;  /* 0x0000000607071212 */ /* 0x010fc800078e3cff */
[----:B------:R-:W-:-:S04]  /*e480*/  @P1 LOP3.LUT R6, R7, R6, RZ, 0x3c, !PT ;  /* 0x0000000607061212 */ /* 0x000fc800078e3cff */
[----:B------:R-:W-:-:S05]  /*e490*/  @P1 LOP3.LUT R7, R7, R6, RZ, 0x3c, !PT ;  /* 0x0000000607071212 */ /* 0x000fca00078e3cff */
[----:B------:R-:W3:Y:S04]  /*e4a0*/  @P1 LDG.E.U16 R55, [R6.64] ;  /* 0x0000000606371981 */ /* 0x000ee8000c1e1500 */
        /* <DEDUP_REMOVED lines=53> */
[----:B------:R-:W3:Y:S01]  /*e800*/  @P1 LDG.E.U16 R55, [R6.64] ;  /* 0x0000000606371981 */ /* 0x000ee2000c1e1500 */
        /* <DEDUP_REMOVED lines=105> */
[----:B------:R-:W-:-:S02]  /*eea0*/  PRMT R61, RZ, 0x7610, R61 ;  /* 0x00007610ff3d7816 */ /* 0x000fc4000000003d */
[----:B----4-:R-:W-:-:S04]  /*eeb0*/  @P1 LOP3.LUT R7, R7, R6, RZ, 0x3c, !PT ;  /* 0x0000000607071212 */ /* 0x010fc800078e3cff */
[----:B------:R-:W-:-:S04]  /*eec0*/  @P1 LOP3.LUT R6, R7, R6, RZ, 0x3c, !PT ;  /* 0x0000000607061212 */ /* 0x000fc800078e3cff */
[----:B------:R-:W-:-:S05]  /*eed0*/  @P1 LOP3.LUT R7, R7, R6, RZ, 0x3c, !PT ;  /* 0x0000000607071212 */ /* 0x000fca00078e3cff */
[----:B------:R0:W4:Y:S04]  /*eee0*/  @P1 LDG.E.U16 R61, [R6.64] ;  /* 0x00000006063d1981 */ /* 0x000128000c1e1500 */
[----:B0-----:R-:W2:Y:S04]  /*eef0*/  LDL R6, [R1+0x1274] ;  /* 0x0012740001067983 */ /* 0x001ea80000100800 */
[----:B------:R-:W2:Y:S01]  /*ef00*/  LDL R7, [R1+0x1278] ;  /* 0x0012780001077983 */ /* 0x000ea20000100800 */
[----:B------:R-:W-:-:S03]  /*ef10*/  PRMT R60, RZ, 0x7610, R60 ;  /* 0x00007610ff3c7816 */ /* 0x000fc6000000003c */
[----:B----4-:R-:W-:Y:S01]  /*ef20*/  STL [R1+0x1f60], R61 ;  /* 0x001f603d01007387 */ /* 0x010fe20000100800 */
[----:B--2---:R-:W-:-:S04]  /*ef30*/  @P1 LOP3.LUT R7, R7, R6, RZ, 0x3c, !PT ;  /* 0x0000000607071212 */ /* 0x004fc800078e3cff */
[----:B------:R-:W-:-:S04]  /*ef40*/  @P1 LOP3.LUT R6, R7, R6, RZ, 0x3c, !PT ;  /* 0x0000000607061212 */ /* 0x000fc800078e3cff */
[----:B------:R-:W-:-:S05]  /*ef50*/  @P1 LOP3.LUT R7, R7, R6, RZ, 0x3c, !PT ;  /* 0x0000000607071212 */ /* 0x000fca00078e3cff */
[----:B------:R0:W2:Y:S04]  /*ef60*/  @P1 LDG.E.U16 R60, [R6.64] ;  /* 0x00000006063c1981 */ /* 0x0000a8000c1e1500 */
[----:B0-----:R-:W4:Y:S04]  /*ef70*/  LDL R6, [R1+0x126c] ;  /* 0x00126c0001067983 */ /* 0x001f280000100800 */
[----:B------:R-:W4:Y:S01]  /*ef80*/  LDL R7, [R1+0x1270] ;  /* 0x0012700001077983 */ /* 0x000f220000100800 */
[----:B------:R-:W-:-:S03]  /*ef90*/  PRMT R56, RZ, 0x7610, R56 ;  /* 0x00007610ff387816 */ /* 0x000fc60000000038 */
[----:B--2---:R-:W-:Y:S01]  /*efa0*/  STL [R1+0x1f64], R60 ;  /* 0x001f643c01007387 */ /* 0x004fe20000100800 */
[----:B----4-:R-:W-:-:S04]  /*efb0*/  @P1 LOP3.LUT R7, R7, R6, RZ, 0x3c, !PT ;  /* 0x0000000607071212 */ /* 0x010fc800078e3cff */
        /* <DEDUP_REMOVED lines=21> */
[----:B------:R-:W-:Y:S02]  /*f110*/  ISETP.GT.AND P0, PT, R4, 0x4, PT ;  /* 0x000000040400780c */ /* 0x000fe40003f04270 */
[----:B------:R-:W-:-:S11]  /*f120*/  PRMT R3, RZ, 0x7610, R3 ;  /* 0x00007610ff037816 */ /* 0x000fd60000000003 */
[----:B----4-:R-:W-:-:S04]  /*f130*/  @P0 LOP3.LUT R7, R7, R6, RZ, 0x3c, !PT ;  /* 0x0000000607070212 */ /* 0x010fc800078e3cff */
[----:B------:R-:W-:-:S04]  /*f140*/  @P0 LOP3.LUT R6, R7, R6, RZ, 0x3c, !PT ;  /* 0x0000000607060212 */ /* 0x000fc800078e3cff */
[----:B------:R-:W-:-:S05]  /*f150*/  @P0 LOP3.LUT R7, R7, R6, RZ, 0x3c, !PT ;  /* 0x0000000607070212 */ /* 0x000fca00078e3cff */
[----:B------:R-:W4:Y:S04]  /*f160*/  @P0 LDG.E.U16 R3, [R6.64] ;  /* 0x0000000606030981 */ /* 0x000f28000c1e1500 */
[----:B--2---:R-:W-:Y:S04]  /*f170*/  STL [R1+0x1f70], R58 ;  /* 0x001f703a01007387 */ /* 0x004fe80000100800 */
[----:B----4-:R0:W-:Y:S04]  /*f180*/  STL [R1+0xa8c], R3 ;  /* 0x000a8c0301007387 */ /* 0x0101e80000100800 */
        /* <DEDUP_REMOVED lines=870> */
[----:B------:R-:W-:-:S02]  /*127f0*/  PRMT R2, RZ, 0x7610, R2 ;  /* 0x00007610ff027816 */ /* 0x000fc40000000002 */
[----:B----4-:R-:W-:-:S04]  /*12800*/  @P0 LOP3.LUT R7, R7, R6, RZ, 0x3c, !PT ;  /* 0x0000000607070212 */ /* 0x010fc800078e3cff */
[----:B------:R-:W-:-:S04]  /*12810*/  @P0 LOP3.LUT R6, R7, R6, RZ, 0x3c, !PT ;  /* 0x0000000607060212 */ /* 0x000fc800078e3cff */
[----:B------:R-:W-:-:S05]  /*12820*/  @P0 LOP3.LUT R7, R7, R6, RZ, 0x3c, !PT ;  /* 0x0000000607070212 */ /* 0x000fca00078e3cff */
[----:B------:R-:W4:Y:S04]  /*12830*/  @P0 LDG.E.U16 R2, [R6.64] ;  /* 0x0000000606020981 */ /* 0x000f28000c1e1500 */
[----:B----4-:R0:W-:Y:S04]  /*12840*/  STL [R1+0x930], R2 ;  /* 0x0009300201007387 */ /* 0x0101e80000100800 */
[----:B0-----:R-:W4:Y:S04]  /*12850*/  LDL.LU R2, [R1+0x20b8] ;  /* 0x0020b80001027983 */ /* 0x001f280000300800 */
[----:B------:R-:W2:Y:S04]  /*12860*/  LDL R6, [R1+0xf4c] ;  /* 0x000f4c0001067983 */ /* 0x000ea80000100800 */
[----:B------:R-:W2:Y:S01]  /*12870*/  LDL R7, [R1+0xf50] ;  /* 0x000f500001077983 */ /* 0x000ea20000100800 */
[----:B------:R-:W-:-:S02]  /*12880*/  PRMT R54, RZ, 0x7610, R54 ;  /* 0x00007610ff367816 */ /* 0x000fc40000000036 */
[----:B--2---:R-:W-:-:S04]  /*12890*/  @P0 LOP3.LUT R7, R7, R6, RZ, 0x3c, !PT ;  /* 0x0000000607070212 */ /* 0x004fc800078e3cff */
[----:B------:R-:W-:-:S04]  /*128a0*/  @P0 LOP3.LUT R6, R7, R6, RZ, 0x3c, !PT ;  /* 0x0000000607060212 */ /* 0x000fc800078e3cff */
[----:B------:R-:W-:-:S05]  /*128b0*/  @P0 LOP3.LUT R7, R7, R6, RZ, 0x3c, !PT ;  /* 0x0000000607070212 */ /* 0x000fca00078e3cff */
[----:B------:R-:W2:Y:S04]  /*128c0*/  @P0 LDG.E.U16 R54, [R6.64] ;  /* 0x0000000606360981 */ /* 0x000ea8000c1e1500 */
[----:B--2---:R0:W-:Y:S04]  /*128d0*/  STL [R1+0x92c], R54 ;  /* 0x00092c3601007387 */ /* 0x0041e80000100800 */
[----:B0-----:R-:W2:Y:S04]  /*128e0*/  LDL.LU R54, [R1+0x20b4] ;  /* 0x0020b40001367983 */ /* 0x001ea80000300800 */
        /* <DEDUP_REMOVED lines=51> */
[----:B------:R-:W2:Y:S01]  /*12c20*/  @P0 LDG.E.U16 R48, [R6.64] ;  /* 0x0000000606300981 */ /* 0x000ea2000c1e1500 */
[----:B------:R-:W-:-:S03]  /*12c30*/  ISETP.GT.AND P1, PT, R4, 0x11, PT ;  /* 0x000000110400780c */ /* 0x000fc60003f24270 */
        /* <DEDUP_REMOVED lines=135> */
[----:B------:R0:W2:Y:S04]  /*134b0*/  @P0 LDG.E.U16 R61, [R6.64] ;  /* 0x00000006063d0981 */ /* 0x0000a8000c1e1500 */
[----:B0-----:R-:W3:Y:S04]  /*134c0*/  LDL R6, [R1+0xe9c] ;  /* 0x000e9c0001067983 */ /* 0x001ee80000100800 */
[----:B------:R-:W3:Y:S01]  /*134d0*/  LDL R7, [R1+0xea0] ;  /* 0x000ea00001077983 */ /* 0x000ee20000100800 */
[----:B------:R-:W-:-:S03]  /*134e0*/  PRMT R60, RZ, 0x7610, R60 ;  /* 0x00007610ff3c7816 */ /* 0x000fc6000000003c */
[----:B--2---:R-:W-:Y:S01]  /*134f0*/  STL [R1+0x1f78], R61 ;  /* 0x001f783d01007387 */ /* 0x004fe20000100800 */
[----:B---3--:R-:W-:-:S04]  /*13500*/  @P0 LOP3.LUT R7, R7, R6, RZ, 0x3c, !PT ;  /* 0x0000000607070212 */ /* 0x008fc800078e3cff */
[----:B------:R-:W-:-:S04]  /*13510*/  @P0 LOP3.LUT R6, R7, R6, RZ, 0x3c, !PT ;  /* 0x0000000607060212 */ /* 0x000fc800078e3cff */
[----:B------:R-:W-:-:S05]  /*13520*/  @P0 LOP3.LUT R7, R7, R6, RZ, 0x3c, !PT ;  /* 0x0000000607070212 */ /* 0x000fca00078e3cff */
[----:B------:R0:W2:Y:S04]  /*13530*/  @P0 LDG.E.U16 R60, [R6.64] ;  /* 0x00000006063c0981 */ /* 0x0000a8000c1e1500 */
[----:B0-----:R-:W3:Y:S04]  /*13540*/  LDL R6, [R1+0xe94] ;  /* 0x000e940001067983 */ /* 0x001ee80000100800 */
[----:B------:R-:W3:Y:S01]  /*13550*/  LDL R7, [R1+0xe98] ;  /* 0x000e980001077983 */ /* 0x000ee20000100800 */
[----:B------:R-:W-:Y:S02]  /*13560*/  ISETP.GT.AND P1, PT, R4, 0x13, PT ;  /* 0x000000130400780c */ /* 0x000fe40003f24270 */
[----:B------:R-:W-:-:S11]  /*13570*/  PRMT R33, RZ, 0x7610, R33 ;  /* 0x00007610ff217816 */ /* 0x000fd60000000021 */
[----:B---3--:R-:W-:-:S04]  /*13580*/  @P1 LOP3.LUT R7, R7, R6, RZ, 0x3c, !PT ;  /* 0x0000000607071212 */ /* 0x008fc800078e3cff */
[----:B------:R-:W-:-:S04]  /*13590*/  @P1 LOP3.LUT R6, R7, R6, RZ, 0x3c, !PT ;  /* 0x0000000607061212 */ /* 0x000fc800078e3cff */
[----:B------:R-:W-:-:S05]  /*135a0*/  @P1 LOP3.LUT R7, R7, R6, RZ, 0x3c, !PT ;  /* 0x0000000607071212 */ /* 0x000fca00078e3cff */
[----:B------:R-:W3:Y:S04]  /*135b0*/  @P1 LDG.E.U16 R33, [R6.64] ;  /* 0x0000000606211981 */ /* 0x000ee8000c1e1500 */
[----:B--2---:R-:W-:Y:S04]  /*135c0*/  STL [R1+0x1f7c], R60 ;  /* 0x001f7c3c01007387 */ /* 0x004fe80000100800 */
[----:B---3--:R0:W-:Y:S04]  /*135d0*/  STL [R1+0xa2c], R33 ;  /* 0x000a2c2101007387 */ /* 0x0081e80000100800 */
[----:B0-----:R-:W2:Y:S04]  /*135e0*/  LDL.LU R33, [R1+0x2060] ;  /* 0x0020600001217983 */ /* 0x001ea80000300800 */
[----:B------:R-:W3:Y:S04]  /*135f0*/  LDL R6, [R1+0xe8c] ;  /* 0x000e8c0001067983 */ /* 0x000ee80000100800 */
[----:B------:R-:W3:Y:S01]  /*13600*/  LDL R7, [R1+0xe90] ;  /* 0x000e900001077983 */ /* 0x000ee20000100800 */
[----:B------:R-:W-:-:S02]  /*13610*/  PRMT R32, RZ, 0x7610, R32 ;  /* 0x00007610ff207816 */ /* 0x000fc40000000020 */
[----:B---3--:R-:W-:-:S04]  /*13620*/  @P1 LOP3.LUT R7, R7, R6, RZ, 0x3c, !PT ;  /* 0x0000000607071212 */ /* 0x008fc800078e3cff */
[----:B------:R-:W-:-:S04]  /*13630*/  @P1 LOP3.LUT R6, R7, R6, RZ, 0x3c, !PT ;  /* 0x0000000607061212 */ /* 0x000fc800078e3cff */
[----:B------:R-:W-:-:S05]  /*13640*/  @P1 LOP3.LUT R7, R7, R6, RZ, 0x3c, !PT ;  /* 0x0000000607071212 */ /* 0x000fca00078e3cff */
[----:B------:R-:W3:Y:S04]  /*13650*/  @P1 LDG.E.U16 R32, [R6.64] ;  /* 0x0000000606201981 */ /* 0x000ee8000c1e1500 */
[----:B---3--:R0:W-:Y:S04]  /*13660*/  STL [R1+0xa28], R32 ;  /* 0x000a282001007387 */ /* 0x0081e80000100800 */
[----:B0-----:R-:W3:Y:S04]  /*13670*/  LDL.LU R32, [R1+0x205c] ;  /* 0x00205c0001207983 */ /* 0x001ee80000300800 */
        /* <DEDUP_REMOVED lines=63> */
[----:B0-----:R-:W2:Y:S01]  /*13a70*/  LDL.LU R25, [R1+0x2040] ;  /* 0x0020400001197983 */ /* 0x001ea20000300800 */
[----:B------:R-:W2:Y:S02]  /*13a80*/  LDL R6, [R1+0xe4c] ;  /* 0x000e4c0001067983 */ /* 0x000ea40000100800 */
        /* <DEDUP_REMOVED lines=59> */
[----:B------:R0:W2:Y:S04]  /*13e40*/  @P0 LDG.E.U16 R0, [R6.64] ;  /* 0x0000000606000981 */ /* 0x0000a8000c1e1500 */
[----:B0-----:R-:W2:Y:S04]  /*13e50*/  LDL R6, [R1+0xe14] ;  /* 0x000e140001067983 */ /* 0x001ea80000100800 */
[----:B------:R-:W2:Y:S01]  /*13e60*/  LDL R7, [R1+0xe18] ;  /* 0x000e180001077983 */ /* 0x000ea20000100800 */
[----:B------:R-:W-:Y:S02]  /*13e70*/  ISETP.GT.AND P1, PT, R4, 0x15, PT ;  /* 0x000000150400780c */ /* 0x000fe40003f24270 */
[----:B------:R-:W-:-:S11]  /*13e80*/  PRMT R18, RZ, 0x7610, R18 ;  /* 0x00007610ff127816 */ /* 0x000fd60000000012 */
[----:B--2---:R-:W-:-:S04]  /*13e90*/  @P1 LOP3.LUT R7, R7, R6, RZ, 0x3c, !PT ;  /* 0x0000000607071212 */ /* 0x004fc800078e3cff */
[----:B------:R-:W-:-:S04]  /*13ea0*/  @P1 LOP3.LUT R6, R7, R6, RZ, 0x3c, !PT ;  /* 0x0000000607061212 */ /* 0x000fc800078e3cff */
[----:B------:R-:W-:-:S05]  /*13eb0*/  @P1 LOP3.LUT R7, R7, R6, RZ, 0x3c, !PT ;  /* 0x0000000607071212 */ /* 0x000fca00078e3cff */
[----:B------:R-:W2:Y:S04]  /*13ec0*/  @P1 LDG.E.U16 R18, [R6.64] ;  /* 0x0000000606121981 */ /* 0x000ea8000c1e1500 */
[----:B------:R-:W-:Y:S04]  /*13ed0*/  STL [R1+0x1ff0], R0 ;  /* 0x001ff00001007387 */ /* 0x000fe80000100800 */
        /* <DEDUP_REMOVED lines=47> */
[----:B------:R-:W-:Y:S02]  /*141d0*/  PRMT R60, RZ, 0x7610, R60 ;  /* 0x00007610ff3c7816 */ /* 0x000fe4000000003c */
[----:B--2---:R-:W-:-:S04]  /*141e0*/  @P1 LOP3.LUT R7, R7, R6, RZ, 0x3c, !PT ;  /* 0x0000000607071212 */ /* 0x004fc800078e3cff */
[----:B------:R-:W-:-:S04]  /*141f0*/  @P1 LOP3.LUT R6, R7, R6, RZ, 0x3c, !PT ;  /* 0x0000000607061212 */ /* 0x000fc800078e3cff */
[----:B------:R-:W-:Y:S01]  /*14200*/  @P1 LOP3.LUT R7, R7, R6, RZ, 0x3c, !PT ;  /* 0x0000000607071212 */ /* 0x000fe200078e3cff */
[----:B------:R0:W-:Y:S04]  /*14210*/  STL [R1+0x1fdc], R61 ;  /* 0x001fdc3d01007387 */ /* 0x0001e80000100800 */
[----:B------:R1:W2:Y:S01]  /*14220*/  @P1 LDG.E.U16 R60, [R6.64] ;  /* 0x00000006063c1981 */ /* 0x0002a2000c1e1500 */
[----:B------:R-:W-:-:S03]  /*14230*/  PRMT R57, RZ, 0x7610, R57 ;  /* 0x00007610ff397816 */ /* 0x000fc60000000039 */
[----:B0-----:R-:W2:Y:S04]  /*14240*/  LDL R61, [R1+0xdc0] ;  /* 0x000dc000013d7983 */ /* 0x001ea80000100800 */
[----:B-1----:R-:W2:Y:S04]  /*14250*/  LDL R6, [R1+0xddc] ;  /* 0x000ddc0001067983 */ /* 0x002ea80000100800 */
[----:B------:R-:W2:Y:S02]  /*14260*/  LDL R7, [R1+0xde0] ;  /* 0x000de00001077983 */ /* 0x000ea40000100800 */
[----:B--2---:R-:W-:-:S04]  /*14270*/  @P1 LOP3.LUT R7, R7, R6, RZ, 0x3c, !PT ;  /* 0x0000000607071212 */ /* 0x004fc800078e3cff */
[----:B------:R-:W-:-:S04]  /*14280*/  @P1 LOP3.LUT R6, R7, R6, RZ, 0x3c, !PT ;  /* 0x0000000607061212 */ /* 0x000fc800078e3cff */
[----:B------:R-:W-:Y:S01]  /*14290*/  @P1 LOP3.LUT R7, R7, R6, RZ, 0x3c, !PT ;  /* 0x0000000607071212 */ /* 0x000fe200078e3cff */
[----:B------:R0:W-:Y:S04]  /*142a0*/  STL [R1+0x1fe0], R60 ;  /* 0x001fe03c01007387 */ /* 0x0001e80000100800 */
[----:B------:R1:W2:Y:S01]  /*142b0*/  @P1 LDG.E.U16 R57, [R6.64] ;  /* 0x0000000606391981 */ /* 0x0002a2000c1e1500 */
[----:B------:R-:W-:Y:S02]  /*142c0*/  ISETP.GT.AND P2, PT, R4, 0x16, PT ;  /* 0x000000160400780c */ /* 0x000fe40003f44270 */
[----:B------:R-:W-:Y:S01]  /*142d0*/  PRMT R13, RZ, 0x7610, R13 ;  /* 0x00007610ff0d7816 */ /* 0x000fe2000000000d */
[----:B0-----:R-:W2:Y:S04]  /*142e0*/  LDL R60, [R1+0xdb8] ;  /* 0x000db800013c7983 */ /* 0x001ea80000100800 */
[----:B-1----:R-:W2:Y:S04]  /*142f0*/  LDL R6, [R1+0xdd4] ;  /* 0x000dd40001067983 */ /* 0x002ea80000100800 */
[----:B------:R-:W2:Y:S02]  /*14300*/  LDL R7, [R1+0xdd8] ;  /* 0x000dd80001077983 */ /* 0x000ea40000100800 */
        /* <DEDUP_REMOVED lines=22> */
[----:B------:R-:W2:Y:S01]  /*14470*/  @P2 LDG.E.U16 R11, [R6.64] ;  /* 0x00000006060b2981 */ /* 0x000ea2000c1e1500 */
[----:B------:R-:W-:-:S03]  /*14480*/  PRMT R58, RZ, 0x7610, R58 ;  /* 0x00007610ff3a7816 */ /* 0x000fc6000000003a */
[----:B--2---:R0:W-:Y:S04]  /*14490*/  STL [R1+0x830], R11 ;  /* 0x0008300b01007387 */ /* 0x0041e80000100800 */
[----:B0-----:R-:W2:Y:S01]  /*144a0*/  LDL.LU R11, [R1+0x2008] ;  /* 0x00200800010b7983 */ /* 0x001ea20000300800 */
[----:B------:R-:W2:Y:S02]  /*144b0*/  LDL R7, [R1+0xdbc] ;  /* 0x000dbc0001077983 */ /* 0x000ea40000100800 */
[----:B------:R-:W-:Y:S01]  /*144c0*/  @P2 IMAD.MOV.U32 R6, RZ, RZ, R61 ;  /* 0x000000ffff062224 */ /* 0x000fe200078e003d */
[----:B------:R-:W-:Y:S01]  /*144d0*/  PRMT R59, RZ, 0x7610, R59 ;  /* 0x00007610ff3b7816 */ /* 0x000fe2000000003b */
[----:B------:R-:W3:Y:S04]  /*144e0*/  LDL R61, [R1+0xda0] ;  /* 0x000da000013d7983 */ /* 0x000ee80000100800 */
[----:B--2---:R0:W2:Y:S04]  /*144f0*/  @P2 LDG.E.U16 R58, [R6.64] ;  /* 0x00000006063a2981 */ /* 0x0040a8000c1e1500 */
[----:B0-----:R-:W3:Y:S01]  /*14500*/  LDL R7, [R1+0xdb4] ;  /* 0x000db40001077983 */ /* 0x001ee20000100800 */
[----:B------:R-:W-:-:S03]  /*14510*/  @P2 IMAD.MOV.U32 R6, RZ, RZ, R60 ;  /* 0x000000ffff062224 */ /* 0x000fc600078e003c */
[----:B--2---:R0:W-:Y:S01]  /*14520*/  STL [R1+0x1f74], R58 ;  /* 0x001f743a01007387 */ /* 0x0041e20000100800 */
[----:B------:R-:W-:Y:S01]  /*14530*/  PRMT R56, RZ, 0x7610, R56 ;  /* 0x00007610ff387816 */ /* 0x000fe20000000038 */
[----:B------:R-:W2:Y:S02]  /*14540*/  LDL R60, [R1+0xd98] ;  /* 0x000d9800013c7983 */ /* 0x000ea40000100800 */
[----:B---3--:R1:W3:Y:S04]  /*14550*/  @P2 LDG.E.U16 R59, [R6.64] ;  /* 0x00000006063b2981 */ /* 0x0082e8000c1e1500 */
[----:B0-----:R-:W2:Y:S04]  /*14560*/  LDL R58, [R1+0xd9c] ;  /* 0x000d9c00013a7983 */ /* 0x001ea80000100800 */
[----:B-1----:R-:W2:Y:S04]  /*14570*/  LDL R6, [R1+0xdac] ;  /* 0x000dac0001067983 */ /* 0x002ea80000100800 */
[----:B------:R-:W2:Y:S02]  /*14580*/  LDL R7, [R1+0xdb0] ;  /* 0x000db00001077983 */ /* 0x000ea40000100800 */
[----:B--2---:R-:W-:-:S04]  /*14590*/  @P2 LOP3.LUT R7, R7, R6, RZ, 0x3c, !PT ;  /* 0x0000000607072212 */ /* 0x004fc800078e3cff */
[----:B------:R-:W-:-:S04]  /*145a0*/  @P2 LOP3.LUT R6, R7, R6, RZ, 0x3c, !PT ;  /* 0x0000000607062212 */ /* 0x000fc800078e3cff */
[----:B------:R-:W-:Y:S01]  /*145b0*/  @P2 LOP3.LUT R7, R7, R6, RZ, 0x3c, !PT ;  /* 0x0000000607072212 */ /* 0x000fe200078e3cff */
[----:B---3--:R0:W-:Y:S04]  /*145c0*/  STL [R1+0x1f80], R59 ;  /* 0x001f803b01007387 */ /* 0x0081e80000100800 */
[----:B------:R1:W2:Y:S04]  /*145d0*/  @P2 LDG.E.U16 R56, [R6.64] ;  /* 0x0000000606382981 */ /* 0x0002a8000c1e1500 */
[----:B0-----:R-:W3:Y:S04]  /*145e0*/  LDL R59, [R1+0xd94] ;  /* 0x000d9400013b7983 */ /* 0x001ee80000100800 */
[----:B-1----:R-:W2:Y:S04]  /*145f0*/  LDL R6, [R1+0xda4] ;  /* 0x000da40001067983 */ /* 0x002ea80000100800 */
[----:B------:R-:W2:Y:S01]  /*14600*/  LDL R7, [R1+0xda8] ;  /* 0x000da80001077983 */ /* 0x000ea20000100800 */
[----:B------:R-:W-:-:S02]  /*14610*/  PRMT R3, RZ, 0x7610, R3 ;  /* 0x00007610ff037816 */ /* 0x000fc40000000003 */
[----:B------:R-:W-:Y:S02]  /*14620*/  ISETP.GT.AND P0, PT, R4, 0x17, PT ;  /* 0x000000170400780c */ /* 0x000fe40003f04270 */
[----:B------:R-:W-:Y:S02]  /*14630*/  PRMT R55, RZ, 0x7610, R55 ;  /* 0x00007610ff377816 */ /* 0x000fe40000000037 */
[----:B------:R-:W-:Y:S02]  /*14640*/  PRMT R10, RZ, 0x7610, R10 ;  /* 0x00007610ff0a7816 */ /* 0x000fe4000000000a */
[----:B--2---:R-:W-:-:S04]  /*14650*/  @P2 LOP3.LUT R7, R7, R6, RZ, 0x3c, !PT ;  /* 0x0000000607072212 */ /* 0x004fc800078e3cff */
[----:B------:R-:W-:-:S04]  /*14660*/  @P2 LOP3.LUT R6, R7, R6, RZ, 0x3c, !PT ;  /* 0x0000000607062212 */ /* 0x000fc800078e3cff */
[----:B------:R-:W-:-:S05]  /*14670*/  @P2 LOP3.LUT R7, R7, R6, RZ, 0x3c, !PT ;  /* 0x0000000607072212 */ /* 0x000fca00078e3cff */
[----:B------:R0:W2:Y:S02]  /*14680*/  @P2 LDG.E.U16 R3, [R6.64] ;  /* 0x0000000606032981 */ /* 0x0000a4000c1e1500 */
[----:B0-----:R-:W-:Y:S02]  /*14690*/  @P2 IMAD.MOV.U32 R6, RZ, RZ, R61 ;  /* 0x000000ffff062224 */ /* 0x001fe400078e003d */
[----:B------:R-:W-:-:S05]  /*146a0*/  @P2 IMAD.MOV.U32 R7, RZ, RZ, R58 ;  /* 0x000000ffff072224 */ /* 0x000fca00078e003a */
[----:B------:R0:W4:Y:S02]  /*146b0*/  @P2 LDG.E.U16 R55, [R6.64] ;  /* 0x0000000606372981 */ /* 0x000124000c1e1500 */
[----:B0-----:R-:W-:Y:S02]  /*146c0*/  @P0 IMAD.MOV.U32 R6, RZ, RZ, R60 ;  /* 0x000000ffff060224 */ /* 0x001fe400078e003c */
[----:B---3--:R-:W-:-:S05]  /*146d0*/  @P0 IMAD.MOV.U32 R7, RZ, RZ, R59 ;  /* 0x000000ffff070224 */ /* 0x008fca00078e003b */
[----:B------:R-:W3:Y:S04]  /*146e0*/  @P0 LDG.E.U16 R10, [R6.64] ;  /* 0x00000006060a0981 */ /* 0x000ee8000c1e1500 */
[----:B------:R-:W-:Y:S04]  /*146f0*/  STL [R1+0x1f84], R56 ;  /* 0x001f843801007387 */ /* 0x000fe80000100800 */
[----:B--2---:R-:W-:Y:S01]  /*14700*/  STL [R1+0x1f88], R3 ;  /* 0x001f880301007387 */ /* 0x004fe20000100800 */
[----:B------:R-:W2:Y:S02]  /*14710*/  LDL R61, [R1+0xd74] ;  /* 0x000d7400013d7983 */ /* 0x000ea40000100800 */
[----:B------:R-:W2:Y:S01]  /*14720*/  LDL R58, [R1+0xd78] ;  /* 0x000d7800013a7983 */ /* 0x000ea20000100800 */
[----:B----4-:R-:W-:Y:S01]  /*14730*/  STL [R1+0x1f8c], R55 ;  /* 0x001f8c3701007387 */ /* 0x010fe20000100800 */
[----:B------:R-:W4:Y:S02]  /*14740*/  LDL R60, [R1+0xd6c] ;  /* 0x000d6c00013c7983 */ /* 0x000f240000100800 */
[----:B------:R-:W2:Y:S01]  /*14750*/  LDL R59, [R1+0xd70] ;  /* 0x000d7000013b7983 */ /* 0x000ea20000100800 */
[----:B---3--:R0:W-:Y:S04]  /*14760*/  STL [R1+0x9ac], R10 ;  /* 0x0009ac0a01007387 */ /* 0x0081e80000100800 */
[----:B0-----:R-:W3:Y:S01]  /*14770*/  LDL.LU R10, [R1+0x2004] ;  /* 0x00200400010a7983 */ /* 0x001ee20000300800 */
        /* <DEDUP_REMOVED lines=21> */
[----:B------:R-:W-:Y:S02]  /*148d0*/  PRMT R3, RZ, 0x7610, R3 ;  /* 0x00007610ff037816 */ /* 0x000fe40000000003 */
[----:B--2---:R-:W-:-:S04]  /*148e0*/  @P0 LOP3.LUT R7, R7, R6, RZ, 0x3c, !PT ;  /* 0x0000000607070212 */ /* 0x004fc800078e3cff */
[----:B------:R-:W-:-:S04]  /*148f0*/  @P0 LOP3.LUT R6, R7, R6, RZ, 0x3c, !PT ;  /* 0x0000000607060212 */ /* 0x000fc800078e3cff */
[----:B------:R-:W-:-:S05]  /*14900*/  @P0 LOP3.LUT R7, R7, R6, RZ, 0x3c, !PT ;  /* 0x0000000607070212 */ /* 0x000fca00078e3cff */
[----:B------:R0:W2:Y:S02]  /*14910*/  @P0 LDG.E.U16 R5, [R6.64] ;  /* 0x0000000606050981 */ /* 0x0000a4000c1e1500 */
[----:B0-----:R-:W-:Y:S02]  /*14920*/  @P0 IMAD.MOV.U32 R6, RZ, RZ, R58 ;  /* 0x000000ffff060224 */ /* 0x001fe400078e003a */
[----:B------:R-:W-:-:S05]  /*14930*/  @P0 IMAD.MOV.U32 R7, RZ, RZ, R61 ;  /* 0x000000ffff070224 */ /* 0x000fca00078e003d */
[----:B------:R0:W3:Y:S01]  /*14940*/  @P0 LDG.E.U16 R3, [R6.64] ;  /* 0x0000000606030981 */ /* 0x0000e2000c1e1500 */
[----:B------:R-:W-:Y:S01]  /*14950*/  PRMT R55, RZ, 0x7610, R55 ;  /* 0x00007610ff377816 */ /* 0x000fe20000000037 */
[----:B0-----:R-:W-:Y:S02]  /*14960*/  @P0 IMAD.MOV.U32 R6, RZ, RZ, R59 ;  /* 0x000000ffff060224 */ /* 0x001fe400078e003b */
[----:B----4-:R-:W-:-:S05]  /*14970*/  @P0 IMAD.MOV.U32 R7, RZ, RZ, R60 ;  /* 0x000000ffff070224 */ /* 0x010fca00078e003c */
[----:B------:R0:W4:Y:S04]  /*14980*/  @P0 LDG.E.U16 R55, [R6.64] ;  /* 0x0000000606370981 */ /* 0x000128000c1e1500 */
[----:B--2---:R1:W-:Y:S04]  /*14990*/  STL [R1+0x9a0], R5 ;  /* 0x0009a00501007387 */ /* 0x0043e80000100800 */
[----:B-1----:R-:W2:Y:S01]  /*149a0*/  LDL.LU R5, [R1+0x1ff8] ;  /* 0x001ff80001057983 */ /* 0x002ea20000300800 */
[----:B------:R-:W2:Y:S03]  /*149b0*/  LDL R58, [R1+0xd4c] ;  /* 0x000d4c00013a7983 */ /* 0x000ea60000100800 */
[----:B---3--:R1:W-:Y:S01]  /*149c0*/  STL [R1+0x99c], R3 ;  /* 0x00099c0301007387 */ /* 0x0083e20000100800 */
[----:B0-----:R-:W3:Y:S02]  /*149d0*/  LDL R6, [R1+0xd64] ;  /* 0x000d640001067983 */ /* 0x001ee40000100800 */
[----:B------:R-:W3:Y:S01]  /*149e0*/  LDL R7, [R1+0xd68] ;  /* 0x000d680001077983 */ /* 0x000ee20000100800 */
[----:B------:R-:W-:Y:S01]  /*149f0*/  PRMT R2, RZ, 0x7610, R2 ;  /* 0x00007610ff027816 */ /* 0x000fe20000000002 */
[----:B------:R-:W2:Y:S04]  /*14a00*/  LDL R61, [R1+0xd44] ;  /* 0x000d4400013d7983 */ /* 0x000ea80000100800 */
[----:B------:R-:W2:Y:S04]  /*14a10*/  LDL R60, [R1+0xd48] ;  /* 0x000d4800013c7983 */ /* 0x000ea80000100800 */
[----:B------:R-:W2:Y:S04]  /*14a20*/  LDL R59, [R1+0xd3c] ;  /* 0x000d3c00013b7983 */ /* 0x000ea80000100800 */
[----:B-1----:R-:W2:Y:S01]  /*14a30*/  LDL R3, [R1+0xd50] ;  /* 0x000d500001037983 */ /* 0x002ea20000100800 */
[----:B---3--:R-:W-:-:S04]  /*14a40*/  @P0 LOP3.LUT R7, R7, R6, RZ, 0x3c, !PT ;  /* 0x0000000607070212 */ /* 0x008fc800078e3cff */
[----:B------:R-:W-:-:S04]  /*14a50*/  @P0 LOP3.LUT R6, R7, R6, RZ, 0x3c, !PT ;  /* 0x0000000607060212 */ /* 0x000fc800078e3cff */
[----:B------:R-:W-:-:S05]  /*14a60*/  @P0 LOP3.LUT R7, R7, R6, RZ, 0x3c, !PT ;  /* 0x0000000607070212 */ /* 0x000fca00078e3cff */
[----:B------:R-:W3:Y:S04]  /*14a70*/  @P0 LDG.E.U16 R2, [R6.64] ;  /* 0x0000000606020981 */ /* 0x000ee8000c1e1500 */
[----:B----4-:R0:W-:Y:S04]  /*14a80*/  STL [R1+0x998], R55 ;  /* 0x0009983701007387 */ /* 0x0101e80000100800 */
[----:B0-----:R-:W4:Y:S01]  /*14a90*/  LDL R55, [R1+0xd40] ;  /* 0x000d400001377983 */ /* 0x001f220000100800 */
[----:B------:R-:W-:-:S03]  /*14aa0*/  ISETP.GT.AND P1, PT, R4, 0x18, PT ;  /* 0x000000180400780c */ /* 0x000fc60003f24270 */
[----:B---3--:R-:W-:Y:S01]  /*14ab0*/  STL [R1+0x994], R2 ;  /* 0x0009940201007387 */ /* 0x008fe20000100800 */
[----:B------:R-:W3:Y:S02]  /*14ac0*/  LDL R6, [R1+0xd54] ;  /* 0x000d540001067983 */ /* 0x000ee40000100800 */
[----:B------:R-:W3:Y:S01]  /*14ad0*/  LDL R7, [R1+0xd58] ;  /* 0x000d580001077983 */ /* 0x000ee20000100800 */
[----:B------:R-:W-:Y:S02]  /*14ae0*/  PRMT R54, RZ, 0x7610, R54 ;  /* 0x00007610ff367816 */ /* 0x000fe40000000036 */
[----:B------:R-:W-:-:S04]  /*14af0*/  PRMT R53, RZ, 0x7610, R53 ;  /* 0x00007610ff357816 */ /* 0x000fc80000000035 */
[----:B---3--:R-:W-:-:S04]  /*14b00*/  @P1 LOP3.LUT R7, R7, R6, RZ, 0x3c, !PT ;  /* 0x0000000607071212 */ /* 0x008fc800078e3cff */
[----:B------:R-:W-:-:S04]  /*14b10*/  @P1 LOP3.LUT R6, R7, R6, RZ, 0x3c, !PT ;  /* 0x0000000607061212 */ /* 0x000fc800078e3cff */
[----:B------:R-:W-:-:S05]  /*14b20*/  @P1 LOP3.LUT R7, R7, R6, RZ, 0x3c, !PT ;  /* 0x0000000607071212 */ /* 0x000fca00078e3cff */
[----:B------:R2:W3:Y:S01]  /*14b30*/  @P1 LDG.E.U16 R54, [R6.64] ;  /* 0x0000000606361981 */ /* 0x0004e2000c1e1500 */
[----:B------:R-:W-:Y:S01]  /*14b40*/  PRMT R52, RZ, 0x7610, R52 ;  /* 0x00007610ff347816 */ /* 0x000fe20000000034 */
[----:B--2---:R-:W-:Y:S02]  /*14b50*/  @P1 IMAD.MOV.U32 R6, RZ, RZ, R3 ;  /* 0x000000ffff061224 */ /* 0x004fe400078e0003 */
[----:B------:R-:W-:-:S05]  /*14b60*/  @P1 IMAD.MOV.U32 R7, RZ, RZ, R58 ;  /* 0x000000ffff071224 */ /* 0x000fca00078e003a */
[----:B------:R0:W2:Y:S01]  /*14b70*/  @P1 LDG.E.U16 R53, [R6.64] ;  /* 0x0000000606351981 */ /* 0x0000a2000c1e1500 */
[----:B------:R-:W-:Y:S01]  /*14b80*/  PRMT R51, RZ, 0x7610, R51 ;  /* 0x00007610ff337816 */ /* 0x000fe20000000033 */
[----:B0-----:R-:W-:Y:S02]  /*14b90*/  @P1 IMAD.MOV.U32 R6, RZ, RZ, R60 ;  /* 0x000000ffff061224 */ /* 0x001fe400078e003c */
[----:B------:R-:W-:-:S05]  /*14ba0*/  @P1 IMAD.MOV.U32 R7, RZ, RZ, R61 ;  /* 0x000000ffff071224 */ /* 0x000fca00078e003d */
[----:B------:R4:W2:Y:S02]  /*14bb0*/  @P1 LDG.E.U16 R52, [R6.64] ;  /* 0x0000000606341981 */ /* 0x0008a4000c1e1500 */
[----:B----4-:R-:W-:Y:S02]  /*14bc0*/  @P1 IMAD.MOV.U32 R6, RZ, RZ, R55 ;  /* 0x000000ffff061224 */ /* 0x010fe400078e0037 */
[----:B------:R-:W-:-:S05]  /*14bd0*/  @P1 IMAD.MOV.U32 R7, RZ, RZ, R59 ;  /* 0x000000ffff071224 */ /* 0x000fca00078e003b */
[----:B------:R0:W4:Y:S04]  /*14be0*/  @P1 LDG.E.U16 R51, [R6.64] ;  /* 0x0000000606331981 */ /* 0x000128000c1e1500 */
[----:B---3--:R1:W-:Y:S01]  /*14bf0*/  STL [R1+0x1ff4], R54 ;  /* 0x001ff43601007387 */ /* 0x0083e20000100800 */
[----:B0-----:R-:W3:Y:S02]  /*14c00*/  LDL R6, [R1+0xd34] ;  /* 0x000d340001067983 */ /* 0x001ee40000100800 */
[----:B------:R-:W3:Y:S02]  /*14c10*/  LDL R7, [R1+0xd38] ;  /* 0x000d380001077983 */ /* 0x000ee40000100800 */
[----:B------:R-:W2:Y:S01]  /*14c20*/  LDL R58, [R1+0xd2c] ;  /* 0x000d2c00013a7983 */ /* 0x000ea20000100800 */
[----:B------:R-:W2:Y:S01]  /*14c30*/  LDL R3, [R1+0xd30] ;  /* 0x000d300001037983 */ /* 0x000ea20000100800 */
[----:B------:R-:W-:-:S02]  /*14c40*/  PRMT R50, RZ, 0x7610, R50 ;  /* 0x00007610ff327816 */ /* 0x000fc40000000032 */
[----:B------:R-:W-:Y:S01]  /*14c50*/  PRMT R49, RZ, 0x7610, R49 ;  /* 0x00007610ff317816 */ /* 0x000fe20000000031 */
[----:B------:R-:W2:Y:S04]  /*14c60*/  LDL R61, [R1+0xd28] ;  /* 0x000d2800013d7983 */ /* 0x000ea80000100800 */
[----:B------:R-:W2:Y:S04]  /*14c70*/  LDL R60, [R1+0xd1c] ;  /* 0x000d1c00013c7983 */ /* 0x000ea80000100800 */
[----:B-1----:R-:W2:Y:S04]  /*14c80*/  LDL R54, [R1+0xd20] ;  /* 0x000d200001367983 */ /* 0x002ea80000100800 */
[----:B------:R-:W2:Y:S04]  /*14c90*/  LDL R59, [R1+0xd14] ;  /* 0x000d1400013b7983 */ /* 0x000ea80000100800 */
[----:B------:R-:W2:Y:S01]  /*14ca0*/  LDL R55, [R1+0xd18] ;  /* 0x000d180001377983 */ /* 0x000ea20000100800 */
[----:B---3--:R-:W-:-:S04]  /*14cb0*/  @P1 LOP3.LUT R7, R7, R6, RZ, 0x3c, !PT ;  /* 0x0000000607071212 */ /* 0x008fc800078e3cff */
[----:B------:R-:W-:-:S04]  /*14cc0*/  @P1 LOP3.LUT R6, R7, R6, RZ, 0x3c, !PT ;  /* 0x0000000607061212 */ /* 0x000fc800078e3cff */
[----:B------:R-:W-:-:S05]  /*14cd0*/  @P1 LOP3.LUT R7, R7, R6, RZ, 0x3c, !PT ;  /* 0x0000000607071212 */ /* 0x000fca00078e3cff */
[----:B------:R2:W3:Y:S02]  /*14ce0*/  @P1 LDG.E.U16 R50, [R6.64] ;  /* 0x0000000606321981 */ /* 0x0004e4000c1e1500 */
[----:B--2---:R-:W-:Y:S02]  /*14cf0*/  @P1 IMAD.MOV.U32 R6, RZ, RZ, R3 ;  /* 0x000000ffff061224 */ /* 0x004fe400078e0003 */
[----:B------:R-:W-:Y:S01]  /*14d00*/  @P1 IMAD.MOV.U32 R7, RZ, RZ, R58 ;  /* 0x000000ffff071224 */ /* 0x000fe200078e003a */
[----:B------:R-:W-:Y:S02]  /*14d10*/  PRMT R48, RZ, 0x7610, R48 ;  /* 0x00007610ff307816 */ /* 0x000fe40000000030 */
[----:B------:R-:W-:Y:S02]  /*14d20*/  ISETP.GT.AND P2, PT, R4, 0x19, PT ;  /* 0x000000190400780c */ /* 0x000fe40003f44270 */
[----:B------:R-:W-:Y:S01]  /*14d30*/  PRMT R47, RZ, 0x7610, R47 ;  /* 0x00007610ff2f7816 */ /* 0x000fe2000000002f */
[----:B------:R-:W2:Y:S04]  /*14d40*/  LDL R58, [R1+0xd0c] ;  /* 0x000d0c00013a7983 */ /* 0x000ea80000100800 */
[----:B------:R0:W2:Y:S04]  /*14d50*/  @P1 LDG.E.U16 R49, [R6.64] ;  /* 0x0000000606311981 */ /* 0x0000a8000c1e1500 */
[----:B------:R-:W2:Y:S04]  /*14d60*/  LDL R3, [R1+0xd10] ;  /* 0x000d100001037983 */ /* 0x000ea80000100800 */
[----:B0-----:R-:W2:Y:S01]  /*14d70*/  LDL R7, [R1+0xd24] ;  /* 0x000d240001077983 */ /* 0x001ea20000100800 */
[----:B------:R-:W-:Y:S01]  /*14d80*/  @P1 IMAD.MOV.U32 R6, RZ, RZ, R61 ;  /* 0x000000ffff061224 */ /* 0x000fe200078e003d */
[----:B------:R-:W-:-:S02]  /*14d90*/  PRMT R46, RZ, 0x7610, R46 ;  /* 0x00007610ff2e7816 */ /* 0x000fc4000000002e */
[----:B------:R-:W-:Y:S01]  /*14da0*/  PRMT R45, RZ, 0x7610, R45 ;  /* 0x00007610ff2d7816 */ /* 0x000fe2000000002d */
[----:B------:R-:W3:Y:S04]  /*14db0*/  LDL R61, [R1+0xcfc] ;  /* 0x000cfc00013d7983 */ /* 0x000ee80000100800 */
[----:B--2---:R0:W2:Y:S02]  /*14dc0*/  @P1 LDG.E.U16 R48, [R6.64] ;  /* 0x0000000606301981 */ /* 0x0040a4000c1e1500 */
[----:B0-----:R-:W-:Y:S02]  /*14dd0*/  @P1 IMAD.MOV.U32 R6, RZ, RZ, R54 ;  /* 0x000000ffff061224 */ /* 0x001fe400078e0036 */
[----:B------:R-:W-:Y:S01]  /*14de0*/  @P1 IMAD.MOV.U32 R7, RZ, RZ, R60 ;  /* 0x000000ffff071224 */ /* 0x000fe200078e003c */
[----:B------:R-:W2:Y:S04]  /*14df0*/  LDL R54, [R1+0xd08] ;  /* 0x000d080001367983 */ /* 0x000ea80000100800 */
[----:B------:R-:W2:Y:S04]  /*14e00*/  LDL R60, [R1+0xd00] ;  /* 0x000d0000013c7983 */ /* 0x000ea80000100800 */
[----:B------:R0:W2:Y:S02]  /*14e10*/  @P1 LDG.E.U16 R47, [R6.64] ;  /* 0x00000006062f1981 */ /* 0x0000a4000c1e1500 */
[----:B0-----:R-:W-:-:S02]  /*14e20*/  @P2 IMAD.MOV.U32 R6, RZ, RZ, R55 ;  /* 0x000000ffff062224 */ /* 0x001fc400078e0037 */
[----:B------:R-:W-:Y:S01]  /*14e30*/  @P2 IMAD.MOV.U32 R7, RZ, RZ, R59 ;  /* 0x000000ffff072224 */ /* 0x000fe200078e003b */
[----:B------:R-:W2:Y:S04]  /*14e40*/  LDL R55, [R1+0xcf8] ;  /* 0x000cf80001377983 */ /* 0x000ea80000100800 */
[----:B------:R-:W2:Y:S04]  /*14e50*/  LDL R59, [R1+0xcf4] ;  /* 0x000cf400013b7983 */ /* 0x000ea80000100800 */
[----:B------:R0:W2:Y:S02]  /*14e60*/  @P2 LDG.E.U16 R46, [R6.64] ;  /* 0x00000006062e2981 */ /* 0x0000a4000c1e1500 */
[----:B0-----:R-:W-:-:S02]  /*14e70*/  @P2 IMAD.MOV.U32 R6, RZ, RZ, R3 ;  /* 0x000000ffff062224 */ /* 0x001fc400078e0003 */
[----:B------:R-:W-:-:S05]  /*14e80*/  @P2 IMAD.MOV.U32 R7, RZ, RZ, R58 ;  /* 0x000000ffff072224 */ /* 0x000fca00078e003a */
[----:B------:R0:W3:Y:S04]  /*14e90*/  @P2 LDG.E.U16 R45, [R6.64] ;  /* 0x00000006062d2981 */ /* 0x0000e8000c1e1500 */
[----:B--2---:R-:W-:Y:S01]  /*14ea0*/  STL [R1+0x1fe8], R46 ;  /* 0x001fe82e01007387 */ /* 0x004fe20000100800 */
[----:B0-----:R-:W2:Y:S02]  /*14eb0*/  LDL R7, [R1+0xd04] ;  /* 0x000d040001077983 */ /* 0x001ea40000100800 */
[----:B------:R-:W4:Y:S02]  /*14ec0*/  LDL R58, [R1+0xcec] ;  /* 0x000cec00013a7983 */ /* 0x000f240000100800 */
[----:B------:R-:W4:Y:S01]  /*14ed0*/  LDL R3, [R1+0xcf0] ;  /* 0x000cf00001037983 */ /* 0x000f220000100800 */
[----:B------:R-:W-:Y:S01]  /*14ee0*/  PRMT R44, RZ, 0x7610, R44 ;  /* 0x00007610ff2c7816 */ /* 0x000fe2000000002c */
[----:B------:R-:W-:Y:S01]  /*14ef0*/  @P2 IMAD.MOV.U32 R6, RZ, RZ, R54 ;  /* 0x000000ffff062224 */ /* 0x000fe200078e0036 */
[----:B------:R-:W-:Y:S01]  /*14f00*/  PRMT R43, RZ, 0x7610, R43 ;  /* 0x00007610ff2b7816 */ /* 0x000fe2000000002b */
[----:B---3--:R0:W-:Y:S01]  /*14f10*/  STL [R1+0x1fec], R45 ;  /* 0x001fec2d01007387 */ /* 0x0081e20000100800 */
[----:B------:R-:W3:Y:S03]  /*14f20*/  LDL R54, [R1+0xce4] ;  /* 0x000ce40001367983 */ /* 0x000ee60000100800 */
[----:B0-----:R-:W3:Y:S01]  /*14f30*/  LDL R45, [R1+0xce8] ;  /* 0x000ce800012d7983 */ /* 0x001ee20000100800 */
[----:B------:R-:W-:-:S03]  /*14f40*/  PRMT R42, RZ, 0x7610, R42 ;  /* 0x00007610ff2a7816 */ /* 0x000fc6000000002a */
        /* <DEDUP_REMOVED lines=11> */
[----:B----4-:R-:W-:-:S02]  /*15000*/  @P2 IMAD.MOV.U32 R6, RZ, RZ, R3 ;  /* 0x000000ffff062224 */ /* 0x010fc400078e0003 */
[----:B------:R-:W-:Y:S01]  /*15010*/  @P2 IMAD.MOV.U32 R7, RZ, RZ, R58 ;  /* 0x000000ffff072224 */ /* 0x000fe200078e003a */
[----:B------:R-:W4:Y:S04]  /*15020*/  LDL R3, [R1+0xcd0] ;  /* 0x000cd00001037983 */ /* 0x000f280000100800 */
[----:B------:R-:W4:Y:S01]  /*15030*/  LDL R58, [R1+0xccc] ;  /* 0x000ccc00013a7983 */ /* 0x000f220000100800 */
[----:B------:R-:W-:Y:S02]  /*15040*/  PRMT R41, RZ, 0x7610, R41 ;  /* 0x00007610ff297816 */ /* 0x000fe40000000029 */
[----:B------:R-:W-:Y:S02]  /*15050*/  PRMT R40, RZ, 0x7610, R40 ;  /* 0x00007610ff287816 */ /* 0x000fe40000000028 */
[----:B------:R-:W-:-:S02]  /*15060*/  ISETP.GT.AND P1, PT, R4, 0x1a, PT ;  /* 0x0000001a0400780c */ /* 0x000fc40003f24270 */
[----:B------:R3:W4:Y:S01]  /*15070*/  @P2 LDG.E.U16 R41, [R6.64] ;  /* 0x0000000606292981 */ /* 0x000722000c1e1500 */
[----:B------:R-:W-:Y:S01]  /*15080*/  PRMT R39, RZ, 0x7610, R39 ;  /* 0x00007610ff277816 */ /* 0x000fe20000000027 */
[----:B---3--:R-:W-:Y:S02]  /*15090*/  @P2 IMAD.MOV.U32 R6, RZ, RZ, R45 ;  /* 0x000000ffff062224 */ /* 0x008fe400078e002d */
[----:B------:R-:W-:Y:S01]  /*150a0*/  @P2 IMAD.MOV.U32 R7, RZ, RZ, R54 ;  /* 0x000000ffff072224 */ /* 0x000fe200078e0036 */
[----:B------:R-:W3:Y:S04]  /*150b0*/  LDL R45, [R1+0xcc8] ;  /* 0x000cc800012d7983 */ /* 0x000ee80000100800 */
[----:B------:R-:W3:Y:S04]  /*150c0*/  LDL R54, [R1+0xcc4] ;  /* 0x000cc40001367983 */ /* 0x000ee80000100800 */
[----:B------:R2:W3:Y:S01]  /*150d0*/  @P2 LDG.E.U16 R40, [R6.64] ;  /* 0x0000000606282981 */ /* 0x0004e2000c1e1500 */
[----:B------:R-:W-:-:S02]  /*150e0*/  PRMT R38, RZ, 0x7610, R38 ;  /* 0x00007610ff267816 */ /* 0x000fc40000000026 */
[----:B------:R-:W-:Y:S01]  /*150f0*/  PRMT R37, RZ, 0x7610, R37 ;  /* 0x00007610ff257816 */ /* 0x000fe20000000025 */
[----:B--2---:R-:W-:Y:S02]  /*15100*/  @P2 IMAD.MOV.U32 R6, RZ, RZ, R60 ;  /* 0x000000ffff062224 */ /* 0x004fe400078e003c */
[----:B------:R-:W-:-:S05]  /*15110*/  @P2 IMAD.MOV.U32 R7, RZ, RZ, R61 ;  /* 0x000000ffff072224 */ /* 0x000fca00078e003d */
[----:B------:R0:W2:Y:S02]  /*15120*/  @P2 LDG.E.U16 R39, [R6.64] ;  /* 0x0000000606272981 */ /* 0x0000a4000c1e1500 */
[----:B0-----:R-:W-:Y:S02]  /*15130*/  @P1 IMAD.MOV.U32 R6, RZ, RZ, R55 ;  /* 0x000000ffff061224 */ /* 0x001fe400078e0037 */
[----:B------:R-:W-:Y:S01]  /*15140*/  @P1 IMAD.MOV.U32 R7, RZ, RZ, R59 ;  /* 0x000000ffff071224 */ /* 0x000fe200078e003b */
[----:B------:R-:W2:Y:S04]  /*15150*/  LDL R55, [R1+0xcc0] ;  /* 0x000cc00001377983 */ /* 0x000ea80000100800 */
[----:B------:R-:W2:Y:S04]  /*15160*/  LDL R59, [R1+0xcbc] ;  /* 0x000cbc00013b7983 */ /* 0x000ea80000100800 */
[----:B------:R4:W2:Y:S02]  /*15170*/  @P1 LDG.E.U16 R38, [R6.64] ;  /* 0x0000000606261981 */ /* 0x0008a4000c1e1500 */
[----:B----4-:R-:W-:-:S02]  /*15180*/  @P1 IMAD.MOV.U32 R6, RZ, RZ, R3 ;  /* 0x000000ffff061224 */ /* 0x010fc400078e0003 */
[----:B------:R-:W-:-:S05]  /*15190*/  @P1 IMAD.MOV.U32 R7, RZ, RZ, R58 ;  /* 0x000000ffff071224 */ /* 0x000fca00078e003a */
[----:B------:R3:W4:Y:S01]  /*151a0*/  @P1 LDG.E.U16 R37, [R6.64] ;  /* 0x0000000606251981 */ /* 0x000722000c1e1500 */
[----:B------:R-:W-:Y:S02]  /*151b0*/  PRMT R36, RZ, 0x7610, R36 ;  /* 0x00007610ff247816 */ /* 0x000fe40000000024 */
[----:B------:R-:W-:Y:S01]  /*151c0*/  PRMT R35, RZ, 0x7610, R35 ;  /* 0x00007610ff237816 */ /* 0x000fe20000000023 */
[----:B---3--:R-:W-:Y:S02]  /*151d0*/  @P1 IMAD.MOV.U32 R6, RZ, RZ, R45 ;  /* 0x000000ffff061224 */ /* 0x008fe400078e002d */
[----:B------:R-:W-:-:S05]  /*151e0*/  @P1 IMAD.MOV.U32 R7, RZ, RZ, R54 ;  /* 0x000000ffff071224 */ /* 0x000fca00078e0036 */
[----:B------:R2:W3:Y:S02]  /*151f0*/  @P1 LDG.E.U16 R36, [R6.64] ;  /* 0x0000000606241981 */ /* 0x0004e4000c1e1500 */
[----:B--2---:R-:W-:Y:S02]  /*15200*/  @P1 IMAD.MOV.U32 R6, RZ, RZ, R55 ;  /* 0x000000ffff061224 */ /* 0x004fe400078e0037 */
[----:B------:R-:W-:-:S05]  /*15210*/  @P1 IMAD.MOV.U32 R7, RZ, RZ, R59 ;  /* 0x000000ffff071224 */ /* 0x000fca00078e003b */
[----:B------:R-:W2:Y:S04]  /*15220*/  @P1 LDG.E.U16 R35, [R6.64] ;  /* 0x0000000606231981 */ /* 0x000ea8000c1e1500 */
[----:B------:R-:W-:Y:S01]  /*15230*/  STL [R1+0x1f90], R38 ;  /* 0x001f902601007387 */ /* 0x000fe20000100800 */
[----:B------:R-:W2:Y:S02]  /*15240*/  LDL R3, [R1+0xc58] ;  /* 0x000c580001037983 */ /* 0x000ea40000100800 */
[----:B------:R-:W2:Y:S01]  /*15250*/  LDL R58, [R1+0xc54] ;  /* 0x000c5400013a7983 */ /* 0x000ea20000100800 */
[----:B----4-:R-:W-:Y:S01]  /*15260*/  STL [R1+0x1f94], R37 ;  /* 0x001f942501007387 */ /* 0x010fe20000100800 */
[----:B------:R-:W4:Y:S02]  /*15270*/  LDL R54, [R1+0xc48] ;  /* 0x000c480001367983 */ /* 0x000f240000100800 */
[----:B------:R-:W4:Y:S01]  /*15280*/  LDL R45, [R1+0xc50] ;  /* 0x000c5000012d7983 */ /* 0x000f220000100800 */
[----:B------:R-:W-:Y:S01]  /*15290*/  ISETP.GT.AND P2, PT, R4, 0x1c, PT ;  /* 0x0000001c0400780c */ /* 0x000fe20003f44270 */
[----:B---3--:R0:W-:Y:S01]  /*152a0*/  STL [R1+0x1f98], R36 ;  /* 0x001f982401007387 */ /* 0x0081e20000100800 */
[----:B------:R-:W3:Y:S03]  /*152b0*/  LDL R55, [R1+0xc40] ;  /* 0x000c400001377983 */ /* 0x000ee60000100800 */
[----:B0-----:R-:W3:Y:S01]  /*152c0*/  LDL R36, [R1+0xc44] ;  /* 0x000c440001247983 */ /* 0x001ee20000100800 */
[----:B------:R-:W-:-:S03]  /*152d0*/  PRMT R34, RZ, 0x7610, R34 ;  /* 0x00007610ff227816 */ /* 0x000fc60000000022 */
[----:B--2---:R0:W-:Y:S01]  /*152e0*/  STL [R1+0x1f9c], R35 ;  /* 0x001f9c2301007387 */ /* 0x0041e20000100800 */
[----:B------:R-:W2:Y:S02]  /*152f0*/  LDL R61, [R1+0xc38] ;  /* 0x000c3800013d7983 */ /* 0x000ea40000100800 */
[----:B------:R-:W2:Y:S02]  /*15300*/  LDL R60, [R1+0xc3c] ;  /* 0x000c3c00013c7983 */ /* 0x000ea40000100800 */
[----:B------:R-:W-:Y:S02]  /*15310*/  @P2 IMAD.MOV.U32 R6, RZ, RZ, R3 ;  /* 0x000000ffff062224 */ /* 0x000fe400078e0003 */
[----:B------:R-:W-:Y:S01]  /*15320*/  @P2 IMAD.MOV.U32 R7, RZ, RZ, R58 ;  /* 0x000000ffff072224 */ /* 0x000fe200078e003a */
[----:B------:R-:W2:Y:S04]  /*15330*/  LDL R3, [R1+0xc34] ;  /* 0x000c340001037983 */ /* 0x000ea80000100800 */
[----:B------:R-:W2:Y:S04]  /*15340*/  LDL R59, [R1+0xc28] ;  /* 0x000c2800013b7983 */ /* 0x000ea80000100800 */
[----:B------:R-:W2:Y:S04]  /*15350*/  LDL R58, [R1+0xc2c] ;  /* 0x000c2c00013a7983 */ /* 0x000ea80000100800 */
[----:B0-----:R-:W2:Y:S04]  /*15360*/  LDL R35, [R1+0xc30] ;  /* 0x000c300001237983 */ /* 0x001ea80000100800 */
[----:B------:R4:W2:Y:S02]  /*15370*/  @P2 LDG.E.U16 R34, [R6.64] ;  /* 0x0000000606222981 */ /* 0x0008a4000c1e1500 */
[----:B----4-:R-:W-:-:S02]  /*15380*/  @P2 IMAD.MOV.U32 R6, RZ, RZ, R45 ;  /* 0x000000ffff062224 */ /* 0x010fc400078e002d */
[----:B------:R-:W-:Y:S01]  /*15390*/  @P2 IMAD.MOV.U32 R7, RZ, RZ, R54 ;  /* 0x000000ffff072224 */ /* 0x000fe200078e0036 */
[----:B------:R-:W4:Y:S04]  /*153a0*/  LDL R45, [R1+0xc24] ;  /* 0x000c2400012d7983 */ /* 0x000f280000100800 */
[----:B------:R-:W4:Y:S01]  /*153b0*/  LDL R54, [R1+0xc20] ;  /* 0x000c200001367983 */ /* 0x000f220000100800 */
[----:B------:R-:W-:Y:S02]  /*153c0*/  PRMT R33, RZ, 0x7610, R33 ;  /* 0x00007610ff217816 */ /* 0x000fe40000000021 */
[----:B------:R-:W-:-:S04]  /*153d0*/  PRMT R32, RZ, 0x7610, R32 ;  /* 0x00007610ff207816 */ /* 0x000fc80000000020 */
[----:B------:R3:W4:Y:S01]  /*153e0*/  @P2 LDG.E.U16 R33, [R6.64] ;  /* 0x0000000606212981 */ /* 0x000722000c1e1500 */
[----:B------:R-:W-:Y:S01]  /*153f0*/  PRMT R31, RZ, 0x7610, R31 ;  /* 0x00007610ff1f7816 */ /* 0x000fe2000000001f */
[----:B---3--:R-:W-:Y:S02]  /*15400*/  @P2 IMAD.MOV.U32 R7, RZ, RZ, R55 ;  /* 0x000000ffff072224 */ /* 0x008fe400078e0037 */
[----:B------:R-:W-:Y:S01]  /*15410*/  @P2 IMAD.MOV.U32 R6, RZ, RZ, R36 ;  /* 0x000000ffff062224 */ /* 0x000fe200078e0024 */
[----:B------:R-:W-:Y:S01]  /*15420*/  PRMT R30, RZ, 0x7610, R30 ;  /* 0x00007610ff1e7816 */ /* 0x000fe2000000001e */
[----:B------:R-:W3:Y:S04]  /*15430*/  LDL R55, [R1+0xc18] ;  /* 0x000c180001377983 */ /* 0x000ee80000100800 */
[----:B------:R2:W3:Y:S04]  /*15440*/  @P2 LDG.E.U16 R32, [R6.64] ;  /* 0x0000000606202981 */ /* 0x0004e8000c1e1500 */
[----:B------:R-:W3:Y:S01]  /*15450*/  LDL R36, [R1+0xc1c] ;  /* 0x000c1c0001247983 */ /* 0x000ee20000100800 */
[----:B------:R-:W-:Y:S01]  /*15460*/  PRMT R29, RZ, 0x7610, R29 ;  /* 0x00007610ff1d7816 */ /* 0x000fe2000000001d */
[----:B--2---:R-:W-:-:S02]  /*15470*/  @P2 IMAD.MOV.U32 R7, RZ, RZ, R61 ;  /* 0x000000ffff072224 */ /* 0x004fc400078e003d */
[----:B------:R-:W-:-:S05]  /*15480*/  @P2 IMAD.MOV.U32 R6, RZ, RZ, R60 ;  /* 0x000000ffff062224 */ /* 0x000fca00078e003c */
[----:B------:R0:W2:Y:S02]  /*15490*/  @P2 LDG.E.U16 R31, [R6.64] ;  /* 0x00000006061f2981 */ /* 0x0000a4000c1e1500 */
[----:B0-----:R-:W-:Y:S02]  /*154a0*/  @P2 IMAD.MOV.U32 R6, RZ, RZ, R3 ;  /* 0x000000ffff062224 */ /* 0x001fe400078e0003 */
[----:B------:R-:W-:Y:S01]  /*154b0*/  @P2 IMAD.MOV.U32 R7, RZ, RZ, R35 ;  /* 0x000000ffff072224 */ /* 0x000fe200078e0023 */
[----:B------:R-:W2:Y:S04]  /*154c0*/  LDL R3, [R1+0xcb8] ;  /* 0x000cb80001037983 */ /* 0x000ea80000100800 */
[----:B------:R-:W2:Y:S04]  /*154d0*/  LDL R35, [R1+0xcb4] ;  /* 0x000cb40001237983 */ /* 0x000ea80000100800 */
[----:B------:R0:W2:Y:S02]  /*154e0*/  @P2 LDG.E.U16 R30, [R6.64] ;  /* 0x00000006061e2981 */ /* 0x0000a4000c1e1500 */
[----:B0-----:R-:W-:-:S02]  /*154f0*/  @P2 IMAD.MOV.U32 R6, RZ, RZ, R58 ;  /* 0x000000ffff062224 */ /* 0x001fc400078e003a */
[----:B------:R-:W-:Y:S01]  /*15500*/  @P2 IMAD.MOV.U32 R7, RZ, RZ, R59 ;  /* 0x000000ffff072224 */ /* 0x000fe200078e003b */
[----:B------:R-:W-:Y:S02]  /*15510*/  PRMT R28, RZ, 0x7610, R28 ;  /* 0x00007610ff1c7816 */ /* 0x000fe4000000001c */
[----:B------:R-:W-:Y:S02]  /*15520*/  PRMT R27, RZ, 0x7610, R27 ;  /* 0x00007610ff1b7816 */ /* 0x000fe4000000001b */
[----:B------:R-:W-:Y:S02]  /*15530*/  PRMT R26, RZ, 0x7610, R26 ;  /* 0x00007610ff1a7816 */ /* 0x000fe4000000001a */
[----:B------:R-:W-:Y:S01]  /*15540*/  PRMT R25, RZ, 0x7610, R25 ;  /* 0x00007610ff197816 */ /* 0x000fe20000000019 */
[----:B------:R4:W2:Y:S04]  /*15550*/  @P2 LDG.E.U16 R29, [R6.64] ;  /* 0x00000006061d2981 */ /* 0x0008a8000c1e1500 */
[----:B------:R-:W2:Y:S04]  /*15560*/  LDL R59, [R1+0xc10] ;  /* 0x000c1000013b7983 */ /* 0x000ea80000100800 */
[----:B------:R-:W2:Y:S01]  /*15570*/  LDL R58, [R1+0xc14] ;  /* 0x000c1400013a7983 */ /* 0x000ea20000100800 */
[----:B----4-:R-:W-:-:S02]  /*15580*/  @P2 IMAD.MOV.U32 R6, RZ, RZ, R45 ;  /* 0x000000ffff062224 */ /* 0x010fc400078e002d */
[----:B------:R-:W-:Y:S01]  /*15590*/  @P2 IMAD.MOV.U32 R7, RZ, RZ, R54 ;  /* 0x000000ffff072224 */ /* 0x000fe200078e0036 */
[----:B------:R-:W4:Y:S04]  /*155a0*/  LDL R45, [R1+0xcb0] ;  /* 0x000cb000012d7983 */ /* 0x000f280000100800 */
[----:B------:R-:W4:Y:S04]  /*155b0*/  LDL R54, [R1+0xcac] ;  /* 0x000cac0001367983 */ /* 0x000f280000100800 */
[----:B------:R3:W4:Y:S02]  /*155c0*/  @P2 LDG.E.U16 R28, [R6.64] ;  /* 0x00000006061c2981 */ /* 0x000724000c1e1500 */
[----:B---3--:R-:W-:-:S02]  /*155d0*/  @P2 IMAD.MOV.U32 R6, RZ, RZ, R36 ;  /* 0x000000ffff062224 */ /* 0x008fc400078e0024 */
[----:B------:R-:W-:Y:S01]  /*155e0*/  @P2 IMAD.MOV.U32 R7, RZ, RZ, R55 ;  /* 0x000000ffff072224 */ /* 0x000fe200078e0037 */
[----:B------:R-:W3:Y:S04]  /*155f0*/  LDL R36, [R1+0xc0c] ;  /* 0x000c0c0001247983 */ /* 0x000ee80000100800 */
[----:B------:R-:W3:Y:S04]  /*15600*/  LDL R55, [R1+0xc08] ;  /* 0x000c080001377983 */ /* 0x000ee80000100800 */
[----:B------:R2:W3:Y:S02]  /*15610*/  @P2 LDG.E.U16 R27, [R6.64] ;  /* 0x00000006061b2981 */ /* 0x0004e4000c1e1500 */
[----:B--2---:R-:W-:-:S02]  /*15620*/  @P1 IMAD.MOV.U32 R6, RZ, RZ, R3 ;  /* 0x000000ffff061224 */ /* 0x004fc400078e0003 */
[----:B------:R-:W-:Y:S01]  /*15630*/  @P1 IMAD.MOV.U32 R7, RZ, RZ, R35 ;  /* 0x000000ffff071224 */ /* 0x000fe200078e0023 */
[----:B------:R-:W2:Y:S04]  /*15640*/  LDL R3, [R1+0xc04] ;  /* 0x000c040001037983 */ /* 0x000ea80000100800 */
[----:B------:R-:W2:Y:S04]  /*15650*/  LDL R35, [R1+0xc00] ;  /* 0x000c000001237983 */ /* 0x000ea80000100800 */
[----:B------:R4:W2:Y:S02]  /*15660*/  @P1 LDG.E.U16 R26, [R6.64] ;  /* 0x00000006061a1981 */ /* 0x0008a4000c1e1500 */
[----:B----4-:R-:W-:-:S02]  /*15670*/  @P1 IMAD.MOV.U32 R6, RZ, RZ, R45 ;  /* 0x000000ffff061224 */ /* 0x010fc400078e002d */
[----:B------:R-:W-:-:S05]  /*15680*/  @P1 IMAD.MOV.U32 R7, RZ, RZ, R54 ;  /* 0x000000ffff071224 */ /* 0x000fca00078e0036 */
[----:B------:R0:W4:Y:S01]  /*15690*/  @P1 LDG.E.U16 R25, [R6.64] ;  /* 0x0000000606191981 */ /* 0x000122000c1e1500 */
[----:B------:R-:W-:Y:S02]  /*156a0*/  ISETP.GT.AND P2, PT, R4, 0x1d, PT ;  /* 0x0000001d0400780c */ /* 0x000fe40003f44270 */
[----:B------:R-:W-:Y:S02]  /*156b0*/  PRMT R24, RZ, 0x7610, R24 ;  /* 0x00007610ff187816 */ /* 0x000fe40000000018 */
[----:B------:R-:W-:-:S09]  /*156c0*/  PRMT R23, RZ, 0x7610, R23 ;  /* 0x00007610ff177816 */ /* 0x000fd20000000017 */
[----:B0-----:R-:W-:Y:S02]  /*156d0*/  @P2 IMAD.MOV.U32 R6, RZ, RZ, R58 ;  /* 0x000000ffff062224 */ /* 0x001fe400078e003a */
[----:B------:R-:W-:-:S05]  /*156e0*/  @P2 IMAD.MOV.U32 R7, RZ, RZ, R59 ;  /* 0x000000ffff072224 */ /* 0x000fca00078e003b */
[----:B------:R3:W4:Y:S02]  /*156f0*/  @P2 LDG.E.U16 R24, [R6.64] ;  /* 0x0000000606182981 */ /* 0x000724000c1e1500 */
[----:B---3--:R-:W-:Y:S02]  /*15700*/  @P2 IMAD.MOV.U32 R6, RZ, RZ, R36 ;  /* 0x000000ffff062224 */ /* 0x008fe400078e0024 */
[----:B------:R-:W-:-:S05]  /*15710*/  @P2 IMAD.MOV.U32 R7, RZ, RZ, R55 ;  /* 0x000000ffff072224 */ /* 0x000fca00078e0037 */
[----:B------:R0:W3:Y:S04]  /*15720*/  @P2 LDG.E.U16 R23, [R6.64] ;  /* 0x0000000606172981 */ /* 0x0000e8000c1e1500 */
[----:B--2---:R-:W-:Y:S01]  /*15730*/  STL [R1+0x1fa0], R26 ;  /* 0x001fa01a01007387 */ /* 0x004fe20000100800 */
[----:B------:R-:W2:Y:S02]  /*15740*/  LDL R54, [R1+0xbf8] ;  /* 0x000bf80001367983 */ /* 0x000ea40000100800 */
[----:B------:R-:W3:Y:S02]  /*15750*/  LDL R45, [R1+0xbfc] ;  /* 0x000bfc00012d7983 */ /* 0x000ee40000100800 */
[----:B0-----:R-:W-:Y:S02]  /*15760*/  @P2 IMAD.MOV.U32 R6, RZ, RZ, R3 ;  /* 0x000000ffff062224 */ /* 0x001fe400078e0003 */
[----:B------:R-:W-:Y:S01]  /*15770*/  @P2 IMAD.MOV.U32 R7, RZ, RZ, R35 ;  /* 0x000000ffff072224 */ /* 0x000fe200078e0023 */
[----:B----4-:R-:W-:Y:S01]  /*15780*/  STL [R1+0x1fa4], R25 ;  /* 0x001fa41901007387 */ /* 0x010fe20000100800 */
[----:B------:R-:W4:Y:S02]  /*15790*/  LDL R61, [R1+0xbf0] ;  /* 0x000bf000013d7983 */ /* 0x000f240000100800 */
[----:B------:R-:W4:Y:S02]  /*157a0*/  LDL R60, [R1+0xbf4] ;  /* 0x000bf400013c7983 */ /* 0x000f240000100800 */
[----:B------:R-:W4:Y:S01]  /*157b0*/  LDL R55, [R1+0xbe8] ;  /* 0x000be80001377983 */ /* 0x000f220000100800 */
[----:B------:R-:W4:Y:S04]  /*157c0*/  LDL R36, [R1+0xbec] ;  /* 0x000bec0001247983 */ /* 0x000f280000100800 */
[----:B------:R-:W4:Y:S04]  /*157d0*/  LDL R35, [R1+0xbe0] ;  /* 0x000be00001237983 */ /* 0x000f280000100800 */
[----:B------:R-:W4:Y:S01]  /*157e0*/  LDL R3, [R1+0xbe4] ;  /* 0x000be40001037983 */ /* 0x000f220000100800 */
[----:B------:R-:W-:-:S02]  /*157f0*/  PRMT R22, RZ, 0x7610, R22 ;  /* 0x00007610ff167816 */ /* 0x000fc40000000016 */
[----:B------:R-:W-:Y:S01]  /*15800*/  PRMT R21, RZ, 0x7610, R21 ;  /* 0x00007610ff157816 */ /* 0x000fe20000000015 */
[----:B------:R-:W4:Y:S04]  /*15810*/  LDL R59, [R1+0xbd8] ;  /* 0x000bd800013b7983 */ /* 0x000f280000100800 */
[----:B------:R-:W4:Y:S04]  /*15820*/  LDL R58, [R1+0xbdc] ;  /* 0x000bdc00013a7983 */ /* 0x000f280000100800 */
[----:B------:R2:W4:Y:S01]  /*15830*/  @P2 LDG.E.U16 R22, [R6.64] ;  /* 0x0000000606162981 */ /* 0x000522000c1e1500 */
[----:B------:R-:W-:-:S02]  /*15840*/  PRMT R20, RZ, 0x7610, R20 ;  /* 0x00007610ff147816 */ /* 0x000fc40000000014 */
[----:B------:R-:W-:Y:S01]  /*15850*/  PRMT R19, RZ, 0x7610, R19 ;  /* 0x00007610ff137816 */ /* 0x000fe20000000013 */
[----:B--2---:R-:W-:Y:S02]  /*15860*/  @P2 IMAD.MOV.U32 R7, RZ, RZ, R54 ;  /* 0x000000ffff072224 */ /* 0x004fe400078e0036 */
[----:B---3--:R-:W-:Y:S01]  /*15870*/  @P2 IMAD.MOV.U32 R6, RZ, RZ, R45 ;  /* 0x000000ffff062224 */ /* 0x008fe200078e002d */
[----:B------:R-:W2:Y:S04]  /*15880*/  LDL R54, [R1+0xca4] ;  /* 0x000ca40001367983 */ /* 0x000ea80000100800 */
[----:B------:R-:W3:Y:S04]  /*15890*/  LDL R45, [R1+0xca8] ;  /* 0x000ca800012d7983 */ /* 0x000ee80000100800 */
[----:B------:R4:W3:Y:S02]  /*158a0*/  @P2 LDG.E.U16 R21, [R6.64] ;  /* 0x0000000606152981 */ /* 0x0008e4000c1e1500 */
[----:B----4-:R-:W-:-:S02]  /*158b0*/  @P2 IMAD.MOV.U32 R7, RZ, RZ, R61 ;  /* 0x000000ffff072224 */ /* 0x010fc400078e003d */
[----:B------:R-:W-:-:S05]  /*158c0*/  @P2 IMAD.MOV.U32 R6, RZ, RZ, R60 ;  /* 0x000000ffff062224 */ /* 0x000fca00078e003c */
[----:B------:R0:W4:Y:S02]  /*158d0*/  @P2 LDG.E.U16 R20, [R6.64] ;  /* 0x0000000606142981 */ /* 0x000124000c1e1500 */
[----:B0-----:R-:W-:Y:S02]  /*158e0*/  @P2 IMAD.MOV.U32 R6, RZ, RZ, R36 ;  /* 0x000000ffff062224 */ /* 0x001fe400078e0024 */
[----:B------:R-:W-:Y:S01]  /*158f0*/  @P2 IMAD.MOV.U32 R7, RZ, RZ, R55 ;  /* 0x000000ffff072224 */ /* 0x000fe200078e0037 */
[----:B------:R-:W4:Y:S04]  /*15900*/  LDL R36, [R1+0xca0] ;  /* 0x000ca00001247983 */ /* 0x000f280000100800 */
[----:B------:R-:W4:Y:S04]  /*15910*/  LDL R55, [R1+0xc9c] ;  /* 0x000c9c0001377983 */ /* 0x000f280000100800 */
[----:B------:R0:W4:Y:S02]  /*15920*/  @P2 LDG.E.U16 R19, [R6.64] ;  /* 0x0000000606132981 */ /* 0x000124000c1e1500 */
[----:B0-----:R-:W-:-:S02]  /*15930*/  @P2 IMAD.MOV.U32 R6, RZ, RZ, R3 ;  /* 0x000000ffff062224 */ /* 0x001fc400078e0003 */
[----:B------:R-:W-:Y:S01]  /*15940*/  @P2 IMAD.MOV.U32 R7, RZ, RZ, R35 ;  /* 0x000000ffff072224 */ /* 0x000fe200078e0023 */
[----:B------:R-:W4:Y:S04]  /*15950*/  LDL R3, [R1+0xbd4] ;  /* 0x000bd40001037983 */ /* 0x000f280000100800 */
[----:B------:R-:W4:Y:S01]  /*15960*/  LDL R35, [R1+0xbd0] ;  /* 0x000bd00001237983 */ /* 0x000f220000100800 */
[----:B------:R-:W-:Y:S02]  /*15970*/  PRMT R18, RZ, 0x7610, R18 ;  /* 0x00007610ff127816 */ /* 0x000fe40000000012 */
[----:B------:R-:W-:-:S04]  /*15980*/  PRMT R17, RZ, 0x7610, R17 ;  /* 0x00007610ff117816 */ /* 0x000fc80000000011 */
[----:B------:R0:W4:Y:S01]  /*15990*/  @P2 LDG.E.U16 R18, [R6.64] ;  /* 0x0000000606122981 */ /* 0x000122000c1e1500 */
[----:B------:R-:W-:Y:S01]  /*159a0*/  PRMT R16, RZ, 0x7610, R16 ;  /* 0x00007610ff107816 */ /* 0x000fe20000000010 */
[----:B0-----:R-:W-:Y:S02]  /*159b0*/  @P2 IMAD.MOV.U32 R6, RZ, RZ, R58 ;  /* 0x000000ffff062224 */ /* 0x001fe400078e003a */
[----:B------:R-:W-:-:S05]  /*159c0*/  @P2 IMAD.MOV.U32 R7, RZ, RZ, R59 ;  /* 0x000000ffff072224 */ /* 0x000fca00078e003b */
[----:B------:R2:W4:Y:S01]  /*159d0*/  @P2 LDG.E.U16 R17, [R6.64] ;  /* 0x0000000606112981 */ /* 0x000522000c1e1500 */
[----:B------:R-:W-:Y:S02]  /*159e0*/  ISETP.GT.AND P2, PT, R4, 0x1e, PT ;  /* 0x0000001e0400780c */ /* 0x000fe40003f44270 */
[----:B------:R-:W-:Y:S02]  /*159f0*/  PRMT R15, RZ, 0x7610, R15 ;  /* 0x00007610ff0f7816 */ /* 0x000fe4000000000f */
[----:B------:R-:W-:Y:S01]  /*15a00*/  PRMT R14, RZ, 0x7610, R14 ;  /* 0x00007610ff0e7816 */ /* 0x000fe2000000000e */
[----:B--2---:R-:W-:Y:S02]  /*15a10*/  @P1 IMAD.MOV.U32 R7, RZ, RZ, R54 ;  /* 0x000000ffff071224 */ /* 0x004fe400078e0036 */
[----:B---3--:R-:W-:Y:S01]  /*15a20*/  @P1 IMAD.MOV.U32 R6, RZ, RZ, R45 ;  /* 0x000000ffff061224 */ /* 0x008fe200078e002d */
[----:B------:R-:W2:Y:S04]  /*15a30*/  LDL R54, [R1+0xbc8] ;  /* 0x000bc80001367983 */ /* 0x000ea80000100800 */
[----:B------:R-:W3:Y:S04]  /*15a40*/  LDL R45, [R1+0xbcc] ;  /* 0x000bcc00012d7983 */ /* 0x000ee80000100800 */
[----:B------:R4:W2:Y:S02]  /*15a50*/  @P1 LDG.E.U16 R16, [R6.64] ;  /* 0x0000000606101981 */ /* 0x0008a4000c1e1500 */
[----:B----4-:R-:W-:-:S02]  /*15a60*/  @P1 IMAD.MOV.U32 R6, RZ, RZ, R36 ;  /* 0x000000ffff061224 */ /* 0x010fc400078e0024 */
[----:B------:R-:W-:-:S05]  /*15a70*/  @P1 IMAD.MOV.U32 R7, RZ, RZ, R55 ;  /* 0x000000ffff071224 */ /* 0x000fca00078e0037 */
[----:B------:R0:W4:Y:S02]  /*15a80*/  @P1 LDG.E.U16 R15, [R6.64] ;  /* 0x00000006060f1981 */ /* 0x000124000c1e1500 */
[----:B0-----:R-:W-:Y:S02]  /*15a90*/  @P2 IMAD.MOV.U32 R6, RZ, RZ, R3 ;  /* 0x000000ffff062224 */ /* 0x001fe400078e0003 */
[----:B------:R-:W-:-:S05]  /*15aa0*/  @P2 IMAD.MOV.U32 R7, RZ, RZ, R35 ;  /* 0x000000ffff072224 */ /* 0x000fca00078e0023 */
[----:B------:R3:W4:Y:S01]  /*15ab0*/  @P2 LDG.E.U16 R14, [R6.64] ;  /* 0x00000006060e2981 */ /* 0x000722000c1e1500 */
[----:B------:R-:W-:-:S03]  /*15ac0*/  PRMT R13, RZ, 0x7610, R13 ;  /* 0x00007610ff0d7816 */ /* 0x000fc6000000000d */
[----:B--2---:R-:W-:Y:S01]  /*15ad0*/  STL [R1+0x1fa8], R16 ;  /* 0x001fa81001007387 */ /* 0x004fe20000100800 */
[----:B------:R-:W2:Y:S02]  /*15ae0*/  LDL R59, [R1+0xbc4] ;  /* 0x000bc400013b7983 */ /* 0x000ea40000100800 */
[----:B------:R-:W2:Y:S02]  /*15af0*/  LDL R36, [R1+0x131c] ;  /* 0x00131c0001247983 */ /* 0x000ea40000100800 */
[----:B---3--:R-:W-:Y:S02]  /*15b00*/  @P2 IMAD.MOV.U32 R6, RZ, RZ, R45 ;  /* 0x000000ffff062224 */ /* 0x008fe400078e002d */
[----:B------:R-:W-:-:S05]  /*15b10*/  @P2 IMAD.MOV.U32 R7, RZ, RZ, R54 ;  /* 0x000000ffff072224 */ /* 0x000fca00078e0036 */
[----:B------:R2:W3:Y:S04]  /*15b20*/  @P2 LDG.E.U16 R13, [R6.64] ;  /* 0x00000006060d2981 */ /* 0x0004e8000c1e1500 */
[----:B----4-:R0:W-:Y:S01]  /*15b30*/  STL [R1+0x1fac], R15 ;  /* 0x001fac0f01007387 */ /* 0x0101e20000100800 */
[----:B------:R-:W4:Y:S02]  /*15b40*/  LDL R35, [R1+0xbc0] ;  /* 0x000bc00001237983 */ /* 0x000f240000100800 */
[----:B------:R-:W4:Y:S01]  /*15b50*/  LDL R3, [R1+0x1324] ;  /* 0x0013240001037983 */ /* 0x000f220000100800 */
[----:B------:R-:W-:Y:S01]  /*15b60*/  STL [R1+0x1fb0], R14 ;  /* 0x001fb00e01007387 */ /* 0x000fe20000100800 */
[----:B------:R-:W4:Y:S02]  /*15b70*/  LDL R58, [R1+0x1320] ;  /* 0x00132000013a7983 */ /* 0x000f240000100800 */
[----:B------:R-:W4:Y:S02]  /*15b80*/  LDL R55, [R1+0x1328] ;  /* 0x0013280001377983 */ /* 0x000f240000100800 */
[----:B------:R-:W4:Y:S01]  /*15b90*/  LDL R54, [R1+0xbbc] ;  /* 0x000bbc0001367983 */ /* 0x000f220000100800 */
[----:B------:R-:W4:Y:S01]  /*15ba0*/  LDL R45, [R1+0x1330] ;  /* 0x00133000012d7983 */ /* 0x000f220000100800 */
[----:B------:R-:W-:-:S02]  /*15bb0*/  PRMT R12, RZ, 0x7610, R12 ;  /* 0x00007610ff0c7816 */ /* 0x000fc4000000000c */
[----:B------:R-:W-:Y:S02]  /*15bc0*/  PRMT R11, RZ, 0x7610, R11 ;  /* 0x00007610ff0b7816 */ /* 0x000fe4000000000b */
[----:B------:R-:W-:Y:S02]  /*15bd0*/  PRMT R10, RZ, 0x7610, R10 ;  /* 0x00007610ff0a7816 */ /* 0x000fe4000000000a */
[----:B------:R-:W-:Y:S01]  /*15be0*/  PRMT R9, RZ, 0x7610, R9 ;  /* 0x00007610ff097816 */ /* 0x000fe20000000009 */
[----:B--2---:R-:W-:Y:S02]  /*15bf0*/  @P2 IMAD.MOV.U32 R7, RZ, RZ, R59 ;  /* 0x000000ffff072224 */ /* 0x004fe400078e003b */
[----:B------:R-:W-:-:S05]  /*15c00*/  @P2 IMAD.MOV.U32 R6, RZ, RZ, R36 ;  /* 0x000000ffff062224 */ /* 0x000fca00078e0024 */
[----:B------:R4:W2:Y:S04]  /*15c10*/  @P2 LDG.E.U16 R12, [R6.64] ;  /* 0x00000006060c2981 */ /* 0x0008a8000c1e1500 */
[----:B---3--:R-:W-:Y:S01]  /*15c20*/  STL [R1+0x1fb4], R13 ;  /* 0x001fb40d01007387 */ /* 0x008fe20000100800 */
[----:B0-----:R-:W3:Y:S02]  /*15c30*/  LDL R15, [R1+0x133c] ;  /* 0x00133c00010f7983 */ /* 0x001ee40000100800 */
[----:B------:R-:W3:Y:S02]  /*15c40*/  LDL R36, [R1+0x132c] ;  /* 0x00132c0001247983 */ /* 0x000ee40000100800 */
[----:B----4-:R-:W-:Y:S02]  /*15c50*/  @P2 IMAD.MOV.U32 R7, RZ, RZ, R35 ;  /* 0x000000ffff072224 */ /* 0x010fe400078e0023 */
[----:B------:R-:W-:-:S05]  /*15c60*/  @P2 IMAD.MOV.U32 R6, RZ, RZ, R3 ;  /* 0x000000ffff062224 */ /* 0x000fca00078e0003 */
[----:B------:R0:W4:Y:S02]  /*15c70*/  @P2 LDG.E.U16 R11, [R6.64] ;  /* 0x00000006060b2981 */ /* 0x000124000c1e1500 */
[----:B0-----:R-:W-:Y:S02]  /*15c80*/  @P2 IMAD.MOV.U32 R7, RZ, RZ, R58 ;  /* 0x000000ffff072224 */ /* 0x001fe400078e003a */
[----:B------:R-:W-:-:S05]  /*15c90*/  @P2 IMAD.MOV.U32 R6, RZ, RZ, R55 ;  /* 0x000000ffff062224 */ /* 0x000fca00078e0037 */
[----:B------:R0:W4:Y:S02]  /*15ca0*/  @P2 LDG.E.U16 R10, [R6.64] ;  /* 0x00000006060a2981 */ /* 0x000124000c1e1500 */
[----:B0-----:R-:W-:Y:S02]  /*15cb0*/  @P2 IMAD.MOV.U32 R6, RZ, RZ, R45 ;  /* 0x000000ffff062224 */ /* 0x001fe400078e002d */
[----:B------:R-:W-:-:S05]  /*15cc0*/  @P2 IMAD.MOV.U32 R7, RZ, RZ, R54 ;  /* 0x000000ffff072224 */ /* 0x000fca00078e0036 */
[----:B------:R3:W4:Y:S04]  /*15cd0*/  @P2 LDG.E.U16 R9, [R6.64] ;  /* 0x0000000606092981 */ /* 0x000728000c1e1500 */
[----:B--2---:R0:W-:Y:S01]  /*15ce0*/  STL [R1+0x1fb8], R12 ;  /* 0x001fb80c01007387 */ /* 0x0041e20000100800 */
[----:B------:R-:W2:Y:S02]  /*15cf0*/  LDL R35, [R1+0x1338] ;  /* 0x0013380001237983 */ /* 0x000ea40000100800 */
[----:B------:R-:W2:Y:S02]  /*15d00*/  LDL R3, [R1+0x134c] ;  /* 0x00134c0001037983 */ /* 0x000ea40000100800 */
[----:B---3--:R-:W-:Y:S01]  /*15d10*/  @P2 IMAD.MOV.U32 R6, RZ, RZ, R15 ;  /* 0x000000ffff062224 */ /* 0x008fe200078e000f */
[----:B----4-:R-:W-:Y:S04]  /*15d20*/  STL [R1+0x1fbc], R11 ;  /* 0x001fbc0b01007387 */ /* 0x010fe80000100800 */
[----:B------:R-:W-:Y:S04]  /*15d30*/  STL [R1+0x1fc0], R10 ;  /* 0x001fc00a01007387 */ /* 0x000fe80000100800 */
[----:B------:R-:W-:Y:S01]  /*15d40*/  STL [R1+0x1fc4], R9 ;  /* 0x001fc40901007387 */ /* 0x000fe20000100800 */
[----:B------:R-:W3:Y:S02]  /*15d50*/  LDL R60, [R1+0xd5c] ;  /* 0x000d5c00013c7983 */ /* 0x000ee40000100800 */
[----:B------:R-:W4:Y:S01]  /*15d60*/  LDL R15, [R1+0xd60] ;  /* 0x000d6000010f7983 */ /* 0x000f220000100800 */
[----:B------:R-:W-:Y:S01]  /*15d70*/  PRMT R8, RZ, 0x7610, R8 ;  /* 0x00007610ff087816 */ /* 0x000fe20000000008 */
[----:B------:R-:W-:Y:S01]  /*15d80*/  @P2 IMAD.MOV.U32 R7, RZ, RZ, R36 ;  /* 0x000000ffff072224 */ /* 0x000fe200078e0024 */
[----:B------:R-:W-:-:S02]  /*15d90*/  PRMT R5, RZ, 0x7610, R5 ;  /* 0x00007610ff057816 */ /* 0x000fc40000000005 */
[----:B0-----:R-:W-:Y:S01]  /*15da0*/  PRMT R12, RZ, 0x7610, R12 ;  /* 0x00007610ff0c7816 */ /* 0x001fe2000000000c */
[----:B------:R-:W4:Y:S04]  /*15db0*/  LDL R59, [R1+0xc94] ;  /* 0x000c9400013b7983 */ /* 0x000f280000100800 */
[----:B------:R2:W4:Y:S04]  /*15dc0*/  @P2 LDG.E.U16 R8, [R6.64] ;  /* 0x0000000606082981 */ /* 0x000528000c1e1500 */
[----:B------:R-:W4:Y:S01]  /*15dd0*/  LDL R58, [R1+0xc98] ;  /* 0x000c9800013a7983 */ /* 0x000f220000100800 */
[----:B--2---:R-:W-:-:S02]  /*15de0*/  @P2 IMAD.MOV.U32 R7, RZ, RZ, R35 ;  /* 0x000000ffff072224 */ /* 0x004fc400078e0023 */
[----:B------:R-:W-:-:S05]  /*15df0*/  @P2 IMAD.MOV.U32 R6, RZ, RZ, R3 ;  /* 0x000000ffff062224 */ /* 0x000fca00078e0003 */
[----:B------:R3:W2:Y:S02]  /*15e00*/  @P2 LDG.E.U16 R5, [R6.64] ;  /* 0x0000000606052981 */ /* 0x0006a4000c1e1500 */
[----:B---3--:R-:W-:Y:S02]  /*15e10*/  @P0 IMAD.MOV.U32 R7, RZ, RZ, R60 ;  /* 0x000000ffff070224 */ /* 0x008fe400078e003c */
[----:B----4-:R-:W-:-:S05]  /*15e20*/  @P0 IMAD.MOV.U32 R6, RZ, RZ, R15 ;  /* 0x000000ffff060224 */ /* 0x010fca00078e000f */
[----:B------:R-:W3:Y:S04]  /*15e30*/  @P0 LDG.E.U16 R12, [R6.64] ;  /* 0x00000006060c0981 */ /* 0x000ee8000c1e1500 */
[----:B------:R-:W-:Y:S01]  /*15e40*/  STL [R1+0x1fc8], R8 ;  /* 0x001fc80801007387 */ /* 0x000fe20000100800 */
[----:B------:R-:W4:Y:S02]  /*15e50*/  LDL R55, [R1+0xc8c] ;  /* 0x000c8c0001377983 */ /* 0x000f240000100800 */
[----:B------:R-:W4:Y:S02]  /*15e60*/  LDL R3, [R1+0xc90] ;  /* 0x000c900001037983 */ /* 0x000f240000100800 */
[----:B------:R-:W4:Y:S01]  /*15e70*/  LDL R54, [R1+0xc84] ;  /* 0x000c840001367983 */ /* 0x000f220000100800 */
[----:B------:R-:W4:Y:S04]  /*15e80*/  LDL R45, [R1+0xc88] ;  /* 0x000c8800012d7983 */ /* 0x000f280000100800 */
[----:B------:R-:W4:Y:S04]  /*15e90*/  LDL R36, [R1+0xc7c] ;  /* 0x000c7c0001247983 */ /* 0x000f280000100800 */
[----:B------:R-:W4:Y:S04]  /*15ea0*/  LDL R35, [R1+0xc80] ;  /* 0x000c800001237983 */ /* 0x000f280000100800 */
[----:B--2---:R-:W-:Y:S01]  /*15eb0*/  STL [R1+0x1fcc], R5 ;  /* 0x001fcc0501007387 */ /* 0x004fe20000100800 */
[----:B------:R-:W2:Y:S03]  /*15ec0*/  LDL R15, [R1+0xc74] ;  /* 0x000c7400010f7983 */ /* 0x000ea60000100800 */
[----:B---3--:R0:W-:Y:S04]  /*15ed0*/  STL [R1+0x8ec], R12 ;  /* 0x0008ec0c01007387 */ /* 0x0081e80000100800 */
[----:B0-----:R-:W3:Y:S01]  /*15ee0*/  LDL R12, [R1+0xc78] ;  /* 0x000c7800010c7983 */ /* 0x001ee20000100800 */
[----:B------:R-:W-:-:S02]  /*15ef0*/  ISETP.GT.AND P1, PT, R4, 0x1b, PT ;  /* 0x0000001b0400780c */ /* 0x000fc40003f24270 */
[----:B------:R-:W-:Y:S02]  /*15f00*/  PRMT R57, RZ, 0x7610, R57 ;  /* 0x00007610ff397816 */ /* 0x000fe40000000039 */
[----:B------:R-:W-:-:S09]  /*15f10*/  PRMT R5, RZ, 0x7610, R5 ;  /* 0x00007610ff057816 */ /* 0x000fd20000000005 */
[----:B------:R-:W-:Y:S02]  /*15f20*/  @P1 IMAD.MOV.U32 R6, RZ, RZ, R58 ;  /* 0x000000ffff061224 */ /* 0x000fe400078e003a */
[----:B------:R-:W-:-:S05]  /*15f30*/  @P1 IMAD.MOV.U32 R7, RZ, RZ, R59 ;  /* 0x000000ffff071224 */ /* 0x000fca00078e003b */
[----:B------:R4:W3:Y:S02]  /*15f40*/  @P1 LDG.E.U16 R57, [R6.64] ;  /* 0x0000000606391981 */ /* 0x0008e4000c1e1500 */
[----:B----4-:R-:W-:Y:S02]  /*15f50*/  @P1 IMAD.MOV.U32 R6, RZ, RZ, R3 ;  /* 0x000000ffff061224 */ /* 0x010fe400078e0003 */
[----:B------:R-:W-:Y:S01]  /*15f60*/  @P1 IMAD.MOV.U32 R7, RZ, RZ, R55 ;  /* 0x000000ffff071224 */ /* 0x000fe200078e0037 */
[----:B------:R-:W-:Y:S02]  /*15f70*/  PRMT R38, RZ, 0x7610, R38 ;  /* 0x00007610ff267816 */ /* 0x000fe40000000026 */
[----:B------:R-:W-:Y:S02]  /*15f80*/  PRMT R25, RZ, 0x7610, R25 ;  /* 0x00007610ff197816 */ /* 0x000fe40000000019 */
[----:B------:R-:W-:Y:S01]  /*15f90*/  PRMT R11, RZ, 0x7610, R11 ;  /* 0x00007610ff0b7816 */ /* 0x000fe2000000000b */
[----:B------:R-:W4:Y:S04]  /*15fa0*/  LDL R3, [R1+0xc70] ;  /* 0x000c700001037983 */ /* 0x000f280000100800 */
[----:B------:R0:W4:Y:S02]  /*15fb0*/  @P1 LDG.E.U16 R5, [R6.64] ;  /* 0x0000000606051981 */ /* 0x000124000c1e1500 */
[----:B0-----:R-:W-:-:S02]  /*15fc0*/  @P1 IMAD.MOV.U32 R6, RZ, RZ, R45 ;  /* 0x000000ffff061224 */ /* 0x001fc400078e002d */
[----:B------:R-:W-:-:S05]  /*15fd0*/  @P1 IMAD.MOV.U32 R7, RZ, RZ, R54 ;  /* 0x000000ffff071224 */ /* 0x000fca00078e0036 */
[----:B------:R0:W4:Y:S02]  /*15fe0*/  @P1 LDG.E.U16 R38, [R6.64] ;  /* 0x0000000606261981 */ /* 0x000124000c1e1500 */
[----:B0-----:R-:W-:Y:S02]  /*15ff0*/  @P1 IMAD.MOV.U32 R6, RZ, RZ, R35 ;  /* 0x000000ffff061224 */ /* 0x001fe400078e0023 */
[----:B------:R-:W-:-:S05]  /*16000*/  @P1 IMAD.MOV.U32 R7, RZ, RZ, R36 ;  /* 0x000000ffff071224 */ /* 0x000fca00078e0024 */
[----:B------:R2:W4:Y:S02]  /*16010*/  @P1 LDG.E.U16 R25, [R6.64] ;  /* 0x0000000606191981 */ /* 0x000524000c1e1500 */
[----:B--2---:R-:W-:Y:S02]  /*16020*/  @P1 IMAD.MOV.U32 R7, RZ, RZ, R15 ;  /* 0x000000ffff071224 */ /* 0x004fe400078e000f */
[----:B---3--:R-:W-:-:S05]  /*16030*/  @P1 IMAD.MOV.U32 R6, RZ, RZ, R12 ;  /* 0x000000ffff061224 */ /* 0x008fca00078e000c */
[----:B------:R-:W2:Y:S04]  /*16040*/  @P1 LDG.E.U16 R11, [R6.64] ;  /* 0x00000006060b1981 */ /* 0x000ea8000c1e1500 */
[----:B----4-:R0:W-:Y:S01]  /*16050*/  STL [R1+0x8dc], R5 ;  /* 0x0008dc0501007387 */ /* 0x0101e20000100800 */
[----:B------:R-:W3:Y:S02]  /*16060*/  LDL R54, [R1+0xc68] ;  /* 0x000c680001367983 */ /* 0x000ee40000100800 */
[----:B------:R-:W4:Y:S02]  /*16070*/  LDL R55, [R1+0xc64] ;  /* 0x000c640001377983 */ /* 0x000f240000100800 */
[----:B------:R-:W3:Y:S01]  /*16080*/  LDL R45, [R1+0xc5c] ;  /* 0x000c5c00012d7983 */ /* 0x000ee20000100800 */
[----:B0-----:R-:W3:Y:S04]  /*16090*/  LDL R5, [R1+0xc6c] ;  /* 0x000c6c0001057983 */ /* 0x001ee80000100800 */
[----:B------:R0:W-:Y:S01]  /*160a0*/  STL [R1+0x8d4], R38 ;  /* 0x0008d42601007387 */ /* 0x0001e20000100800 */
[----:B------:R-:W4:Y:S02]  /*160b0*/  LDL R36, [R1+0x1344] ;  /* 0x0013440001247983 */ /* 0x000f240000100800 */
[----:B------:R-:W4:Y:S01]  /*160c0*/  LDL R35, [R1+0x1348] ;  /* 0x0013480001237983 */ /* 0x000f220000100800 */
[----:B0-----:R-:W4:Y:S04]  /*160d0*/  LDL R38, [R1+0xc60] ;  /* 0x000c600001267983 */ /* 0x001f280000100800 */
[----:B------:R0:W-:Y:S01]  /*160e0*/  STL [R1+0x8cc], R25 ;  /* 0x0008cc1901007387 */ /* 0x0001e20000100800 */
[----:B------:R-:W4:Y:S02]  /*160f0*/  LDL R15, [R1+0x1354] ;  /* 0x00135400010f7983 */ /* 0x000f240000100800 */
[----:B------:R-:W4:Y:S01]  /*16100*/  LDL R12, [R1+0x1350] ;  /* 0x00135000010c7983 */ /* 0x000f220000100800 */
[----:B0-----:R-:W4:Y:S04]  /*16110*/  LDL R25, [R1+0x1340] ;  /* 0x0013400001197983 */ /* 0x001f280000100800 */
[----:B--2---:R0:W-:Y:S04]  /*16120*/  STL [R1+0x8c4], R11 ;  /* 0x0008c40b01007387 */ /* 0x0041e80000100800 */
[----:B0-----:R-:W2:Y:S01]  /*16130*/  LDL R11, [R1+0x1364] ;  /* 0x00136400010b7983 */ /* 0x001ea20000100800 */
[----:B------:R-:W-:Y:S01]  /*16140*/  PRMT R56, RZ, 0x7610, R56 ;  /* 0x00007610ff387816 */ /* 0x000fe20000000038 */
[----:B------:R-:W-:Y:S01]  /*16150*/  @P1 IMAD.MOV.U32 R6, RZ, RZ, R3 ;  /* 0x000000ffff061224 */ /* 0x000fe200078e0003 */
[----:B------:R-:W-:-:S02]  /*16160*/  PRMT R46, RZ, 0x7610, R46 ;  /* 0x00007610ff2e7816 */ /* 0x000fc4000000002e */
[----:B------:R-:W-:Y:S02]  /*16170*/  ISETP.GT.AND P0, PT, R4, 0x1f, PT ;  /* 0x0000001f0400780c */ /* 0x000fe40003f04270 */
[----:B------:R-:W-:Y:S02]  /*16180*/  PRMT R37, RZ, 0x7610, R37 ;  /* 0x00007610ff257816 */ /* 0x000fe40000000025 */
[----:B------:R-:W-:Y:S02]  /*16190*/  PRMT R26, RZ, 0x7610, R26 ;  /* 0x00007610ff1a7816 */ /* 0x000fe4000000001a */
[----:B------:R-:W-:Y:S01]  /*161a0*/  PRMT R14, RZ, 0x7610, R14 ;  /* 0x00007610ff0e7816 */ /* 0x000fe2000000000e */
[----:B---3--:R-:W-:Y:S02]  /*161b0*/  @P1 IMAD.MOV.U32 R7, RZ, RZ, R5 ;  /* 0x000000ffff071224 */ /* 0x008fe400078e0005 */
[----:B------:R-:W3:Y:S04]  /*161c0*/  LDL R5, [R1+0x1360] ;  /* 0x0013600001057983 */ /* 0x000ee80000100800 */
[----:B------:R0:W3:Y:S02]  /*161d0*/  @P1 LDG.E.U16 R56, [R6.64] ;  /* 0x0000000606381981 */ /* 0x0000e4000c1e1500 */
[----:B0-----:R-:W-:-:S02]  /*161e0*/  @P1 IMAD.MOV.U32 R6, RZ, RZ, R54 ;  /* 0x000000ffff061224 */ /* 0x001fc400078e0036 */
[----:B----4-:R-:W-:-:S05]  /*161f0*/  @P1 IMAD.MOV.U32 R7, RZ, RZ, R55 ;  /* 0x000000ffff071224 */ /* 0x010fca00078e0037 */
[----:B------:R0:W4:Y:S02]  /*16200*/  @P1 LDG.E.U16 R46, [R6.64] ;  /* 0x00000006062e1981 */ /* 0x000124000c1e1500 */
[----:B0-----:R-:W-:Y:S02]  /*16210*/  @P1 IMAD.MOV.U32 R6, RZ, RZ, R38 ;  /* 0x000000ffff061224 */ /* 0x001fe400078e0026 */
        /* <DEDUP_REMOVED lines=8> */
[----:B------:R-:W-:Y:S01]  /*162a0*/  STL [R1+0x8e4], R57 ;  /* 0x0008e43901007387 */ /* 0x000fe20000100800 */
[----:B------:R-:W4:Y:S01]  /*162b0*/  LDL R3, [R1+0x1378] ;  /* 0x0013780001037983 */ /* 0x000f220000100800 */
[----:B------:R-:W-:Y:S01]  /*162c0*/  PRMT R9, RZ, 0x7610, R9 ;  /* 0x00007610ff097816 */ /* 0x000fe20000000009 */
[----:B------:R-:W4:Y:S02]  /*162d0*/  LDL R25, [R1+0x137c] ;  /* 0x00137c0001197983 */ /* 0x000f240000100800 */
[----:B0-----:R-:W-:Y:S02]  /*162e0*/  @P0 IMAD.MOV.U32 R7, RZ, RZ, R12 ;  /* 0x000000ffff070224 */ /* 0x001fe400078e000c */
[----:B--2---:R-:W-:-:S05]  /*162f0*/  @P0 IMAD.MOV.U32 R6, RZ, RZ, R11 ;  /* 0x000000ffff060224 */ /* 0x004fca00078e000b */
[----:B------:R3:W2:Y:S01]  /*16300*/  @P0 LDG.E.U16 R9, [R6.64] ;  /* 0x0000000606090981 */ /* 0x0006a2000c1e1500 */
[----:B------:R-:W-:Y:S01]  /*16310*/  PRMT R0, RZ, 0x7610, R0 ;  /* 0x00007610ff007816 */ /* 0x000fe20000000000 */
[----:B---3--:R-:W-:Y:S02]  /*16320*/  @P0 IMAD.MOV.U32 R7, RZ, RZ, R5 ;  /* 0x000000ffff070224 */ /* 0x008fe400078e0005 */
[----:B----4-:R0:W-:Y:S01]  /*16330*/  STL [R1+0x8a8], R14 ;  /* 0x0008a80e01007387 */ /* 0x0101e20000100800 */
[----:B------:R-:W3:Y:S03]  /*16340*/  LDL R11, [R1+0x1398] ;  /* 0x00139800010b7983 */ /* 0x000ee60000100800 */
[----:B0-----:R-:W4:Y:S01]  /*16350*/  LDL R14, [R1+0x1388] ;  /* 0x00138800010e7983 */ /* 0x001f220000100800 */
[----:B------:R0:W-:Y:S02]  /*16360*/  STL [R1+0x8ac], R26 ;  /* 0x0008ac1a01007387 */ /* 0x0001e40000100800 */
[----:B------:R-:W3:Y:S02]  /*16370*/  LDL R15, [R1+0x1370] ;  /* 0x00137000010f7983 */ /* 0x000ee40000100800 */
[----:B------:R-:W-:Y:S01]  /*16380*/  @P0 IMAD.MOV.U32 R6, RZ, RZ, R3 ;  /* 0x000000ffff060224 */ /* 0x000fe200078e0003 */
[----:B------:R-:W3:Y:S04]  /*16390*/  LDL R12, [R1+0x1384] ;  /* 0x00138400010c7983 */ /* 0x000ee80000100800 */
[----:B------:R1:W3:Y:S04]  /*163a0*/  @P0 LDG.E.U16 R0, [R6.64] ;  /* 0x0000000606000981 */ /* 0x0002e8000c1e1500 */
[----:B0-----:R-:W3:Y:S04]  /*163b0*/  LDL R26, [R1+0x1374] ;  /* 0x00137400011a7983 */ /* 0x001ee80000100800 */
[----:B--2---:R0:W-:Y:S01]  /*163c0*/  STL [R1+0x8a4], R9 ;  /* 0x0008a40901007387 */ /* 0x0041e20000100800 */
[----:B------:R-:W2:Y:S03]  /*163d0*/  LDL R5, [R1+0x1410] ;  /* 0x0014100001057983 */ /* 0x000ea60000100800 */
[----:B0-----:R-:W2:Y:S01]  /*163e0*/  LDL R9, [R1+0x1394] ;  /* 0x0013940001097983 */ /* 0x001ea20000100800 */
[----:B------:R-:W2:Y:S02]  /*163f0*/  LDL.LU R35, [R1+0xb2c] ;  /* 0x000b2c0001237983 */ /* 0x000ea40000300800 */
[----:B------:R-:W-:Y:S02]  /*16400*/  STL [R1+0x8bc], R56 ;  /* 0x0008bc3801007387 */ /* 0x000fe40000100800 */
[----:B------:R-:W2:Y:S01]  /*16410*/  LDL.LU R36, [R1+0xb28] ;  /* 0x000b280001247983 */ /* 0x000ea20000300800 */
[----:B------:R-:W-:Y:S01]  /*16420*/  PRMT R16, RZ, 0x7610, R16 ;  /* 0x00007610ff107816 */ /* 0x000fe20000000010 */
[----:B------:R0:W-:Y:S01]  /*16430*/  STL [R1+0x8b0], R37 ;  /* 0x0008b02501007387 */ /* 0x0001e20000100800 */
[----:B-1----:R-:W-:Y:S01]  /*16440*/  @P0 IMAD.MOV.U32 R6, RZ, RZ, R25 ;  /* 0x000000ffff060224 */ /* 0x002fe200078e0019 */
[----:B------:R-:W-:-:S02]  /*16450*/  PRMT R13, RZ, 0x7610, R13 ;  /* 0x00007610ff0d7816 */ /* 0x000fc4000000000d */
[----:B0-----:R-:W2:Y:S01]  /*16460*/  LDL.LU R37, [R1+0xb24] ;  /* 0x000b240001257983 */ /* 0x001ea20000300800 */
[----:B------:R0:W-:Y:S02]  /*16470*/  STL [R1+0x8b4], R46 ;  /* 0x0008b42e01007387 */ /* 0x0001e40000100800 */
[----:B------:R-:W2:Y:S02]  /*16480*/  LDL.LU R38, [R1+0xb20] ;  /* 0x000b200001267983 */ /* 0x000ea40000300800 */
[----:B------:R-:W2:Y:S01]  /*16490*/  LDL.LU R45, [R1+0xb1c] ;  /* 0x000b1c00012d7983 */ /* 0x000ea20000300800 */
[----:B------:R-:W-:Y:S01]  /*164a0*/  PRMT R10, RZ, 0x7610, R10 ;  /* 0x00007610ff0a7816 */ /* 0x000fe2000000000a */
[----:B0-----:R-:W2:Y:S01]  /*164b0*/  LDL.LU R46, [R1+0xb18] ;  /* 0x000b1800012e7983 */ /* 0x001ea20000300800 */
[----:B------:R-:W2:Y:S02]  /*164c0*/  LDL.LU R54, [R1+0xb14] ;  /* 0x000b140001367983 */ /* 0x000ea40000300800 */
[----:B------:R-:W2:Y:S02]  /*164d0*/  LDL.LU R55, [R1+0xb10] ;  /* 0x000b100001377983 */ /* 0x000ea40000300800 */
[----:B------:R-:W2:Y:S01]  /*164e0*/  LDL.LU R3, [R1+0xa8c] ;  /* 0x000a8c0001037983 */ /* 0x000ea20000300800 */
[----:B------:R-:W2:Y:S01]  /*164f0*/  LDL.LU R56, [R1+0xa88] ;  /* 0x000a880001387983 */ /* 0x000ea20000300800 */
[----:B------:R-:W2:Y:S02]  /*16500*/  LDL.LU R59, [R1+0xa84] ;  /* 0x000a8400013b7983 */ /* 0x000ea40000300800 */
[----:B------:R-:W2:Y:S02]  /*16510*/  LDL.LU R58, [R1+0xa80] ;  /* 0x000a8000013a7983 */ /* 0x000ea40000300800 */
[----:B------:R-:W2:Y:S01]  /*16520*/  LDL.LU R57, [R1+0xa7c] ;  /* 0x000a7c0001397983 */ /* 0x000ea20000300800 */
[----:B------:R-:W2:Y:S01]  /*16530*/  LDL.LU R60, [R1+0xa78] ;  /* 0x000a7800013c7983 */ /* 0x000ea20000300800 */
[----:B------:R-:W2:Y:S01]  /*16540*/  LDL.LU R61, [R1+0xa74] ;  /* 0x000a7400013d7983 */ /* 0x000ea20000300800 */
[----:B------:R-:W-:Y:S01]  /*16550*/  PRMT R8, RZ, 0x7610, R8 ;  /* 0x00007610ff087816 */ /* 0x000fe20000000008 */
[----:B---3--:R-:W-:-:S05]  /*16560*/  @P0 IMAD.MOV.U32 R7, RZ, RZ, R26 ;  /* 0x000000ffff070224 */ /* 0x008fca00078e001a */
[----:B------:R4:W3:Y:S04]  /*16570*/  @P0 LDG.E.U16 R16, [R6.64] ;  /* 0x0000000606100981 */ /* 0x0008e8000c1e1500 */
[----:B------:R0:W-:Y:S01]  /*16580*/  STL [R1+0x8a0], R0 ;  /* 0x0008a00001007387 */ /* 0x0001e20000100800 */
[----:B----4-:R-:W-:Y:S02]  /*16590*/  @P0 IMAD.MOV.U32 R6, RZ, RZ, R14 ;  /* 0x000000ffff060224 */ /* 0x010fe400078e000e */
[----:B------:R-:W-:Y:S01]  /*165a0*/  @P0 IMAD.MOV.U32 R7, RZ, RZ, R15 ;  /* 0x000000ffff070224 */ /* 0x000fe200078e000f */
[----:B0-----:R-:W4:Y:S04]  /*165b0*/  LDL.LU R0, [R1+0xa70] ;  /* 0x000a700001007983 */ /* 0x001f280000300800 */
[----:B------:R0:W4:Y:S02]  /*165c0*/  @P0 LDG.E.U16 R13, [R6.64] ;  /* 0x00000006060d0981 */ /* 0x000124000c1e1500 */
[----:B0-----:R-:W-:-:S02]  /*165d0*/  @P0 IMAD.MOV.U32 R6, RZ, RZ, R11 ;  /* 0x000000ffff060224 */ /* 0x001fc400078e000b */
[----:B------:R-:W-:-:S05]  /*165e0*/  @P0 IMAD.MOV.U32 R7, RZ, RZ, R12 ;  /* 0x000000ffff070224 */ /* 0x000fca00078e000c */
[----:B------:R2:W4:Y:S02]  /*165f0*/  @P0 LDG.E.U16 R10, [R6.64] ;  /* 0x00000006060a0981 */ /* 0x000524000c1e1500 */
[----:B--2---:R-:W-:Y:S02]  /*16600*/  @P0 IMAD.MOV.U32 R6, RZ, RZ, R5 ;  /* 0x000000ffff060224 */ /* 0x004fe400078e0005 */
[----:B------:R-:W-:-:S05]  /*16610*/  @P0 IMAD.MOV.U32 R7, RZ, RZ, R9 ;  /* 0x000000ffff070224 */ /* 0x000fca00078e0009 */
[----:B------:R0:W2:Y:S04]  /*16620*/  @P0 LDG.E.U16 R8, [R6.64] ;  /* 0x0000000606080981 */ /* 0x0000a8000c1e1500 */
[----:B------:R-:W1:Y:S04]  /*16630*/  S2R R2, SR_TID.X ;  /* 0x0000000000027919 */ /* 0x000e680000002100 */
[----:B------:R-:W0:Y:S01]  /*16640*/  S2R R26, SR_TID.X ;  /* 0x00000000001a7919 */ /* 0x000e220000002100 */
[----:B------:R-:W-:Y:S06]  /*16650*/  BAR.SYNC.DEFER_BLOCKING 0x0 ;  /* 0x0000000000007b1d */ /* 0x000fec0000010000 */
[----:B------:R-:W-:Y:S01]  /*16660*/  STL [R1+0x1fd4], R6 ;  /* 0x001fd40601007387 */ /* 0x000fe20000100800 */
[----:B------:R-:W-:Y:S01]  /*16670*/  STL [R1+0x1fd0], R7 ;  /* 0x001fd00701007387 */ /* 0x000fe20000100800 */
[----:B-1----:R-:W-:-:S02]  /*16680*/  LOP3.LUT R2, R2, 0x1f, RZ, 0xc0, !PT ;  /* 0x0000001f02027812 */ /* 0x002fc400078ec0ff */
[----:B0-----:R-:W-:-:S03]  /*16690*/  LOP3.LUT R5, R26, 0x1f, RZ, 0xc0, !PT ;  /* 0x0000001f1a057812 */ /* 0x001fc600078ec0ff */
[----:B------:R-:W-:Y:S01]  /*166a0*/  IMAD.SHL.U32 R2, R2, 0x2, RZ ;  /* 0x0000000202027824 */ /* 0x000fe200078e00ff */
[----:B------:R-:W-:-:S04]  /*166b0*/  ISETP.GE.AND P0, PT, R5, R4, PT ;  /* 0x000000040500720c */ /* 0x000fc80003f06270 */
[----:B------:R0:W-:Y:S04]  /*166c0*/  STS.U16 [R2+0x180], R54 ;  /* 0x0001803602007388 */ /* 0x0001e80000000400 */
[----:B------:R-:W-:Y:S04]  /*166d0*/  STS.U16 [R2], R35 ;  /* 0x0000002302007388 */ /* 0x000fe80000000400 */
[----:B------:R-:W-:Y:S04]  /*166e0*/  STS.U16 [R2+0x40], R36 ;  /* 0x0000402402007388 */ /* 0x000fe80000000400 */
        /* <DEDUP_REMOVED lines=12> */
[----:B---3--:R-:W-:Y:S01]  /*167b0*/  STL [R1+0x89c], R16 ;  /* 0x00089c1001007387 */ /* 0x008fe20000100800 */
[----:B0-----:R-:W3:Y:S03]  /*167c0*/  LDL.LU R54, [R1+0xa0c] ;  /* 0x000a0c0001367983 */ /* 0x001ee60000300800 */
[----:B----4-:R0:W-:Y:S04]  /*167d0*/  STS.U16 [R2+0x980], R0 ;  /* 0x0009800002007388 */ /* 0x0101e80000000400 */
[----:B0-----:R-:W4:Y:S01]  /*167e0*/  LDL.LU R0, [R1+0xa08] ;  /* 0x000a080001007983 */ /* 0x001f220000300800 */
[----:B------:R-:W4:Y:S02]  /*167f0*/  LDL.LU R4, [R1+0xa04] ;  /* 0x000a040001047983 */ /* 0x000f240000300800 */
[----:B------:R-:W-:Y:S02]  /*16800*/  STL [R1+0x898], R13 ;  /* 0x0008980d01007387 */ /* 0x000fe40000100800 */
[----:B------:R-:W4:Y:S01]  /*16810*/  LDL.LU R7, [R1+0xa00] ;  /* 0x000a000001077983 */ /* 0x000f220000300800 */
[----:B------:R-:W4:Y:S01]  /*16820*/  LDL.LU R6, [R1+0x9fc] ;  /* 0x0009fc0001067983 */ /* 0x000f220000300800 */
[----:B------:R-:W4:Y:S03]  /*16830*/  LDL.LU R5, [R1+0x9f8] ;  /* 0x0009f80001057983 */ /* 0x000f260000300800 */
[----:B--2---:R0:W-:Y:S01]  /*16840*/  STL [R1+0x88c], R8 ;  /* 0x00088c0801007387 */ /* 0x0041e20000100800 */
[----:B------:R1:W-:Y:S03]  /*16850*/  STL [R1+0x894], R10 ;  /* 0x0008940a01007387 */ /* 0x0003e60000100800 */
[----:B0-----:R-:W2:Y:S01]  /*16860*/  LDL.LU R8, [R1+0x9f4] ;  /* 0x0009f40001087983 */ /* 0x001ea20000300800 */
[----:B------:R-:W2:Y:S02]  /*16870*/  LDL.LU R9, [R1+0x9f0] ;  /* 0x0009f00001097983 */ /* 0x000ea40000300800 */
[----:B-1----:R-:W2:Y:S02]  /*16880*/  LDL.LU R10, [R1+0x990] ;  /* 0x00099000010a7983 */ /* 0x002ea40000300800 */
[----:B------:R-:W2:Y:S01]  /*16890*/  LDL.LU R11, [R1+0x98c] ;  /* 0x00098c00010b7983 */ /* 0x000ea20000300800 */
[----:B------:R-:W2:Y:S01]  /*168a0*/  LDL.LU R12, [R1+0x988] ;  /* 0x00098800010c7983 */ /* 0x000ea20000300800 */
        /* <DEDUP_REMOVED lines=19> */
[----:B------:R-:W2:Y:S04]  /*169e0*/  LDL.LU R61, [R1+0x874] ;  /* 0x00087400013d7983 */ /* 0x000ea80000300800 */
[----:B---3--:R0:W-:Y:S04]  /*169f0*/  STS.U16 [R2+0x1000], R54 ;  /* 0x0010003602007388 */ /* 0x0081e80000000400 */
[----:B0-----:R-:W3:Y:S04]  /*16a00*/  LDL.LU R54, [R1+0x1ff4] ;  /* 0x001ff40001367983 */ /* 0x001ee80000300800 */
[----:B----4-:R0:W-:Y:S04]  /*16a10*/  STS.U16 [R2+0x1040], R0 ;  /* 0x0010400002007388 */ /* 0x0101e80000000400 */
[----:B0-----:R-:W3:Y:S04]  /*16a20*/  LDL.LU R0, [R1+0x1ff0] ;  /* 0x001ff00001007983 */ /* 0x001ee80000300800 */
[----:B--2---:R0:W-:Y:S04]  /*16a30*/  STS.U16 [R2+0x2040], R35 ;  /* 0x0020402302007388 */ /* 0x0041e80000000400 */
[----:B------:R1:W-:Y:S04]  /*16a40*/  STS.U16 [R2+0x2080], R36 ;  /* 0x0020802402007388 */ /* 0x0003e80000000400 */
[----:B------:R2:W-:Y:S04]  /*16a50*/  STS.U16 [R2+0x20c0], R37 ;  /* 0x0020c02502007388 */ /* 0x0005e80000000400 */
[----:B------:R2:W-:Y:S04]  /*16a60*/  STS.U16 [R2+0x2100], R38 ;  /* 0x0021002602007388 */ /* 0x0005e80000000400 */
[----:B------:R2:W-:Y:S04]  /*16a70*/  STS.U16 [R2+0x2140], R45 ;  /* 0x0021402d02007388 */ /* 0x0005e80000000400 */
[----:B------:R2:W-:Y:S04]  /*16a80*/  STS.U16 [R2+0x2180], R46 ;  /* 0x0021802e02007388 */ /* 0x0005e80000000400 */
[----:B0-----:R-:W4:Y:S01]  /*16a90*/  LDL.LU R35, [R1+0xb0c] ;  /* 0x000b0c0001237983 */ /* 0x001f220000300800 */
[----:B-1----:R-:W4:Y:S02]  /*16aa0*/  LDL.LU R36, [R1+0xb08] ;  /* 0x000b080001247983 */ /* 0x002f240000300800 */
[----:B--2---:R-:W2:Y:S02]  /*16ab0*/  LDL.LU R37, [R1+0xb04] ;  /* 0x000b040001257983 */ /* 0x004ea40000300800 */
[----:B------:R-:W2:Y:S01]  /*16ac0*/  LDL.LU R38, [R1+0xb00] ;  /* 0x000b000001267983 */ /* 0x000ea20000300800 */
[----:B------:R-:W2:Y:S04]  /*16ad0*/  LDL.LU R45, [R1+0xafc] ;  /* 0x000afc00012d7983 */ /* 0x000ea80000300800 */
[----:B------:R0:W-:Y:S01]  /*16ae0*/  STS.U16 [R2+0x21c0], R55 ;  /* 0x0021c03702007388 */ /* 0x0001e20000000400 */
[----:B------:R-:W2:Y:S03]  /*16af0*/  LDL.LU R46, [R1+0xaf8] ;  /* 0x000af800012e7983 */ /* 0x000ea60000300800 */
[----:B------:R1:W-:Y:S04]  /*16b00*/  STS.U16 [R2+0x2840], R3 ;  /* 0x0028400302007388 */ /* 0x0003e80000000400 */
[----:B------:R1:W-:Y:S04]  /*16b10*/  STS.U16 [R2+0x2800], R56 ;  /* 0x0028003802007388 */ /* 0x0003e80000000400 */
[----:B------:R1:W-:Y:S04]  /*16b20*/  STS.U16 [R2+0x28c0], R59 ;  /* 0x0028c03b02007388 */ /* 0x0003e80000000400 */
[----:B------:R1:W-:Y:S04]  /*16b30*/  STS.U16 [R2+0x2880], R58 ;  /* 0x0028803a02007388 */ /* 0x0003e80000000400 */
[----:B------:R1:W-:Y:S04]  /*16b40*/  STS.U16 [R2+0x2940], R57 ;  /* 0x0029403902007388 */ /* 0x0003e80000000400 */
[----:B0-----:R-:W2:Y:S01]  /*16b50*/  LDL.LU R55, [R1+0xaf4] ;  /* 0x000af40001377983 */ /* 0x001ea20000300800 */
[----:B-1----:R-:W2:Y:S02]  /*16b60*/  LDL.LU R3, [R1+0xaf0] ;  /* 0x000af00001037983 */ /* 0x002ea40000300800 */
[----:B------:R-:W2:Y:S01]  /*16b70*/  LDL.LU R56, [R1+0xa6c] ;  /* 0x000a6c0001387983 */ /* 0x000ea20000300800 */
[----:B------:R-:W2:Y:S01]  /*16b80*/  LDL.LU R59, [R1+0xa68] ;  /* 0x000a6800013b7983 */ /* 0x000ea20000300800 */
[----:B------:R-:W2:Y:S03]  /*16b90*/  LDL.LU R58, [R1+0xa64] ;  /* 0x000a6400013a7983 */ /* 0x000ea60000300800 */
[----:B------:R0:W-:Y:S01]  /*16ba0*/  STS.U16 [R2+0x2900], R60 ;  /* 0x0029003c02007388 */ /* 0x0001e20000000400 */
[----:B------:R-:W2:Y:S03]  /*16bb0*/  LDL.LU R57, [R1+0xa60] ;  /* 0x000a600001397983 */ /* 0x000ea60000300800 */
[----:B------:R1:W-:Y:S04]  /*16bc0*/  STS.U16 [R2+0x29c0], R61 ;  /* 0x0029c03d02007388 */ /* 0x0003e80000000400 */
[----:B0-----:R-:W2:Y:S01]  /*16bd0*/  LDL.LU R60, [R1+0xa5c] ;  /* 0x000a5c00013c7983 */ /* 0x001ea20000300800 */
[----:B-1----:R-:W2:Y:S03]  /*16be0*/  LDL.LU R61, [R1+0xa58] ;  /* 0x000a5800013d7983 */ /* 0x002ea60000300800 */
        /* <DEDUP_REMOVED lines=30> */
[----:B---3--:R-:W-:Y:S04]  /*16dd0*/  STS.U16 [R2+0x3000], R54 ;  /* 0x0030003602007388 */ /* 0x008fe80000000400 */
[----:B------:R-:W-:Y:S04]  /*16de0*/  STL [R1+0x1fd8], R54 ;  /* 0x001fd83601007387 */ /* 0x000fe80000100800 */
[----:B------:R0:W-:Y:S02]  /*16df0*/  STS.U16 [R2+0x2980], R0 ;  /* 0x0029800002007388 */ /* 0x0001e40000000400 */
[----:B0-----:R-:W-:-:S05]  /*16e00*/  LOP3.LUT R0, R2, 0x10, RZ, 0x3c, !PT ;  /* 0x0000001002007812 */ /* 0x001fca00078e3cff */
[----:B----4-:R-:W-:Y:S01]  /*16e10*/  STS.U16 [R0+0x200], R35 ;  /* 0x0002002300007388 */ /* 0x010fe20000000400 */
[----:B------:R-:W-:Y:S02]  /*16e20*/  STS.U16 [R0+0x240], R36 ;  /* 0x0002402400007388 */ /* 0x000fe40000000400 */
[----:B--2---:R-:W-:Y:S01]  /*16e30*/  STS.U16 [R0+0x280], R37 ;  /* 0x0002802500007388 */ /* 0x004fe20000000400 */
[----:B------:R-:W-:Y:S04]  /*16e40*/  STS.U16 [R0+0x2c0], R38 ;  /* 0x0002c02600007388 */ /* 0x000fe80000000400 */
[----:B------:R0:W-:Y:S01]  /*16e50*/  STS.U16 [R0+0x300], R45 ;  /* 0x0003002d00007388 */ /* 0x0001e20000000400 */
[----:B------:R1:W-:Y:S03]  /*16e60*/  STS.U16 [R0+0x340], R46 ;  /* 0x0003402e00007388 */ /* 0x0003e60000000400 */
[----:B0-----:R-:W2:Y:S04]  /*16e70*/  LDL.LU R45, [R1+0xa54] ;  /* 0x000a5400012d7983 */ /* 0x001ea80000300800 */
[----:B------:R-:W-:Y:S01]  /*16e80*/  STS.U16 [R0+0x380], R55 ;  /* 0x0003803700007388 */ /* 0x000fe20000000400 */
[----:B------:R-:W-:Y:S02]  /*16e90*/  STS.U16 [R0+0x3c0], R3 ;  /* 0x0003c00300007388 */ /* 0x000fe40000000400 */
[----:B------:R-:W-:Y:S02]  /*16ea0*/  STS.U16 [R0+0xa40], R56 ;  /* 0x000a403800007388 */ /* 0x000fe40000000400 */
[----:B-1----:R-:W3:Y:S01]  /*16eb0*/  LDL.LU R46, [R1+0xa50] ;  /* 0x000a5000012e7983 */ /* 0x002ee20000300800 */
[----:B------:R-:W-:Y:S01]  /*16ec0*/  STS.U16 [R0+0xa00], R59 ;  /* 0x000a003b00007388 */ /* 0x000fe20000000400 */
[----:B------:R-:W-:Y:S02]  /*16ed0*/  STS.U16 [R0+0xac0], R58 ;  /* 0x000ac03a00007388 */ /* 0x000fe40000000400 */
[----:B------:R0:W-:Y:S01]  /*16ee0*/  STS.U16 [R0+0xa80], R57 ;  /* 0x000a803900007388 */ /* 0x0001e20000000400 */
[----:B------:R1:W-:Y:S04]  /*16ef0*/  STS.U16 [R0+0xb40], R60 ;  /* 0x000b403c00007388 */ /* 0x0003e80000000400 */
[----:B0-----:R-:W4:Y:S01]  /*16f00*/  LDL.LU R57, [R1+0x9ec] ;  /* 0x0009ec0001397983 */ /* 0x001f220000300800 */
[----:B------:R0:W-:Y:S03]  /*16f10*/  STS.U16 [R0+0xb00], R61 ;  /* 0x000b003d00007388 */ /* 0x0001e60000000400 */
[----:B-1----:R-:W4:Y:S04]  /*16f20*/  LDL.LU R60, [R1+0x9e8] ;  /* 0x0009e800013c7983 */ /* 0x002f280000300800 */
[----:B0-----:R-:W4:Y:S01]  /*16f30*/  LDL.LU R61, [R1+0x9e4] ;  /* 0x0009e400013d7983 */ /* 0x001f220000300800 */
[----:B------:R-:W4:Y:S02]  /*16f40*/  LDL.LU R2, [R1+0x9e0] ;  /* 0x0009e00001027983 */ /* 0x000f240000300800 */
[----:B------:R-:W4:Y:S01]  /*16f50*/  LDL.LU R54, [R1+0x9dc] ;  /* 0x0009dc0001367983 */ /* 0x000f220000300800 */
[----:B------:R-:W4:Y:S01]  /*16f60*/  LDL.LU R4, [R1+0x9d8] ;  /* 0x0009d80001047983 */ /* 0x000f220000300800 */
[----:B------:R-:W4:Y:S02]  /*16f70*/  LDL.LU R7, [R1+0x9d4] ;  /* 0x0009d40001077983 */ /* 0x000f240000300800 */
        /* <DEDUP_REMOVED lines=22> */
[----:B--2---:R0:W-:Y:S04]  /*170e0*/  STS.U16 [R0+0xbc0], R45 ;  /* 0x000bc02d00007388 */ /* 0x0041e80000000400 */
[----:B---3--:R1:W-:Y:S04]  /*170f0*/  STS.U16 [R0+0xb80], R46 ;  /* 0x000b802e00007388 */ /* 0x0083e80000000400 */
[----:B0-----:R-:W2:Y:S04]  /*17100*/  LDL.LU R45, [R1+0x1fec] ;  /* 0x001fec00012d7983 */ /* 0x001ea80000300800 */
[----:B-1----:R-:W3:Y:S04]  /*17110*/  LDL.LU R46, [R1+0x1fe8] ;  /* 0x001fe800012e7983 */ /* 0x002ee80000300800 */
[----:B----4-:R0:W-:Y:S04]  /*17120*/  STS.U16 [R0+0x1200], R57 ;  /* 0x0012003900007388 */ /* 0x0101e80000000400 */
[----:B------:R1:W-:Y:S04]  /*17130*/  STS.U16 [R0+0x1240], R60 ;  /* 0x0012403c00007388 */ /* 0x0003e80000000400 */
[----:B0-----:R-:W4:Y:S01]  /*17140*/  LDL.LU R57, [R1+0x1fe4] ;  /* 0x001fe40001397983 */ /* 0x001f220000300800 */
[----:B------:R0:W-:Y:S03]  /*17150*/  STS.U16 [R0+0x1280], R61 ;  /* 0x0012803d00007388 */ /* 0x0001e60000000400 */
[----:B-1----:R-:W2:Y:S04]  /*17160*/  LDL.LU R60, [R1+0x1fe0] ;  /* 0x001fe000013c7983 */ /* 0x002ea80000300800 */
[----:B0-----:R-:W2:Y:S01]  /*17170*/  LDL.LU R61, [R1+0x1fdc] ;  /* 0x001fdc00013d7983 */ /* 0x001ea20000300800 */
[----:B------:R-:W-:Y:S02]  /*17180*/  STS.U16 [R0+0x12c0], R2 ;  /* 0x0012c00200007388 */ /* 0x000fe40000000400 */
[----:B------:R-:W-:Y:S01]  /*17190*/  STS.U16 [R0+0x1300], R54 ;  /* 0x0013003600007388 */ /* 0x000fe20000000400 */
[----:B------:R-:W-:Y:S01]  /*171a0*/  STS.U16 [R0+0x1340], R4 ;  /* 0x0013400400007388 */ /* 0x000fe20000000400 */
[----:B------:R-:W-:Y:S02]  /*171b0*/  STS.U16 [R0+0x1380], R7 ;  /* 0x0013800700007388 */ /* 0x000fe40000000400 */
        /* <DEDUP_REMOVED lines=14> */
[----:B------:R0:W-:Y:S01]  /*172a0*/  STS.U16 [R0+0x2340], R36 ;  /* 0x0023402400007388 */ /* 0x0001e20000000400 */
[----:B------:R1:W-:Y:S02]  /*172b0*/  STS.U16 [R0+0x2380], R37 ;  /* 0x0023802500007388 */ /* 0x0003e40000000400 */
[----:B------:R1:W-:Y:S02]  /*172c0*/  STS.U16 [R0+0x23c0], R38 ;  /* 0x0023c02600007388 */ /* 0x0003e40000000400 */
[----:B------:R1:W-:Y:S01]  /*172d0*/  STS.U16 [R0+0x2a40], R55 ;  /* 0x002a403700007388 */ /* 0x0003e20000000400 */
[----:B------:R1:W-:Y:S01]  /*172e0*/  STS.U16 [R0+0x2a00], R3 ;  /* 0x002a000300007388 */ /* 0x0003e20000000400 */
[----:B------:R1:W-:Y:S02]  /*172f0*/  STS.U16 [R0+0x2ac0], R56 ;  /* 0x002ac03800007388 */ /* 0x0003e40000000400 */
[----:B------:R-:W-:Y:S01]  /*17300*/  STS.U16 [R0+0x2a80], R59 ;  /* 0x002a803b00007388 */ /* 0x000fe20000000400 */
[----:B0-----:R-:W3:Y:S01]  /*17310*/  LDL.LU R36, [R1+0xaec] ;  /* 0x000aec0001247983 */ /* 0x001ee20000300800 */
[----:B-1----:R-:W3:Y:S03]  /*17320*/  LDL.LU R37, [R1+0xae8] ;  /* 0x000ae80001257983 */ /* 0x002ee60000300800 */
[----:B------:R-:W3:Y:S01]  /*17330*/  LDL.LU R38, [R1+0xae4] ;  /* 0x000ae40001267983 */ /* 0x000ee20000300800 */
[----:B------:R-:W3:Y:S03]  /*17340*/  LDL.LU R55, [R1+0xae0] ;  /* 0x000ae00001377983 */ /* 0x000ee60000300800 */
[----:B------:R-:W3:Y:S04]  /*17350*/  LDL.LU R3, [R1+0xadc] ;  /* 0x000adc0001037983 */ /* 0x000ee80000300800 */
[----:B------:R0:W-:Y:S01]  /*17360*/  STS.U16 [R0+0x2b40], R58 ;  /* 0x002b403a00007388 */ /* 0x0001e20000000400 */
[----:B------:R-:W3:Y:S03]  /*17370*/  LDL.LU R56, [R1+0xad8] ;  /* 0x000ad80001387983 */ /* 0x000ee60000300800 */
[----:B0-----:R-:W3:Y:S01]  /*17380*/  LDL.LU R58, [R1+0xad4] ;  /* 0x000ad400013a7983 */ /* 0x001ee20000300800 */
[----:B------:R-:W3:Y:S03]  /*17390*/  LDL.LU R59, [R1+0xad0] ;  /* 0x000ad000013b7983 */ /* 0x000ee60000300800 */
[----:B------:R-:W0:Y:S04]  /*173a0*/  S2R R2, SR_TID.X ;  /* 0x0000000000027919 */ /* 0x000e280000002100 */
[----:B--2---:R-:W-:Y:S01]  /*173b0*/  STS.U16 [R0+0x2b00], R61 ;  /* 0x002b003d00007388 */ /* 0x004fe20000000400 */
[----:B------:R1:W-:Y:S03]  /*173c0*/  STS.U16 [R0+0x2bc0], R60 ;  /* 0x002bc03c00007388 */ /* 0x0003e60000000400 */
[----:B-1----:R-:W2:Y:S01]  /*173d0*/  LDL.LU R60, [R1+0xa4c] ;  /* 0x000a4c00013c7983 */ /* 0x002ea20000300800 */
[----:B------:R-:W2:Y:S02]  /*173e0*/  LDL.LU R61, [R1+0xa48] ;  /* 0x000a4800013d7983 */ /* 0x000ea40000300800 */
[----:B----4-:R1:W-:Y:S02]  /*173f0*/  STS.U16 [R0+0x2b80], R57 ;  /* 0x002b803900007388 */ /* 0x0103e40000000400 */
[----:B---3--:R-:W-:Y:S01]  /*17400*/  STS.U16 [R0+0x3200], R46 ;  /* 0x0032002e00007388 */ /* 0x008fe20000000400 */
[----:B0-----:R-:W-:Y:S01]  /*17410*/  LOP3.LUT R2, R2, 0x1f, RZ, 0xc0, !PT ;  /* 0x0000001f02027812 */ /* 0x001fe200078ec0ff */
[----:B------:R-:W-:Y:S01]  /*17420*/  STS.U16 [R0+0x3240], R45 ;  /* 0x0032402d00007388 */ /* 0x000fe20000000400 */
[----:B------:R-:W-:Y:S02]  /*17430*/  STS.U16 [R0+0x3280], R44 ;  /* 0x0032802c00007388 */ /* 0x000fe40000000400 */
[----:B------:R-:W-:Y:S02]  /*17440*/  STS.U16 [R0+0x32c0], R43 ;  /* 0x0032c02b00007388 */ /* 0x000fe40000000400 */
[----:B------:R-:W-:Y:S01]  /*17450*/  STS.U16 [R0+0x3300], R42 ;  /* 0x0033002a00007388 */ /* 0x000fe20000000400 */
[----:B------:R-:W-:Y:S01]  /*17460*/  STS.U16 [R0+0x3340], R41 ;  /* 0x0033402900007388 */ /* 0x000fe20000000400 */
[----:B------:R-:W-:-:S02]  /*17470*/  IMAD.SHL.U32 R2, R2, 0x2, RZ ;  /* 0x0000000202027824 */ /* 0x000fc400078e00ff */
[----:B------:R-:W-:Y:S02]  /*17480*/  STS.U16 [R0+0x3380], R40 ;  /* 0x0033802800007388 */ /* 0x000fe40000000400 */
[----:B------:R-:W-:Y:S01]  /*17490*/  STS.U16 [R0+0x33c0], R39 ;  /* 0x0033c02700007388 */ /* 0x000fe20000000400 */
[----:B------:R-:W-:Y:S01]  /*174a0*/  STS.U16 [R0+0x3a40], R24 ;  /* 0x003a401800007388 */ /* 0x000fe20000000400 */
[----:B------:R-:W-:Y:S02]  /*174b0*/  STS.U16 [R0+0x3a00], R23 ;  /* 0x003a001700007388 */ /* 0x000fe40000000400 */
[----:B------:R-:W-:Y:S02]  /*174c0*/  STS.U16 [R0+0x3ac0], R22 ;  /* 0x003ac01600007388 */ /* 0x000fe40000000400 */
[----:B------:R-:W-:Y:S01]  /*174d0*/  STS.U16 [R0+0x3a80], R21 ;  /* 0x003a801500007388 */ /* 0x000fe20000000400 */
[----:B-1----:R-:W-:Y:S01]  /*174e0*/  LOP3.LUT R57, R2, 0x20, RZ, 0x3c, !PT ;  /* 0x0000002002397812 */ /* 0x002fe200078e3cff */
[----:B------:R-:W-:Y:S01]  /*174f0*/  STS.U16 [R0+0x3b40], R20 ;  /* 0x003b401400007388 */ /* 0x000fe20000000400 */
[----:B------:R-:W-:Y:S02]  /*17500*/  STS.U16 [R0+0x3b00], R19 ;  /* 0x003b001300007388 */ /* 0x000fe40000000400 */
[----:B------:R-:W-:Y:S02]  /*17510*/  STS.U16 [R0+0x3bc0], R18 ;  /* 0x003bc01200007388 */ /* 0x000fe40000000400 */
[----:B------:R-:W-:Y:S01]  /*17520*/  STS.U16 [R0+0x3b80], R17 ;  /* 0x003b801100007388 */ /* 0x000fe20000000400 */
[----:B------:R-:W-:Y:S01]  /*17530*/  STS.U16 [R57+0x400], R36 ;  /* 0x0004002439007388 */ /* 0x000fe20000000400 */
[----:B------:R-:W-:Y:S02]  /*17540*/  STS.U16 [R57+0x440], R37 ;  /* 0x0004402539007388 */ /* 0x000fe40000000400 */
[----:B------:R-:W-:Y:S01]  /*17550*/  STS.U16 [R57+0x480], R38 ;  /* 0x0004802639007388 */ /* 0x000fe20000000400 */
[----:B------:R-:W-:Y:S01]  /*17560*/  STL [R1+0x1ec0], R0 ;  /* 0x001ec00001007387 */ /* 0x000fe20000100800 */
[----:B------:R-:W-:Y:S02]  /*17570*/  STS.U16 [R57+0x4c0], R55 ;  /* 0x0004c03739007388 */ /* 0x000fe40000000400 */
[----:B------:R-:W-:Y:S02]  /*17580*/  STS.U16 [R57+0x500], R3 ;  /* 0x0005000339007388 */ /* 0x000fe40000000400 */
[----:B------:R-:W3:Y:S01]  /*17590*/  LDL.LU R54, [R1+0xa44] ;  /* 0x000a440001367983 */ /* 0x000ee20000300800 */
[----:B------:R-:W-:Y:S04]  /*175a0*/  STS.U16 [R57+0x540], R56 ;  /* 0x0005403839007388 */ /* 0x000fe80000000400 */
[----:B------:R-:W4:Y:S04]  /*175b0*/  LDL.LU R2, [R1+0xa40] ;  /* 0x000a400001027983 */ /* 0x000f280000300800 */
[----:B------:R0:W-:Y:S01]  /*175c0*/  STS.U16 [R57+0x580], R58 ;  /* 0x0005803a39007388 */ /* 0x0001e20000000400 */
[----:B------:R-:W4:Y:S03]  /*175d0*/  LDL.LU R4, [R1+0xa3c] ;  /* 0x000a3c0001047983 */ /* 0x000f260000300800 */
[----:B0-----:R-:W4:Y:S01]  /*175e0*/  LDL.LU R58, [R1+0xa38] ;  /* 0x000a3800013a7983 */ /* 0x001f220000300800 */
        /* <DEDUP_REMOVED lines=19> */
[----:B------:R-:W4:Y:S04]  /*17720*/  LDL.LU R3, [R1+0x8e8] ;  /* 0x0008e80001037983 */ /* 0x000f280000300800 */
[----:B------:R0:W-:Y:S01]  /*17730*/  STS.U16 [R57+0x5c0], R59 ;  /* 0x0005c03b39007388 */ /* 0x0001e20000000400 */
[----:B------:R-:W4:Y:S03]  /*17740*/  LDL.LU R56, [R1+0x8e0] ;  /* 0x0008e00001387983 */ /* 0x000f260000300800 */
[----:B0-----:R-:W4:Y:S04]  /*17750*/  LDL.LU R59, [R1+0x8d8] ;  /* 0x0008d800013b7983 */ /* 0x001f280000300800 */
[----:B--2---:R0:W-:Y:S01]  /*17760*/  STS.U16 [R57+0xc40], R60 ;  /* 0x000c403c39007388 */ /* 0x0041e20000000400 */
[----:B------:R1:W-:Y:S03]  /*17770*/  STS.U16 [R57+0xc00], R61 ;  /* 0x000c003d39007388 */ /* 0x0003e60000000400 */
[----:B0-----:R-:W2:Y:S01]  /*17780*/  LDL.LU R60, [R1+0x8d0] ;  /* 0x0008d000013c7983 */ /* 0x001ea20000300800 */
[----:B-1----:R-:W2:Y:S03]  /*17790*/  LDL.LU R61, [R1+0x8c8] ;  /* 0x0008c800013d7983 */ /* 0x002ea60000300800 */
[----:B---3--:R0:W-:Y:S01]  /*177a0*/  STS.U16 [R57+0xcc0], R54 ;  /* 0x000cc03639007388 */ /* 0x0081e20000000400 */
[----:B----4-:R-:W-:Y:S03]  /*177b0*/  STS.U16 [R57+0xc80], R2 ;  /* 0x000c800239007388 */ /* 0x010fe60000000400 */
[----:B------:R-:W-:Y:S04]  /*177c0*/  STS.U16 [R57+0xd40], R4 ;  /* 0x000d400439007388 */ /* 0x000fe80000000400 */
[----:B0-----:R-:W3:Y:S04]  /*177d0*/  LDL.LU R54, [R1+0x1fd8] ;  /* 0x001fd80001367983 */ /* 0x001ee80000300800 */
[----:B------:R0:W-:Y:S01]  /*177e0*/  STS.U16 [R57+0xd00], R58 ;  /* 0x000d003a39007388 */ /* 0x0001e20000000400 */
[----:B------:R1:W-:Y:S03]  /*177f0*/  STS.U16 [R57+0xdc0], R6 ;  /* 0x000dc00639007388 */ /* 0x0003e60000000400 */
[----:B------:R4:W-:Y:S01]  /*17800*/  STS.U16 [R57+0xd80], R7 ;  /* 0x000d800739007388 */ /* 0x0009e20000000400 */
[----:B------:R4:W-:Y:S03]  /*17810*/  STS.U16 [R57+0x1400], R5 ;  /* 0x0014000539007388 */ /* 0x0009e60000000400 */
[----:B0-----:R-:W3:Y:S01]  /*17820*/  LDL.LU R58, [R1+0x838] ;  /* 0x00083800013a7983 */ /* 0x001ee20000300800 */
[----:B------:R-:W3:Y:S02]  /*17830*/  LDL.LU R2, [R1+0x834] ;  /* 0x0008340001027983 */ /* 0x000ee40000300800 */
[----:B------:R-:W3:Y:S02]  /*17840*/  LDL.LU R4, [R1+0x830] ;  /* 0x0008300001047983 */ /* 0x000ee40000300800 */
[----:B-1----:R-:W3:Y:S01]  /*17850*/  LDL.LU R6, [R1+0x1fd4] ;  /* 0x001fd40001067983 */ /* 0x002ee20000300800 */
[----:B----4-:R-:W4:Y:S01]  /*17860*/  LDL.LU R7, [R1+0x1fd0] ;  /* 0x001fd00001077983 */ /* 0x010f220000300800 */
[----:B------:R-:W3:Y:S03]  /*17870*/  LDL.LU R5, [R1+0x1fcc] ;  /* 0x001fcc0001057983 */ /* 0x000ee60000300800 */
[----:B------:R0:W-:Y:S01]  /*17880*/  STS.U16 [R57+0x1440], R8 ;  /* 0x0014400839007388 */ /* 0x0001e20000000400 */
[----:B------:R1:W-:Y:S02]  /*17890*/  STS.U16 [R57+0x1480], R9 ;  /* 0x0014800939007388 */ /* 0x0003e40000000400 */
[----:B------:R1:W-:Y:S02]  /*178a0*/  STS.U16 [R57+0x14c0], R10 ;  /* 0x0014c00a39007388 */ /* 0x0003e40000000400 */
[----:B------:R1:W-:Y:S01]  /*178b0*/  STS.U16 [R57+0x1500], R11 ;  /* 0x0015000b39007388 */ /* 0x0003e20000000400 */
[----:B------:R1:W-:Y:S01]  /*178c0*/  STS.U16 [R57+0x1540], R12 ;  /* 0x0015400c39007388 */ /* 0x0003e20000000400 */
[----:B------:R1:W-:Y:S03]  /*178d0*/  STS.U16 [R57+0x1580], R13 ;  /* 0x0015800d39007388 */ /* 0x0003e60000000400 */
[----:B0-----:R-:W3:Y:S01]  /*178e0*/  LDL.LU R8, [R1+0x1fc8] ;  /* 0x001fc80001087983 */ /* 0x001ee20000300800 */
[----:B-1----:R-:W3:Y:S03]  /*178f0*/  LDL.LU R9, [R1+0x1fc4] ;  /* 0x001fc40001097983 */ /* 0x002ee60000300800 */
[----:B------:R-:W3:Y:S01]  /*17900*/  LDL.LU R10, [R1+0x1fc0] ;  /* 0x001fc000010a7983 */ /* 0x000ee20000300800 */
[----:B------:R-:W3:Y:S03]  /*17910*/  LDL.LU R11, [R1+0x1fbc] ;  /* 0x001fbc00010b7983 */ /* 0x000ee60000300800 */
[----:B------:R-:W3:Y:S01]  /*17920*/  LDL.LU R12, [R1+0x1fb8] ;  /* 0x001fb800010c7983 */ /* 0x000ee20000300800 */
        /* <DEDUP_REMOVED lines=25> */
[----:B------:R0:W-:Y:S04]  /*17ac0*/  STS.U16 [R57+0x24c0], R59 ;  /* 0x0024c03b39007388 */ /* 0x0001e80000000400 */
[----:B0-----:R-:W3:Y:S04]  /*17ad0*/  LDL.LU R59, [R1+0x1f80] ;  /* 0x001f8000013b7983 */ /* 0x001ee80000300800 */
[----:B--2---:R0:W-:Y:S01]  /*17ae0*/  STS.U16 [R57+0x2500], R60 ;  /* 0x0025003c39007388 */ /* 0x0041e20000000400 */
[----:B------:R1:W-:Y:S03]  /*17af0*/  STS.U16 [R57+0x2540], R61 ;  /* 0x0025403d39007388 */ /* 0x0003e60000000400 */
[----:B0-----:R-:W2:Y:S01]  /*17b00*/  LDL.LU R60, [R1+0x1f7c] ;  /* 0x001f7c00013c7983 */ /* 0x001ea20000300800 */
[----:B-1----:R-:W2:Y:S03]  /*17b10*/  LDL.LU R61, [R1+0x1f78] ;  /* 0x001f7800013d7983 */ /* 0x002ea60000300800 */
[----:B--2---:R-:W-:Y:S01]  /*17b20*/  STS.U16 [R57+0x2580], R61 ;  /* 0x0025803d39007388 */ /* 0x004fe20000000400 */
[----:B------:R0:W-:Y:S02]  /*17b30*/  STS.U16 [R57+0x25c0], R60 ;  /* 0x0025c03c39007388 */ /* 0x0001e40000000400 */
[----:B---3--:R1:W-:Y:S01]  /*17b40*/  STS.U16 [R57+0x2c40], R58 ;  /* 0x002c403a39007388 */ /* 0x0083e20000000400 */
[----:B0-----:R-:W2:Y:S01]  /*17b50*/  LDL.LU R60, [R1+0xacc] ;  /* 0x000acc00013c7983 */ /* 0x001ea20000300800 */
[----:B------:R-:W3:Y:S02]  /*17b60*/  LDL.LU R61, [R1+0xac4] ;  /* 0x000ac400013d7983 */ /* 0x000ee40000300800 */
[----:B-1----:R-:W2:Y:S02]  /*17b70*/  LDL.LU R58, [R1+0x1f74] ;  /* 0x001f7400013a7983 */ /* 0x002ea40000300800 */
[----:B------:R0:W-:Y:S02]  /*17b80*/  STS.U16 [R57+0x2c00], R2 ;  /* 0x002c000239007388 */ /* 0x0001e40000000400 */
[----:B0-----:R-:W0:Y:S04]  /*17b90*/  S2R R2, SR_TID.X ;  /* 0x0000000000027919 */ /* 0x001e280000002100 */
[----:B------:R-:W-:Y:S01]  /*17ba0*/  STS.U16 [R57+0x2cc0], R4 ;  /* 0x002cc00439007388 */ /* 0x000fe20000000400 */
[----:B0-----:R-:W-:-:S05]  /*17bb0*/  LOP3.LUT R2, R2, 0x1f, RZ, 0xc0, !PT ;  /* 0x0000001f02027812 */ /* 0x001fca00078ec0ff */
[----:B------:R-:W-:Y:S01]  /*17bc0*/  IMAD.SHL.U32 R2, R2, 0x2, RZ ;  /* 0x0000000202027824 */ /* 0x000fe200078e00ff */
[----:B--2---:R0:W-:Y:S01]  /*17bd0*/  STS.U16 [R57+0x2c80], R58 ;  /* 0x002c803a39007388 */ /* 0x0041e20000000400 */
[----:B------:R1:W-:Y:S02]  /*17be0*/  STS.U16 [R57+0x2d40], R59 ;  /* 0x002d403b39007388 */ /* 0x0003e40000000400 */
[----:B------:R-:W-:Y:S02]  /*17bf0*/  STS.U16 [R57+0x2d00], R56 ;  /* 0x002d003839007388 */ /* 0x000fe40000000400 */
[----:B------:R2:W-:Y:S01]  /*17c00*/  STS.U16 [R57+0x2dc0], R3 ;  /* 0x002dc00339007388 */ /* 0x0005e20000000400 */
        /* <DEDUP_REMOVED lines=12> */
[----:B0-----:R-:W4:Y:S04]  /*17cd0*/  LDL.LU R58, [R1+0x1f70] ;  /* 0x001f7000013a7983 */ /* 0x001f280000300800 */
[----:B------:R-:W-:Y:S01]  /*17ce0*/  STS.U16 [R57+0x3c80], R11 ;  /* 0x003c800b39007388 */ /* 0x000fe20000000400 */
[----:B-1----:R-:W4:Y:S02]  /*17cf0*/  LDL.LU R59, [R1+0x1f6c] ;  /* 0x001f6c00013b7983 */ /* 0x002f240000300800 */
[----:B------:R-:W-:Y:S01]  /*17d00*/  STS.U16 [R57+0x3d40], R10 ;  /* 0x003d400a39007388 */ /* 0x000fe20000000400 */
[----:B--2---:R-:W-:Y:S01]  /*17d10*/  LOP3.LUT R3, R2, 0x30, RZ, 0x3c, !PT ;  /* 0x0000003002037812 */ /* 0x004fe200078e3cff */
[----:B------:R-:W2:Y:S04]  /*17d20*/  LDL.LU R56, [R1+0x1f68] ;  /* 0x001f680001387983 */ /* 0x000ea80000300800 */
[----:B------:R-:W-:Y:S01]  /*17d30*/  STS.U16 [R57+0x3d00], R9 ;  /* 0x003d000939007388 */ /* 0x000fe20000000400 */
[----:B------:R-:W2:Y:S02]  /*17d40*/  LDL R4, [R1+0xb94] ;  /* 0x000b940001047983 */ /* 0x000ea40000100800 */
[----:B------:R-:W-:Y:S02]  /*17d50*/  STS.U16 [R57+0x3dc0], R8 ;  /* 0x003dc00839007388 */ /* 0x000fe40000000400 */
[----:B------:R-:W2:Y:S01]  /*17d60*/  LDL.LU R2, [R1+0xabc] ;  /* 0x000abc0001027983 */ /* 0x000ea20000300800 */
[----:B------:R0:W-:Y:S01]  /*17d70*/  STS.U16 [R57+0x3d80], R5 ;  /* 0x003d800539007388 */ /* 0x0001e20000000400 */
[----:B------:R1:W-:Y:S02]  /*17d80*/  STS.U16 [R3+0x600], R60 ;  /* 0x0006003c03007388 */ /* 0x0003e40000000400 */
[----:B---3--:R3:W-:Y:S01]  /*17d90*/  STS.U16 [R3+0x640], R61 ;  /* 0x0006403d03007388 */ /* 0x0087e20000000400 */
[----:B0-----:R-:W4:Y:S01]  /*17da0*/  LDL R5, [R1+0xb90] ;  /* 0x000b900001057983 */ /* 0x001f220000100800 */
[----:B------:R-:W-:Y:S02]  /*17db0*/  STL [R1+0x1eb8], R57 ;  /* 0x001eb83901007387 */ /* 0x000fe40000100800 */
[----:B-1----:R-:W4:Y:S02]  /*17dc0*/  LDL.LU R60, [R1+0x1f64] ;  /* 0x001f6400013c7983 */ /* 0x002f240000300800 */
[----:B---3--:R-:W3:Y:S01]  /*17dd0*/  LDL.LU R61, [R1+0x1f60] ;  /* 0x001f6000013d7983 */ /* 0x008ee20000300800 */
[----:B--2---:R-:W-:Y:S04]  /*17de0*/  STS.U16 [R3+0x680], R2 ;  /* 0x0006800203007388 */ /* 0x004fe80000000400 */
[----:B---3--:R0:W-:Y:S01]  /*17df0*/  STS.U16 [R3+0x6c0], R61 ;  /* 0x0006c03d03007388 */ /* 0x0081e20000000400 */
[----:B----4-:R1:W-:Y:S02]  /*17e00*/  STS.U16 [R3+0x700], R60 ;  /* 0x0007003c03007388 */ /* 0x0103e40000000400 */
[----:B------:R2:W-:Y:S01]  /*17e10*/  STS.U16 [R3+0x740], R56 ;  /* 0x0007403803007388 */ /* 0x0005e20000000400 */
[----:B0-----:R-:W3:Y:S01]  /*17e20*/  LDL.LU R61, [R1+0x1f5c] ;  /* 0x001f5c00013d7983 */ /* 0x001ee20000300800 */
[----:B------:R-:W4:Y:S02]  /*17e30*/  LDL R2, [R1+0x150c] ;  /* 0x00150c0001027983 */ /* 0x000f240000100800 */
[----:B-1----:R-:W3:Y:S02]  /*17e40*/  LDL.LU R60, [R1+0x1f58] ;  /* 0x001f5800013c7983 */ /* 0x002ee40000300800 */
[----:B--2---:R-:W2:Y:S01]  /*17e50*/  LDL.LU R56, [R1+0x1f54] ;  /* 0x001f540001387983 */ /* 0x004ea20000300800 */
[----:B------:R0:W-:Y:S01]  /*17e60*/  STS.U16 [R3+0x780], R59 ;  /* 0x0007803b03007388 */ /* 0x0001e20000000400 */
[----:B------:R1:W-:Y:S03]  /*17e70*/  STS.U16 [R3+0x7c0], R58 ;  /* 0x0007c03a03007388 */ /* 0x0003e60000000400 */
[----:B0-----:R-:W3:Y:S01]  /*17e80*/  LDL.LU R59, [R1+0x1f50] ;  /* 0x001f5000013b7983 */ /* 0x001ee20000300800 */
[----:B-1----:R-:W3:Y:S01]  /*17e90*/  LDL.LU R58, [R1+0x1f4c] ;  /* 0x001f4c00013a7983 */ /* 0x002ee20000300800 */
[----:B--2---:R-:W-:-:S06]  /*17ea0*/  PRMT R56, RZ, 0x7610, R56 ;  /* 0x00007610ff387816 */ /* 0x004fcc0000000038 */
[----:B------:R0:W2:Y:S04]  /*17eb0*/  @!P0 LDG.E.U16 R56, [R4.64] ;  /* 0x0000000604388981 */ /* 0x0000a8000c1e1500 */
[----:B0-----:R-:W2:Y:S04]  /*17ec0*/  LDL R4, [R1+0x140c] ;  /* 0x00140c0001047983 */ /* 0x001ea80000100800 */
[----:B------:R-:W2:Y:S01]  /*17ed0*/  LDL R5, [R1+0x1420] ;  /* 0x0014200001057983 */ /* 0x000ea20000100800 */
[----:B---3--:R-:W-:Y:S02]  /*17ee0*/  PRMT R58, RZ, 0x7610, R58 ;  /* 0x00007610ff3a7816 */ /* 0x008fe4000000003a */
[----:B--2---:R-:W-:-:S04]  /*17ef0*/  @!P0 LOP3.LUT R5, R5, R4, RZ, 0x3c, !PT ;  /* 0x0000000405058212 */ /* 0x004fc800078e3cff */
[----:B------:R-:W-:-:S04]  /*17f00*/  @!P0 LOP3.LUT R4, R5, R4, RZ, 0x3c, !PT ;  /* 0x0000000405048212 */ /* 0x000fc800078e3cff */
[----:B------:R-:W-:-:S05]  /*17f10*/  @!P0 LOP3.LUT R5, R5, R4, RZ, 0x3c, !PT ;  /* 0x0000000405058212 */ /* 0x000fca00078e3cff */
[----:B------:R-:W2:Y:S04]  /*17f20*/  @!P0 LDG.E.U16 R58, [R4.64] ;  /* 0x00000006043a8981 */ /* 0x000ea8000c1e1500 */
[----:B------:R-:W-:Y:S04]  /*17f30*/  STL [R1+0x1ebc], R56 ;  /* 0x001ebc3801007387 */ /* 0x000fe80000100800 */
[----:B--2---:R0:W-:Y:S04]  /*17f40*/  STL [R1+0x858], R58 ;  /* 0x0008583a01007387 */ /* 0x0041e80000100800 */
[----:B0-----:R-:W2:Y:S01]  /*17f50*/  LDL.LU R58, [R1+0x1f48] ;  /* 0x001f4800013a7983 */ /* 0x001ea20000300800 */
[----:B------:R-:W3:Y:S02]  /*17f60*/  LDL R4, [R1+0x141c] ;  /* 0x00141c0001047983 */ /* 0x000ee40000100800 */
[----:B------:R-:W3:Y:S01]  /*17f70*/  LDL R5, [R1+0x1530] ;  /* 0x0015300001057983 */ /* 0x000ee20000100800 */
[----:B------:R-:W-:-:S02]  /*17f80*/  PRMT R59, RZ, 0x7610, R59 ;  /* 0x00007610ff3b7816 */ /* 0x000fc4000000003b */
[----:B---3--:R-:W-:-:S04]  /*17f90*/  @!P0 LOP3.LUT R5, R5, R4, RZ, 0x3c, !PT ;  /* 0x0000000405058212 */ /* 0x008fc800078e3cff */
[----:B------:R-:W-:-:S04]  /*17fa0*/  @!P0 LOP3.LUT R4, R5, R4, RZ, 0x3c, !PT ;  /* 0x0000000405048212 */ /* 0x000fc800078e3cff */
[----:B------:R-:W-:-:S05]  /*17fb0*/  @!P0 LOP3.LUT R5, R5, R4, RZ, 0x3c, !PT ;  /* 0x0000000405058212 */ /* 0x000fca00078e3cff */
[----:B------:R-:W3:Y:S01]  /*17fc0*/  @!P0 LDG.E.U16 R59, [R4.64] ;  /* 0x00000006043b8981 */ /* 0x000ee2000c1e1500 */
[----:B--2---:R-:W-:-:S03]  /*17fd0*/  PRMT R58, RZ, 0x7610, R58 ;  /* 0x00007610ff3a7816 */ /* 0x004fc6000000003a */
[----:B---3--:R0:W-:Y:S04]  /*17fe0*/  STL [R1+0x854], R59 ;  /* 0x0008543b01007387 */ /* 0x0081e80000100800 */
[----:B0-----:R-:W2:Y:S01]  /*17ff0*/  LDL.LU R59, [R1+0x1f44] ;  /* 0x001f4400013b7983 */ /* 0x001ea20000300800 */
[----:B------:R-:W3:Y:S02]  /*18000*/  LDL R5, [R1+0x1508] ;  /* 0x0015080001057983 */ /* 0x000ee40000100800 */
[----:B----4-:R-:W-:Y:S02]  /*18010*/  @!P0 IMAD.MOV.U32 R4, RZ, RZ, R2 ;  /* 0x000000ffff048224 */ /* 0x010fe400078e0002 */
[----:B------:R-:W4:Y:S04]  /*18020*/  LDL R2, [R1+0x1484] ;  /* 0x0014840001027983 */ /* 0x000f280000100800 */
[----:B---3--:R-:W3:Y:S04]  /*18030*/  @!P0 LDG.E.U16 R58, [R4.64] ;  /* 0x00000006043a8981 */ /* 0x008ee8000c1e1500 */
[----:B---3--:R0:W-:Y:S04]  /*18040*/  STL [R1+0x84c], R58 ;  /* 0x00084c3a01007387 */ /* 0x0081e80000100800 */
[----:B0-----:R-:W3:Y:S01]  /*18050*/  LDL.LU R58, [R1+0x1f40] ;  /* 0x001f4000013a7983 */ /* 0x001ee20000300800 */
[----:B------:R-:W3:Y:S02]  /*18060*/  LDL R4, [R1+0x1500] ;  /* 0x0015000001047983 */ /* 0x000ee40000100800 */
[----:B------:R-:W3:Y:S01]  /*18070*/  LDL R5, [R1+0x1504] ;  /* 0x0015040001057983 */ /* 0x000ee20000100800 */
[----:B--2---:R-:W-:-:S02]  /*18080*/  PRMT R59, RZ, 0x7610, R59 ;  /* 0x00007610ff3b7816 */ /* 0x004fc4000000003b */
[----:B---3--:R-:W-:-:S04]  /*18090*/  @!P0 LOP3.LUT R5, R5, R4, RZ, 0x3c, !PT ;  /* 0x0000000405058212 */ /* 0x008fc800078e3cff */
[----:B------:R-:W-:-:S04]  /*180a0*/  @!P0 LOP3.LUT R4, R5, R4, RZ, 0x3c, !PT ;  /* 0x0000000405048212 */ /* 0x000fc800078e3cff */
[----:B------:R-:W-:-:S05]  /*180b0*/  @!P0 LOP3.LUT R5, R5, R4, RZ, 0x3c, !PT ;  /* 0x0000000405058212 */ /* 0x000fca00078e3cff */
[----:B------:R-:W2:Y:S04]  /*180c0*/  @!P0 LDG.E.U16 R59, [R4.64] ;  /* 0x00000006043b8981 */ /* 0x000ea8000c1e1500 */
        /* <DEDUP_REMOVED lines=8> */
[----:B------:R-:W3:Y:S04]  /*18150*/  @!P0 LDG.E.U16 R58, [R4.64] ;  /* 0x00000006043a8981 */ /* 0x000ee8000c1e1500 */
        /* <DEDUP_REMOVED lines=17> */
[----:B------:R0:W3:Y:S04]  /*18270*/  @!P0 LDG.E.U16 R0, [R4.64] ;  /* 0x0000000604008981 */ /* 0x0000e8000c1e1500 */
[----:B0-----:R-:W2:Y:S01]  /*18280*/  LDL R5, [R1+0x1480] ;  /* 0x0014800001057983 */ /* 0x001ea20000100800 */
[----:B------:R-:W-:Y:S01]  /*18290*/  PRMT R56, RZ, 0x7610, R56 ;  /* 0x00007610ff387816 */ /* 0x000fe20000000038 */
[----:B----4-:R-:W-:Y:S02]  /*182a0*/  @!P0 IMAD.MOV.U32 R4, RZ, RZ, R2 ;  /* 0x000000ffff048224 */ /* 0x010fe400078e0002 */
[----:B---3--:R0:W-:Y:S01]  /*182b0*/  STL [R1+0x1ec4], R0 ;  /* 0x001ec40001007387 */ /* 0x0081e20000100800 */
[----:B------:R-:W-:Y:S01]  /*182c0*/  PRMT R57, RZ, 0x7610, R57 ;  /* 0x00007610ff397816 */ /* 0x000fe20000000039 */
[----:B------:R-:W3:Y:S02]  /*182d0*/  LDL R2, [R1+0x13e4] ;  /* 0x0013e40001027983 */ /* 0x000ee40000100800 */
[----:B0-----:R-:W4:Y:S04]  /*182e0*/  LDL R0, [R1+0x144c] ;  /* 0x00144c0001007983 */ /* 0x001f280000100800 */
[----:B--2---:R0:W2:Y:S04]  /*182f0*/  @!P0 LDG.E.U16 R56, [R4.64] ;  /* 0x0000000604388981 */ /* 0x0040a8000c1e1500 */
[----:B0-----:R-:W3:Y:S01]  /*18300*/  LDL R5, [R1+0x1448] ;  /* 0x0014480001057983 */ /* 0x001ee20000100800 */
[----:B----4-:R-:W-:-:S03]  /*18310*/  @!P0 IMAD.MOV.U32 R4, RZ, RZ, R0 ;  /* 0x000000ffff048224 */ /* 0x010fc600078e0000 */
[----:B--2---:R0:W-:Y:S01]  /*18320*/  STL [R1+0x1ec8], R56 ;  /* 0x001ec83801007387 */ /* 0x0041e20000100800 */
[----:B------:R-:W-:Y:S01]  /*18330*/  PRMT R61, RZ, 0x7610, R61 ;  /* 0x00007610ff3d7816 */ /* 0x000fe2000000003d */
[----:B------:R-:W2:Y:S02]  /*18340*/  LDL R0, [R1+0x13ac] ;  /* 0x0013ac0001007983 */ /* 0x000ea40000100800 */
[----:B---3--:R1:W3:Y:S04]  /*18350*/  @!P0 LDG.E.U16 R57, [R4.64] ;  /* 0x0000000604398981 */ /* 0x0082e8000c1e1500 */
[----:B0-----:R-:W4:Y:S04]  /*18360*/  LDL R56, [R1+0x13a8] ;  /* 0x0013a80001387983 */ /* 0x001f280000100800 */
[----:B-1----:R-:W2:Y:S04]  /*18370*/  LDL R4, [R1+0x1440] ;  /* 0x0014400001047983 */ /* 0x002ea80000100800 */
[----:B------:R-:W2:Y:S02]  /*18380*/  LDL R5, [R1+0x1444] ;  /* 0x0014440001057983 */ /* 0x000ea40000100800 */
[----:B--2---:R-:W-:-:S04]  /*18390*/  @!P0 LOP3.LUT R5, R5, R4, RZ, 0x3c, !PT ;  /* 0x0000000405058212 */ /* 0x004fc800078e3cff */
[----:B------:R-:W-:-:S04]  /*183a0*/  @!P0 LOP3.LUT R4, R5, R4, RZ, 0x3c, !PT ;  /* 0x0000000405048212 */ /* 0x000fc800078e3cff */
[----:B------:R-:W-:Y:S01]  /*183b0*/  @!P0 LOP3.LUT R5, R5, R4, RZ, 0x3c, !PT ;  /* 0x0000000405058212 */ /* 0x000fe200078e3cff */
[----:B---3--:R0:W-:Y:S04]  /*183c0*/  STL [R1+0x1ecc], R57 ;  /* 0x001ecc3901007387 */ /* 0x0081e80000100800 */
[----:B------:R1:W2:Y:S04]  /*183d0*/  @!P0 LDG.E.U16 R61, [R4.64] ;  /* 0x00000006043d8981 */ /* 0x0002a8000c1e1500 */
[----:B0-----:R-:W3:Y:S04]  /*183e0*/  LDL R57, [R1+0x13e0] ;  /* 0x0013e00001397983 */ /* 0x001ee80000100800 */
[----:B-1----:R-:W2:Y:S04]  /*183f0*/  LDL R4, [R1+0x13e8] ;  /* 0x0013e80001047983 */ /* 0x002ea80000100800 */
[----:B------:R-:W2:Y:S01]  /*18400*/  LDL R5, [R1+0x13ec] ;  /* 0x0013ec0001057983 */ /* 0x000ea20000100800 */
[----:B------:R-:W-:-:S02]  /*18410*/  PRMT R60, RZ, 0x7610, R60 ;  /* 0x00007610ff3c7816 */ /* 0x000fc4000000003c */
[----:B------:R-:W-:Y:S02]  /*18420*/  PRMT R59, RZ, 0x7610, R59 ;  /* 0x00007610ff3b7816 */ /* 0x000fe4000000003b */
[----:B--2---:R-:W-:-:S04]  /*18430*/  @!P0 LOP3.LUT R5, R5, R4, RZ, 0x3c, !PT ;  /* 0x0000000405058212 */ /* 0x004fc800078e3cff */
[----:B------:R-:W-:-:S04]  /*18440*/  @!P0 LOP3.LUT R4, R5, R4, RZ, 0x3c, !PT ;  /* 0x0000000405048212 */ /* 0x000fc800078e3cff */
[----:B------:R-:W-:-:S05]  /*18450*/  @!P0 LOP3.LUT R5, R5, R4, RZ, 0x3c, !PT ;  /* 0x0000000405058212 */ /* 0x000fca00078e3cff */
[----:B------:R0:W2:Y:S02]  /*18460*/  @!P0 LDG.E.U16 R60, [R4.64] ;  /* 0x00000006043c8981 */ /* 0x0000a4000c1e1500 */
[----:B0-----:R-:W-:Y:S02]  /*18470*/  @!P0 IMAD.MOV.U32 R4, RZ, RZ, R2 ;  /* 0x000000ffff048224 */ /* 0x001fe400078e0002 */
[----:B---3--:R-:W-:-:S05]  /*18480*/  @!P0 IMAD.MOV.U32 R5, RZ, RZ, R57 ;  /* 0x000000ffff058224 */ /* 0x008fca00078e0039 */
[----:B------:R0:W3:Y:S04]  /*18490*/  @!P0 LDG.E.U16 R59, [R4.64] ;  /* 0x00000006043b8981 */ /* 0x0000e8000c1e1500 */
[----:B------:R1:W-:Y:S01]  /*184a0*/  STL [R1+0x1ed0], R61 ;  /* 0x001ed03d01007387 */ /* 0x0003e20000100800 */
[----:B------:R-:W-:Y:S01]  /*184b0*/  PRMT R58, RZ, 0x7610, R58 ;  /* 0x00007610ff3a7816 */ /* 0x000fe2000000003a */
[----:B0-----:R-:W-:Y:S02]  /*184c0*/  @!P0 IMAD.MOV.U32 R4, RZ, RZ, R0 ;  /* 0x000000ffff048224 */ /* 0x001fe400078e0000 */
[----:B----4-:R-:W-:-:S05]  /*184d0*/  @!P0 IMAD.MOV.U32 R5, RZ, RZ, R56 ;  /* 0x000000ffff058224 */ /* 0x010fca00078e0038 */
[----:B------:R0:W2:Y:S04]  /*184e0*/  @!P0 LDG.E.U16 R58, [R4.64] ;  /* 0x00000006043a8981 */ /* 0x0000a8000c1e1500 */
[----:B--2---:R2:W-:Y:S01]  /*184f0*/  STL [R1+0x1ed4], R60 ;  /* 0x001ed43c01007387 */ /* 0x0045e20000100800 */
[----:B------:R-:W4:Y:S02]  /*18500*/  LDL R57, [R1+0xbb8] ;  /* 0x000bb80001397983 */ /* 0x000f240000100800 */
[----:B------:R-:W4:Y:S01]  /*18510*/  LDL R2, [R1+0x1540] ;  /* 0x0015400001027983 */ /* 0x000f220000100800 */
[----:B---3--:R3:W-:Y:S01]  /*18520*/  STL [R1+0x1ed8], R59 ;  /* 0x001ed83b01007387 */ /* 0x0087e20000100800 */
[----:B0-----:R-:W4:Y:S01]  /*18530*/  LDL R5, [R1+0x13a0] ;  /* 0x0013a00001057983 */ /* 0x001f220000100800 */
[----:B------:R-:W-:Y:S01]  /*18540*/  PRMT R55, RZ, 0x7610, R55 ;  /* 0x00007610ff377816 */ /* 0x000fe20000000037 */
[----:B-1----:R-:W4:Y:S01]  /*18550*/  LDL R61, [R1+0xbb4] ;  /* 0x000bb400013d7983 */ /* 0x002f220000100800 */
[----:B--2---:R-:W2:Y:S04]  /*18560*/  LDL R60, [R1+0x1550] ;  /* 0x00155000013c7983 */ /* 0x004ea80000100800 */
[----:B------:R-:W2:Y:S04]  /*18570*/  LDL R56, [R1+0x1418] ;  /* 0x0014180001387983 */ /* 0x000ea80000100800 */
[----:B------:R-:W2:Y:S04]  /*18580*/  LDL R0, [R1+0x152c] ;  /* 0x00152c0001007983 */ /* 0x000ea80000100800 */
[----:B---3--:R-:W3:Y:S01]  /*18590*/  LDL R59, [R1+0x13a4] ;  /* 0x0013a400013b7983 */ /* 0x008ee20000100800 */
[----:B------:R-:W-:-:S03]  /*185a0*/  PRMT R54, RZ, 0x7610, R54 ;  /* 0x00007610ff367816 */ /* 0x000fc60000000036 */
[----:B------:R0:W-:Y:S04]  /*185b0*/  STL [R1+0x1edc], R58 ;  /* 0x001edc3a01007387 */ /* 0x0001e80000100800 */
[----:B0-----:R-:W2:Y:S01]  /*185c0*/  LDL R58, [R1+0x1528] ;  /* 0x00152800013a7983 */ /* 0x001ea20000100800 */
[----:B---3--:R-:W-:-:S03]  /*185d0*/  @!P0 IMAD.MOV.U32 R4, RZ, RZ, R59 ;  /* 0x000000ffff048224 */ /* 0x008fc600078e003b */
[----:B------:R-:W3:Y:S04]  /*185e0*/  LDL R59, [R1+0x1414] ;  /* 0x00141400013b7983 */ /* 0x000ee80000100800 */
[----:B----4-:R0:W4:Y:S01]  /*185f0*/  @!P0 LDG.E.U16 R55, [R4.64] ;  /* 0x0000000604378981 */ /* 0x010122000c1e1500 */
[----:B------:R-:W-:Y:S01]  /*18600*/  PRMT R53, RZ, 0x7610, R53 ;  /* 0x00007610ff357816 */ /* 0x000fe20000000035 */
[----:B0-----:R-:W-:Y:S02]  /*18610*/  @!P0 IMAD.MOV.U32 R4, RZ, RZ, R2 ;  /* 0x000000ffff048224 */ /* 0x001fe400078e0002 */
[----:B------:R-:W-:-:S05]  /*18620*/  @!P0 IMAD.MOV.U32 R5, RZ, RZ, R57 ;  /* 0x000000ffff058224 */ /* 0x000fca00078e0039 */
[----:B------:R2:W3:Y:S01]  /*18630*/  @!P0 LDG.E.U16 R54, [R4.64] ;  /* 0x0000000604368981 */ /* 0x0004e2000c1e1500 */
[----:B------:R-:W-:Y:S01]  /*18640*/  PRMT R52, RZ, 0x7610, R52 ;  /* 0x00007610ff347816 */ /* 0x000fe20000000034 */
[----:B--2---:R-:W-:Y:S02]  /*18650*/  @!P0 IMAD.MOV.U32 R4, RZ, RZ, R60 ;  /* 0x000000ffff048224 */ /* 0x004fe400078e003c */
[----:B------:R-:W-:-:S05]  /*18660*/  @!P0 IMAD.MOV.U32 R5, RZ, RZ, R61 ;  /* 0x000000ffff058224 */ /* 0x000fca00078e003d */
[----:B------:R0:W2:Y:S02]  /*18670*/  @!P0 LDG.E.U16 R53, [R4.64] ;  /* 0x0000000604358981 */ /* 0x0000a4000c1e1500 */
[----:B0-----:R-:W-:Y:S02]  /*18680*/  @!P0 IMAD.MOV.U32 R4, RZ, RZ, R0 ;  /* 0x000000ffff048224 */ /* 0x001fe400078e0000 */
[----:B------:R-:W-:-:S05]  /*18690*/  @!P0 IMAD.MOV.U32 R5, RZ, RZ, R56 ;  /* 0x000000ffff058224 */ /* 0x000fca00078e0038 */
[----:B------:R0:W2:Y:S04]  /*186a0*/  @!P0 LDG.E.U16 R52, [R4.64] ;  /* 0x0000000604348981 */ /* 0x0000a8000c1e1500 */
[----:B----4-:R1:W-:Y:S01]  /*186b0*/  STL [R1+0x1ee0], R55 ;  /* 0x001ee03701007387 */ /* 0x0103e20000100800 */
[----:B------:R-:W4:Y:S02]  /*186c0*/  LDL R57, [R1+0x14f8] ;  /* 0x0014f80001397983 */ /* 0x000f240000100800 */
[----:B------:R-:W4:Y:S01]  /*186d0*/  LDL R2, [R1+0x14fc] ;  /* 0x0014fc0001027983 */ /* 0x000f220000100800 */
[----:B------:R-:W-:Y:S01]  /*186e0*/  PRMT R51, RZ, 0x7610, R51 ;  /* 0x00007610ff337816 */ /* 0x000fe20000000033 */
[----:B0-----:R-:W-:Y:S02]  /*186f0*/  @!P0 IMAD.MOV.U32 R4, RZ, RZ, R58 ;  /* 0x000000ffff048224 */ /* 0x001fe400078e003a */
[----:B---3--:R-:W-:-:S05]  /*18700*/  @!P0 IMAD.MOV.U32 R5, RZ, RZ, R59 ;  /* 0x000000ffff058224 */ /* 0x008fca00078e003b */
[----:B------:R4:W3:Y:S01]  /*18710*/  @!P0 LDG.E.U16 R51, [R4.64] ;  /* 0x0000000604338981 */ /* 0x0008e2000c1e1500 */
[----:B------:R-:W-:-:S03]  /*18720*/  PRMT R50, RZ, 0x7610, R50 ;  /* 0x00007610ff327816 */ /* 0x000fc60000000032 */
[----:B------:R0:W-:Y:S04]  /*18730*/  STL [R1+0x1ee4], R54 ;  /* 0x001ee43601007387 */ /* 0x0001e80000100800 */
[----:B--2---:R2:W-:Y:S01]  /*18740*/  STL [R1+0x1ee8], R53 ;  /* 0x001ee83501007387 */ /* 0x0045e20000100800 */
[----:B------:R-:W3:Y:S02]  /*18750*/  LDL R56, [R1+0x14f0] ;  /* 0x0014f00001387983 */ /* 0x000ee40000100800 */
[----:B------:R-:W3:Y:S01]  /*18760*/  LDL R0, [R1+0x14f4] ;  /* 0x0014f40001007983 */ /* 0x000ee20000100800 */
[----:B------:R2:W-:Y:S01]  /*18770*/  STL [R1+0x1eec], R52 ;  /* 0x001eec3401007387 */ /* 0x0005e20000100800 */
[----:B-1----:R-:W3:Y:S02]  /*18780*/  LDL R55, [R1+0x14b8] ;  /* 0x0014b80001377983 */ /* 0x002ee40000100800 */
[----:B0-----:R-:W3:Y:S02]  /*18790*/  LDL R54, [R1+0x14bc] ;  /* 0x0014bc0001367983 */ /* 0x001ee40000100800 */
[----:B----4-:R-:W-:-:S02]  /*187a0*/  @!P0 IMAD.MOV.U32 R5, RZ, RZ, R57 ;  /* 0x000000ffff058224 */ /* 0x010fc400078e0039 */
[----:B------:R-:W-:-:S05]  /*187b0*/  @!P0 IMAD.MOV.U32 R4, RZ, RZ, R2 ;  /* 0x000000ffff048224 */ /* 0x000fca00078e0002 */
[----:B------:R0:W4:Y:S04]  /*187c0*/  @!P0 LDG.E.U16 R50, [R4.64] ;  /* 0x0000000604328981 */ /* 0x000128000c1e1500 */
[----:B---3--:R1:W-:Y:S01]  /*187d0*/  STL [R1+0x1ef0], R51 ;  /* 0x001ef03301007387 */ /* 0x0083e20000100800 */
[----:B--2---:R-:W2:Y:S02]  /*187e0*/  LDL R53, [R1+0x14b0] ;  /* 0x0014b00001357983 */ /* 0x004ea40000100800 */
[----:B------:R-:W3:Y:S02]  /*187f0*/  LDL R52, [R1+0x14b4] ;  /* 0x0014b40001347983 */ /* 0x000ee40000100800 */
[----:B------:R-:W2:Y:S01]  /*18800*/  LDL R2, [R1+0x147c] ;  /* 0x00147c0001027983 */ /* 0x000ea20000100800 */
[----:B------:R-:W-:Y:S01]  /*18810*/  PRMT R49, RZ, 0x7610, R49 ;  /* 0x00007610ff317816 */ /* 0x000fe20000000031 */
[----:B-1----:R-:W2:Y:S01]  /*18820*/  LDL R51, [R1+0x1478] ;  /* 0x0014780001337983 */ /* 0x002ea20000100800 */
[----:B------:R-:W-:Y:S01]  /*18830*/  PRMT R48, RZ, 0x7610, R48 ;  /* 0x00007610ff307816 */ /* 0x000fe20000000030 */
[----:B0-----:R-:W-:-:S02]  /*18840*/  @!P0 IMAD.MOV.U32 R5, RZ, RZ, R56 ;  /* 0x000000ffff058224 */ /* 0x001fc400078e0038 */
[----:B------:R-:W-:-:S05]  /*18850*/  @!P0 IMAD.MOV.U32 R4, RZ, RZ, R0 ;  /* 0x000000ffff048224 */ /* 0x000fca00078e0000 */
[----:B------:R0:W2:Y:S02]  /*18860*/  @!P0 LDG.E.U16 R49, [R4.64] ;  /* 0x0000000604318981 */ /* 0x0000a4000c1e1500 */
[----:B0-----:R-:W-:Y:S02]  /*18870*/  @!P0 IMAD.MOV.U32 R5, RZ, RZ, R55 ;  /* 0x000000ffff058224 */ /* 0x001fe400078e0037 */
[----:B------:R-:W-:-:S05]  /*18880*/  @!P0 IMAD.MOV.U32 R4, RZ, RZ, R54 ;  /* 0x000000ffff048224 */ /* 0x000fca00078e0036 */
[----:B------:R3:W2:Y:S04]  /*18890*/  @!P0 LDG.E.U16 R48, [R4.64] ;  /* 0x0000000604308981 */ /* 0x0006a8000c1e1500 */
[----:B----4-:R0:W-:Y:S01]  /*188a0*/  STL [R1+0x1ef4], R50 ;  /* 0x001ef43201007387 */ /* 0x0101e20000100800 */
[----:B------:R-:W4:Y:S03]  /*188b0*/  LDL R0, [R1+0x1474] ;  /* 0x0014740001007983 */ /* 0x000f260000100800 */
[----:B0-----:R-:W4:Y:S01]  /*188c0*/  LDL R50, [R1+0x1470] ;  /* 0x0014700001327983 */ /* 0x001f220000100800 */
[----:B------:R-:W-:Y:S01]  /*188d0*/  PRMT R47, RZ, 0x7610, R47 ;  /* 0x00007610ff2f7816 */ /* 0x000fe2000000002f */
[----:B---3--:R-:W-:-:S02]  /*188e0*/  @!P0 IMAD.MOV.U32 R4, RZ, RZ, R52 ;  /* 0x000000ffff048224 */ /* 0x008fc400078e0034 */
[----:B--2---:R-:W-:Y:S01]  /*188f0*/  @!P0 IMAD.MOV.U32 R5, RZ, RZ, R53 ;  /* 0x000000ffff058224 */ /* 0x004fe200078e0035 */
[----:B------:R-:W-:-:S04]  /*18900*/  PRMT R46, RZ, 0x7610, R46 ;  /* 0x00007610ff2e7816 */ /* 0x000fc8000000002e */
[----:B------:R0:W2:Y:S01]  /*18910*/  @!P0 LDG.E.U16 R47, [R4.64] ;  /* 0x00000006042f8981 */ /* 0x0000a2000c1e1500 */
[----:B------:R-:W-:Y:S01]  /*18920*/  PRMT R45, RZ, 0x7610, R45 ;  /* 0x00007610ff2d7816 */ /* 0x000fe2000000002d */
[----:B0-----:R-:W-:Y:S02]  /*18930*/  @!P0 IMAD.MOV.U32 R4, RZ, RZ, R2 ;  /* 0x000000ffff048224 */ /* 0x001fe400078e0002 */
[----:B------:R-:W-:-:S05]  /*18940*/  @!P0 IMAD.MOV.U32 R5, RZ, RZ, R51 ;  /* 0x000000ffff058224 */ /* 0x000fca00078e0033 */
[----:B------:R4:W3:Y:S04]  /*18950*/  @!P0 LDG.E.U16 R46, [R4.64] ;  /* 0x00000006042e8981 */ /* 0x0008e8000c1e1500 */
[----:B------:R0:W-:Y:S04]  /*18960*/  STL [R1+0x1ef8], R49 ;  /* 0x001ef83101007387 */ /* 0x0001e80000100800 */
[----:B0-----:R-:W3:Y:S01]  /*18970*/  LDL R49, [R1+0x143c] ;  /* 0x00143c0001317983 */ /* 0x001ee20000100800 */
[----:B------:R0:W-:Y:S03]  /*18980*/  STL [R1+0x1efc], R48 ;  /* 0x001efc3001007387 */ /* 0x0001e60000100800 */
[----:B0-----:R-:W3:Y:S01]  /*18990*/  LDL R48, [R1+0x1438] ;  /* 0x0014380001307983 */ /* 0x001ee20000100800 */
[----:B----4-:R-:W-:-:S02]  /*189a0*/  @!P0 IMAD.MOV.U32 R4, RZ, RZ, R0 ;  /* 0x000000ffff048224 */ /* 0x010fc400078e0000 */
[----:B------:R-:W-:-:S05]  /*189b0*/  @!P0 IMAD.MOV.U32 R5, RZ, RZ, R50 ;  /* 0x000000ffff058224 */ /* 0x000fca00078e0032 */
[----:B------:R0:W4:Y:S04]  /*189c0*/  @!P0 LDG.E.U16 R45, [R4.64] ;  /* 0x00000006042d8981 */ /* 0x000128000c1e1500 */
[----:B--2---:R1:W-:Y:S01]  /*189d0*/  STL [R1+0x1f00], R47 ;  /* 0x001f002f01007387 */ /* 0x0043e20000100800 */
[----:B------:R-:W2:Y:S03]  /*189e0*/  LDL R2, [R1+0x1434] ;  /* 0x0014340001027983 */ /* 0x000ea60000100800 */
[----:B-1----:R-:W2:Y:S04]  /*189f0*/  LDL R47, [R1+0x1430] ;  /* 0x00143000012f7983 */ /* 0x002ea80000100800 */
[----:B---3--:R1:W-:Y:S01]  /*18a00*/  STL [R1+0x1f04], R46 ;  /* 0x001f042e01007387 */ /* 0x0083e20000100800 */
[----:B------:R-:W3:Y:S02]  /*18a10*/  LDL R51, [R1+0x13d8] ;  /* 0x0013d80001337983 */ /* 0x000ee40000100800 */
[----:B------:R-:W3:Y:S01]  /*18a20*/  LDL R0, [R1+0x13d4] ;  /* 0x0013d40001007983 */ /* 0x000ee20000100800 */
[----:B-1----:R-:W3:Y:S01]  /*18a30*/  LDL R46, [R1+0x13dc] ;  /* 0x0013dc00012e7983 */ /* 0x002ee20000100800 */
[----:B------:R-:W-:Y:S01]  /*18a40*/  PRMT R44, RZ, 0x7610, R44 ;  /* 0x00007610ff2c7816 */ /* 0x000fe2000000002c */
[----:B0-----:R-:W-:-:S02]  /*18a50*/  @!P0 IMAD.MOV.U32 R4, RZ, RZ, R49 ;  /* 0x000000ffff048224 */ /* 0x001fc400078e0031 */
[----:B------:R-:W-:-:S05]  /*18a60*/  @!P0 IMAD.MOV.U32 R5, RZ, RZ, R48 ;  /* 0x000000ffff058224 */ /* 0x000fca00078e0030 */
[----:B------:R2:W3:Y:S04]  /*18a70*/  @!P0 LDG.E.U16 R44, [R4.64] ;  /* 0x00000006042c8981 */ /* 0x0004e8000c1e1500 */
[----:B----4-:R0:W-:Y:S01]  /*18a80*/  STL [R1+0x1f08], R45 ;  /* 0x001f082d01007387 */ /* 0x0101e20000100800 */
[----:B------:R-:W4:Y:S02]  /*18a90*/  LDL R50, [R1+0x13d0] ;  /* 0x0013d00001327983 */ /* 0x000f240000100800 */
[----:B------:R-:W4:Y:S02]  /*18aa0*/  LDL R49, [R1+0x1390] ;  /* 0x0013900001317983 */ /* 0x000f240000100800 */
[----:B------:R-:W4:Y:S01]  /*18ab0*/  LDL R48, [R1+0x139c] ;  /* 0x00139c0001307983 */ /* 0x000f220000100800 */
[----:B------:R-:W-:Y:S01]  /*18ac0*/  PRMT R43, RZ, 0x7610, R43 ;  /* 0x00007610ff2b7816 */ /* 0x000fe2000000002b */
[----:B--2---:R-:W-:Y:S01]  /*18ad0*/  @!P0 IMAD.MOV.U32 R4, RZ, RZ, R2 ;  /* 0x000000ffff048224 */ /* 0x004fe200078e0002 */
[----:B------:R-:W-:Y:S01]  /*18ae0*/  PRMT R42, RZ, 0x7610, R42 ;  /* 0x00007610ff2a7816 */ /* 0x000fe2000000002a */
[----:B------:R-:W-:-:S05]  /*18af0*/  @!P0 IMAD.MOV.U32 R5, RZ, RZ, R47 ;  /* 0x000000ffff058224 */ /* 0x000fca00078e002f */
[----:B------:R3:W2:Y:S01]  /*18b00*/  @!P0 LDG.E.U16 R43, [R4.64] ;  /* 0x00000006042b8981 */ /* 0x0006a2000c1e1500 */
[----:B------:R-:W-:Y:S01]  /*18b10*/  PRMT R41, RZ, 0x7610, R41 ;  /* 0x00007610ff297816 */ /* 0x000fe20000000029 */
[----:B---3--:R-:W-:Y:S02]  /*18b20*/  @!P0 IMAD.MOV.U32 R5, RZ, RZ, R51 ;  /* 0x000000ffff058224 */ /* 0x008fe400078e0033 */
[----:B------:R-:W-:-:S05]  /*18b30*/  @!P0 IMAD.MOV.U32 R4, RZ, RZ, R46 ;  /* 0x000000ffff048224 */ /* 0x000fca00078e002e */
[----:B------:R1:W2:Y:S01]  /*18b40*/  @!P0 LDG.E.U16 R42, [R4.64] ;  /* 0x00000006042a8981 */ /* 0x0002a2000c1e1500 */
[----:B------:R-:W-:Y:S01]  /*18b50*/  PRMT R40, RZ, 0x7610, R40 ;  /* 0x00007610ff287816 */ /* 0x000fe20000000028 */
[----:B-1----:R-:W-:Y:S02]  /*18b60*/  @!P0 IMAD.MOV.U32 R4, RZ, RZ, R0 ;  /* 0x000000ffff048224 */ /* 0x002fe400078e0000 */
[----:B------:R1:W-:Y:S01]  /*18b70*/  STL [R1+0x1f0c], R44 ;  /* 0x001f0c2c01007387 */ /* 0x0003e20000100800 */
[----:B------:R-:W2:Y:S02]  /*18b80*/  LDL R47, [R1+0x1380] ;  /* 0x00138000012f7983 */ /* 0x000ea40000100800 */
[----:B------:R-:W2:Y:S02]  /*18b90*/  LDL R2, [R1+0x138c] ;  /* 0x00138c0001027983 */ /* 0x000ea40000100800 */
[----:B----4-:R-:W-:-:S05]  /*18ba0*/  @!P0 IMAD.MOV.U32 R5, RZ, RZ, R50 ;  /* 0x000000ffff058224 */ /* 0x010fca00078e0032 */
[----:B------:R4:W3:Y:S02]  /*18bb0*/  @!P0 LDG.E.U16 R41, [R4.64] ;  /* 0x0000000604298981 */ /* 0x0008e4000c1e1500 */
[----:B----4-:R-:W-:Y:S02]  /*18bc0*/  @!P0 IMAD.MOV.U32 R4, RZ, RZ, R48 ;  /* 0x000000ffff048224 */ /* 0x010fe400078e0030 */
[----:B------:R-:W-:-:S05]  /*18bd0*/  @!P0 IMAD.MOV.U32 R5, RZ, RZ, R49 ;  /* 0x000000ffff058224 */ /* 0x000fca00078e0031 */
[----:B------:R4:W3:Y:S04]  /*18be0*/  @!P0 LDG.E.U16 R40, [R4.64] ;  /* 0x0000000604288981 */ /* 0x0008e8000c1e1500 */
[----:B--2---:R2:W-:Y:S01]  /*18bf0*/  STL [R1+0x1f10], R43 ;  /* 0x001f102b01007387 */ /* 0x0045e20000100800 */
[----:B------:R-:W3:Y:S02]  /*18c00*/  LDL R46, [R1+0xbb0] ;  /* 0x000bb000012e7983 */ /* 0x000ee40000100800 */
[----:B0-----:R-:W3:Y:S01]  /*18c10*/  LDL R45, [R1+0x154c] ;  /* 0x00154c00012d7983 */ /* 0x001ee20000100800 */
[----:B------:R0:W-:Y:S01]  /*18c20*/  STL [R1+0x1f14], R42 ;  /* 0x001f142a01007387 */ /* 0x0001e20000100800 */
[----:B-1----:R-:W3:Y:S03]  /*18c30*/  LDL R44, [R1+0xbac] ;  /* 0x000bac00012c7983 */ /* 0x002ee60000100800 */
[----:B--2---:R-:W2:Y:S01]  /*18c40*/  LDL R43, [R1+0x1548] ;  /* 0x00154800012b7983 */ /* 0x004ea20000100800 */
[----:B------:R-:W2:Y:S02]  /*18c50*/  LDL R0, [R1+0x1524] ;  /* 0x0015240001007983 */ /* 0x000ea40000100800 */
[----:B----4-:R-:W-:Y:S01]  /*18c60*/  @!P0 IMAD.MOV.U32 R5, RZ, RZ, R47 ;  /* 0x000000ffff058224 */ /* 0x010fe200078e002f */
[----:B---3--:R1:W-:Y:S01]  /*18c70*/  STL [R1+0x1f18], R41 ;  /* 0x001f182901007387 */ /* 0x0083e20000100800 */
[----:B0-----:R-:W3:Y:S03]  /*18c80*/  LDL R42, [R1+0x1408] ;  /* 0x00140800012a7983 */ /* 0x001ee60000100800 */
[----:B------:R0:W-:Y:S01]  /*18c90*/  STL [R1+0x1f1c], R40 ;  /* 0x001f1c2801007387 */ /* 0x0001e20000100800 */
[----:B------:R-:W4:Y:S03]  /*18ca0*/  LDL R47, [R1+0x1404] ;  /* 0x00140400012f7983 */ /* 0x000f260000100800 */
[----:B-1----:R-:W4:Y:S01]  /*18cb0*/  LDL R41, [R1+0x1520] ;  /* 0x0015200001297983 */ /* 0x002f220000100800 */
[----:B------:R-:W-:Y:S01]  /*18cc0*/  PRMT R39, RZ, 0x7610, R39 ;  /* 0x00007610ff277816 */ /* 0x000fe20000000027 */
[----:B------:R-:W-:Y:S01]  /*18cd0*/  @!P0 IMAD.MOV.U32 R4, RZ, RZ, R2 ;  /* 0x000000ffff048224 */ /* 0x000fe200078e0002 */
[----:B------:R-:W-:-:S02]  /*18ce0*/  PRMT R38, RZ, 0x7610, R38 ;  /* 0x00007610ff267816 */ /* 0x000fc40000000026 */
[----:B------:R-:W-:Y:S02]  /*18cf0*/  PRMT R37, RZ, 0x7610, R37 ;  /* 0x00007610ff257816 */ /* 0x000fe40000000025 */
[----:B------:R-:W-:Y:S02]  /*18d00*/  PRMT R36, RZ, 0x7610, R36 ;  /* 0x00007610ff247816 */ /* 0x000fe40000000024 */
[----:B------:R-:W-:Y:S01]  /*18d10*/  PRMT R35, RZ, 0x7610, R35 ;  /* 0x00007610ff237816 */ /* 0x000fe20000000023 */
[----:B------:R1:W4:Y:S04]  /*18d20*/  @!P0 LDG.E.U16 R39, [R4.64] ;  /* 0x0000000604278981 */ /* 0x000328000c1e1500 */
[----:B------:R-:W4:Y:S01]  /*18d30*/  LDL R2, [R1+0x14ec] ;  /* 0x0014ec0001027983 */ /* 0x000f220000100800 */
[----:B-1----:R-:W-:-:S02]  /*18d40*/  @!P0 IMAD.MOV.U32 R4, RZ, RZ, R45 ;  /* 0x000000ffff048224 */ /* 0x002fc400078e002d */
[----:B------:R-:W-:-:S05]  /*18d50*/  @!P0 IMAD.MOV.U32 R5, RZ, RZ, R46 ;  /* 0x000000ffff058224 */ /* 0x000fca00078e002e */
[----:B------:R2:W4:Y:S02]  /*18d60*/  @!P0 LDG.E.U16 R38, [R4.64] ;  /* 0x0000000604268981 */ /* 0x000524000c1e1500 */
[----:B--2---:R-:W-:Y:S02]  /*18d70*/  @!P0 IMAD.MOV.U32 R4, RZ, RZ, R43 ;  /* 0x000000ffff048224 */ /* 0x004fe400078e002b */
[----:B------:R-:W-:-:S05]  /*18d80*/  @!P0 IMAD.MOV.U32 R5, RZ, RZ, R44 ;  /* 0x000000ffff058224 */ /* 0x000fca00078e002c */
[----:B------:R1:W2:Y:S02]  /*18d90*/  @!P0 LDG.E.U16 R37, [R4.64] ;  /* 0x0000000604258981 */ /* 0x0002a4000c1e1500 */
[----:B-1----:R-:W-:Y:S02]  /*18da0*/  @!P0 IMAD.MOV.U32 R4, RZ, RZ, R0 ;  /* 0x000000ffff048224 */ /* 0x002fe400078e0000 */
[----:B---3--:R-:W-:-:S05]  /*18db0*/  @!P0 IMAD.MOV.U32 R5, RZ, RZ, R42 ;  /* 0x000000ffff058224 */ /* 0x008fca00078e002a */
[----:B------:R4:W3:Y:S02]  /*18dc0*/  @!P0 LDG.E.U16 R36, [R4.64] ;  /* 0x0000000604248981 */ /* 0x0008e4000c1e1500 */
[----:B----4-:R-:W-:Y:S02]  /*18dd0*/  @!P0 IMAD.MOV.U32 R5, RZ, RZ, R47 ;  /* 0x000000ffff058224 */ /* 0x010fe400078e002f */
[----:B------:R-:W-:-:S05]  /*18de0*/  @!P0 IMAD.MOV.U32 R4, RZ, RZ, R41 ;  /* 0x000000ffff048224 */ /* 0x000fca00078e0029 */
[----:B------:R1:W4:Y:S04]  /*18df0*/  @!P0 LDG.E.U16 R35, [R4.64] ;  /* 0x0000000604238981 */ /* 0x000328000c1e1500 */
[----:B------:R1:W-:Y:S01]  /*18e00*/  STL [R1+0x1f20], R39 ;  /* 0x001f202701007387 */ /* 0x0003e20000100800 */
[----:B------:R-:W4:Y:S02]  /*18e10*/  LDL R46, [R1+0x14e8] ;  /* 0x0014e800012e7983 */ /* 0x000f240000100800 */
[----:B------:R-:W4:Y:S02]  /*18e20*/  LDL R45, [R1+0x14e0] ;  /* 0x0014e000012d7983 */ /* 0x000f240000100800 */
[----:B0-----:R-:W4:Y:S01]  /*18e30*/  LDL R40, [R1+0x14e4] ;  /* 0x0014e40001287983 */ /* 0x001f220000100800 */
[----:B------:R-:W-:Y:S01]  /*18e40*/  STL [R1+0x1f24], R38 ;  /* 0x001f242601007387 */ /* 0x000fe20000100800 */
[----:B------:R-:W4:Y:S03]  /*18e50*/  LDL R44, [R1+0x14a8] ;  /* 0x0014a800012c7983 */ /* 0x000f260000100800 */
[----:B-1----:R-:W4:Y:S04]  /*18e60*/  LDL R39, [R1+0x14ac] ;  /* 0x0014ac0001277983 */ /* 0x002f280000100800 */
[----:B--2---:R0:W-:Y:S01]  /*18e70*/  STL [R1+0x1f28], R37 ;  /* 0x001f282501007387 */ /* 0x0041e20000100800 */
[----:B------:R-:W2:Y:S02]  /*18e80*/  LDL R43, [R1+0x14a0] ;  /* 0x0014a000012b7983 */ /* 0x000ea40000100800 */
[----:B------:R-:W2:Y:S02]  /*18e90*/  LDL R42, [R1+0x14a4] ;  /* 0x0014a400012a7983 */ /* 0x000ea40000100800 */
[----:B------:R-:W2:Y:S02]  /*18ea0*/  LDL R0, [R1+0x146c] ;  /* 0x00146c0001007983 */ /* 0x000ea40000100800 */
[----:B------:R-:W-:Y:S01]  /*18eb0*/  @!P0 IMAD.MOV.U32 R4, RZ, RZ, R2 ;  /* 0x000000ffff048224 */ /* 0x000fe200078e0002 */
[----:B---3--:R-:W-:Y:S01]  /*18ec0*/  STL [R1+0x1f2c], R36 ;  /* 0x001f2c2401007387 */ /* 0x008fe20000100800 */
[----:B0-----:R-:W3:Y:S02]  /*18ed0*/  LDL R37, [R1+0x1468] ;  /* 0x0014680001257983 */ /* 0x001ee40000100800 */
[----:B------:R-:W3:Y:S01]  /*18ee0*/  LDL R41, [R1+0x1464] ;  /* 0x0014640001297983 */ /* 0x000ee20000100800 */
[----:B----4-:R0:W-:Y:S01]  /*18ef0*/  STL [R1+0x1f30], R35 ;  /* 0x001f302301007387 */ /* 0x0101e20000100800 */
[----:B------:R-:W4:Y:S01]  /*18f00*/  LDL R2, [R1+0x142c] ;  /* 0x00142c0001027983 */ /* 0x000f220000100800 */
[----:B------:R-:W-:Y:S01]  /*18f10*/  PRMT R34, RZ, 0x7610, R34 ;  /* 0x00007610ff227816 */ /* 0x000fe20000000022 */
[----:B------:R-:W-:Y:S01]  /*18f20*/  @!P0 IMAD.MOV.U32 R5, RZ, RZ, R46 ;  /* 0x000000ffff058224 */ /* 0x000fe200078e002e */
[----:B------:R-:W-:-:S02]  /*18f30*/  PRMT R33, RZ, 0x7610, R33 ;  /* 0x00007610ff217816 */ /* 0x000fc40000000021 */
[----:B------:R-:W-:Y:S01]  /*18f40*/  PRMT R32, RZ, 0x7610, R32 ;  /* 0x00007610ff207816 */ /* 0x000fe20000000020 */
[----:B------:R-:W4:Y:S04]  /*18f50*/  LDL R38, [R1+0x1424] ;  /* 0x0014240001267983 */ /* 0x000f280000100800 */
[----:B------:R1:W4:Y:S04]  /*18f60*/  @!P0 LDG.E.U16 R34, [R4.64] ;  /* 0x0000000604228981 */ /* 0x000328000c1e1500 */
[----:B0-----:R-:W4:Y:S01]  /*18f70*/  LDL R35, [R1+0x1460] ;  /* 0x0014600001237983 */ /* 0x001f220000100800 */
[----:B------:R-:W-:-:S03]  /*18f80*/  PRMT R31, RZ, 0x7610, R31 ;  /* 0x00007610ff1f7816 */ /* 0x000fc6000000001f */
[----:B------:R-:W4:Y:S01]  /*18f90*/  LDL R36, [R1+0x13cc] ;  /* 0x0013cc0001247983 */ /* 0x000f220000100800 */
[----:B------:R-:W-:Y:S02]  /*18fa0*/  PRMT R30, RZ, 0x7610, R30 ;  /* 0x00007610ff1e7816 */ /* 0x000fe4000000001e */
[----:B------:R-:W-:Y:S02]  /*18fb0*/  PRMT R29, RZ, 0x7610, R29 ;  /* 0x00007610ff1d7816 */ /* 0x000fe4000000001d */
[----:B------:R-:W-:Y:S02]  /*18fc0*/  PRMT R28, RZ, 0x7610, R28 ;  /* 0x00007610ff1c7816 */ /* 0x000fe4000000001c */
[----:B------:R-:W-:Y:S02]  /*18fd0*/  PRMT R27, RZ, 0x7610, R27 ;  /* 0x00007610ff1b7816 */ /* 0x000fe4000000001b */
[----:B------:R-:W-:Y:S02]  /*18fe0*/  PRMT R26, RZ, 0x7610, R26 ;  /* 0x00007610ff1a7816 */ /* 0x000fe4000000001a */
[----:B------:R-:W-:Y:S01]  /*18ff0*/  PRMT R25, RZ, 0x7610, R25 ;  /* 0x00007610ff197816 */ /* 0x000fe20000000019 */
[----:B-1----:R-:W-:-:S02]  /*19000*/  @!P0 IMAD.MOV.U32 R4, RZ, RZ, R40 ;  /* 0x000000ffff048224 */ /* 0x002fc400078e0028 */
[----:B------:R-:W-:Y:S01]  /*19010*/  @!P0 IMAD.MOV.U32 R5, RZ, RZ, R45 ;  /* 0x000000ffff058224 */ /* 0x000fe200078e002d */
[----:B------:R-:W4:Y:S01]  /*19020*/  LDL R40, [R1+0x1428] ;  /* 0x0014280001287983 */ /* 0x000f220000100800 */
[----:B------:R-:W-:Y:S02]  /*19030*/  PRMT R24, RZ, 0x7610, R24 ;  /* 0x00007610ff187816 */ /* 0x000fe40000000018 */
[----:B------:R-:W-:Y:S02]  /*19040*/  PRMT R23, RZ, 0x7610, R23 ;  /* 0x00007610ff177816 */ /* 0x000fe40000000017 */
[----:B------:R-:W-:Y:S01]  /*19050*/  PRMT R22, RZ, 0x7610, R22 ;  /* 0x00007610ff167816 */ /* 0x000fe20000000016 */
[----:B------:R0:W4:Y:S01]  /*19060*/  @!P0 LDG.E.U16 R33, [R4.64] ;  /* 0x0000000604218981 */ /* 0x000122000c1e1500 */
[----:B------:R-:W-:Y:S02]  /*19070*/  PRMT R21, RZ, 0x7610, R21 ;  /* 0x00007610ff157816 */ /* 0x000fe40000000015 */
[----:B------:R-:W-:-:S02]  /*19080*/  PRMT R20, RZ, 0x7610, R20 ;  /* 0x00007610ff147816 */ /* 0x000fc40000000014 */
[----:B------:R-:W-:Y:S02]  /*19090*/  PRMT R19, RZ, 0x7610, R19 ;  /* 0x00007610ff137816 */ /* 0x000fe40000000013 */
[----:B------:R-:W-:Y:S01]  /*190a0*/  PRMT R18, RZ, 0x7610, R18 ;  /* 0x00007610ff127816 */ /* 0x000fe20000000012 */
[----:B------:R-:W4:Y:S04]  /*190b0*/  LDL R47, [R1+0x1450] ;  /* 0x00145000012f7983 */ /* 0x000f280000100800 */
[----:B------:R-:W4:Y:S04]  /*190c0*/  LDL R45, [R1+0x13fc] ;  /* 0x0013fc00012d7983 */ /* 0x000f280000100800 */
[----:B------:R-:W4:Y:S01]  /*190d0*/  LDL R46, [R1+0x13f8] ;  /* 0x0013f800012e7983 */ /* 0x000f220000100800 */
[----:B0-----:R-:W-:-:S02]  /*190e0*/  @!P0 IMAD.MOV.U32 R4, RZ, RZ, R39 ;  /* 0x000000ffff048224 */ /* 0x001fc400078e0027 */
[----:B------:R-:W-:Y:S01]  /*190f0*/  @!P0 IMAD.MOV.U32 R5, RZ, RZ, R44 ;  /* 0x000000ffff058224 */ /* 0x000fe200078e002c */
[----:B------:R-:W4:Y:S04]  /*19100*/  LDL R39, [R1+0x1400] ;  /* 0x0014000001277983 */ /* 0x000f280000100800 */
[----:B------:R-:W4:Y:S04]  /*19110*/  LDL R44, [R1+0xba0] ;  /* 0x000ba000012c7983 */ /* 0x000f280000100800 */
[----:B------:R2:W4:Y:S02]  /*19120*/  @!P0 LDG.E.U16 R32, [R4.64] ;  /* 0x0000000604208981 */ /* 0x000524000c1e1500 */
[----:B--2---:R-:W-:-:S02]  /*19130*/  @!P0 IMAD.MOV.U32 R4, RZ, RZ, R42 ;  /* 0x000000ffff048224 */ /* 0x004fc400078e002a */
[----:B------:R-:W-:Y:S01]  /*19140*/  @!P0 IMAD.MOV.U32 R5, RZ, RZ, R43 ;  /* 0x000000ffff058224 */ /* 0x000fe200078e002b */
[----:B------:R-:W2:Y:S04]  /*19150*/  LDL R42, [R1+0x13c8] ;  /* 0x0013c800012a7983 */ /* 0x000ea80000100800 */
[----:B------:R-:W2:Y:S04]  /*19160*/  LDL R43, [R1+0xba4] ;  /* 0x000ba400012b7983 */ /* 0x000ea80000100800 */
[----:B------:R0:W2:Y:S02]  /*19170*/  @!P0 LDG.E.U16 R31, [R4.64] ;  /* 0x00000006041f8981 */ /* 0x0000a4000c1e1500 */
[----:B0-----:R-:W-:-:S02]  /*19180*/  @!P0 IMAD.MOV.U32 R4, RZ, RZ, R0 ;  /* 0x000000ffff048224 */ /* 0x001fc400078e0000 */
[----:B------:R-:W2:Y:S01]  /*19190*/  LDL R0, [R1+0x13c4] ;  /* 0x0013c40001007983 */ /* 0x000ea20000100800 */
[----:B---3--:R-:W-:-:S03]  /*191a0*/  @!P0 IMAD.MOV.U32 R5, RZ, RZ, R37 ;  /* 0x000000ffff058224 */ /* 0x008fc600078e0025 */
[----:B------:R-:W3:Y:S04]  /*191b0*/  LDL R37, [R1+0x13c0] ;  /* 0x0013c00001257983 */ /* 0x000ee80000100800 */
[----:B------:R4:W3:Y:S02]  /*191c0*/  @!P0 LDG.E.U16 R30, [R4.64] ;  /* 0x00000006041e8981 */ /* 0x0008e4000c1e1500 */
[----:B----4-:R-:W-:Y:S02]  /*191d0*/  @!P0 IMAD.MOV.U32 R5, RZ, RZ, R35 ;  /* 0x000000ffff058224 */ /* 0x010fe400078e0023 */
[----:B------:R-:W4:Y:S01]  /*191e0*/  LDL R35, [R1+0x136c] ;  /* 0x00136c0001237983 */ /* 0x000f220000100800 */
[----:B------:R-:W-:Y:S02]  /*191f0*/  @!P0 IMAD.MOV.U32 R4, RZ, RZ, R41 ;  /* 0x000000ffff048224 */ /* 0x000fe400078e0029 */
[----:B------:R-:W4:Y:S03]  /*19200*/  LDL R41, [R1+0x1368] ;  /* 0x0013680001297983 */ /* 0x000f260000100800 */
[----:B------:R0:W4:Y:S02]  /*19210*/  @!P0 LDG.E.U16 R29, [R4.64] ;  /* 0x00000006041d8981 */ /* 0x000124000c1e1500 */
[----:B0-----:R-:W-:-:S02]  /*19220*/  @!P0 IMAD.MOV.U32 R4, RZ, RZ, R2 ;  /* 0x000000ffff048224 */ /* 0x001fc400078e0002 */
[----:B------:R-:W4:Y:S01]  /*19230*/  LDL R2, [R1+0x1534] ;  /* 0x0015340001027983 */ /* 0x000f220000100800 */
[----:B------:R-:W-:Y:S02]  /*19240*/  @!P0 IMAD.MOV.U32 R5, RZ, RZ, R40 ;  /* 0x000000ffff058224 */ /* 0x000fe400078e0028 */
[----:B------:R-:W4:Y:S03]  /*19250*/  LDL R40, [R1+0x135c] ;  /* 0x00135c0001287983 */ /* 0x000f260000100800 */
[----:B------:R0:W4:Y:S02]  /*19260*/  @!P0 LDG.E.U16 R28, [R4.64] ;  /* 0x00000006041c8981 */ /* 0x000124000c1e1500 */
[----:B0-----:R-:W-:Y:S02]  /*19270*/  @!P0 IMAD.MOV.U32 R4, RZ, RZ, R38 ;  /* 0x000000ffff048224 */ /* 0x001fe400078e0026 */
[----:B------:R-:W-:Y:S01]  /*19280*/  @!P0 IMAD.MOV.U32 R5, RZ, RZ, R39 ;  /* 0x000000ffff058224 */ /* 0x000fe200078e0027 */
[----:B------:R-:W4:Y:S04]  /*19290*/  LDL R38, [R1+0x1544] ;  /* 0x0015440001267983 */ /* 0x000f280000100800 */
[----:B------:R-:W4:Y:S04]  /*192a0*/  LDL R39, [R1+0xba8] ;  /* 0x000ba80001277983 */ /* 0x000f280000100800 */
[----:B------:R0:W4:Y:S02]  /*192b0*/  @!P0 LDG.E.U16 R27, [R4.64] ;  /* 0x00000006041b8981 */ /* 0x000124000c1e1500 */
[----:B0-----:R-:W-:-:S02]  /*192c0*/  @!P0 IMAD.MOV.U32 R4, RZ, RZ, R36 ;  /* 0x000000ffff048224 */ /* 0x001fc400078e0024 */
[----:B--2---:R-:W-:Y:S01]  /*192d0*/  @!P0 IMAD.MOV.U32 R5, RZ, RZ, R42 ;  /* 0x000000ffff058224 */ /* 0x004fe200078e002a */
        /* <DEDUP_REMOVED lines=24> */
[----:B------:R-:W-:Y:S01]  /*19460*/  @!P0 IMAD.MOV.U32 R5, RZ, RZ, R44 ;  /* 0x000000ffff058224 */ /* 0x000fe200078e002c */
[----:B------:R-:W4:Y:S04]  /*19470*/  LDL R43, [R1+0x13f4] ;  /* 0x0013f400012b7983 */ /* 0x000f280000100800 */
[----:B------:R-:W4:Y:S04]  /*19480*/  LDL R44, [R1+0x13f0] ;  /* 0x0013f000012c7983 */ /* 0x000f280000100800 */
[----:B------:R2:W4:Y:S02]  /*19490*/  @!P0 LDG.E.U16 R21, [R4.64] ;  /* 0x0000000604158981 */ /* 0x000524000c1e1500 */
[----:B--2---:R-:W-:-:S02]  /*194a0*/  @!P0 IMAD.MOV.U32 R4, RZ, RZ, R36 ;  /* 0x000000ffff048224 */ /* 0x004fc400078e0024 */
        /* <DEDUP_REMOVED lines=10> */
[----:B------:R-:W-:Y:S01]  /*19550*/  @!P0 IMAD.MOV.U32 R5, RZ, RZ, R42 ;  /* 0x000000ffff058224 */ /* 0x000fe200078e002a */
[----:B------:R-:W-:Y:S01]  /*19560*/  PRMT R17, RZ, 0x7610, R17 ;  /* 0x00007610ff117816 */ /* 0x000fe20000000011 */
[----:B------:R-:W4:Y:S04]  /*19570*/  LDL R41, [R1+0x13bc] ;  /* 0x0013bc0001297983 */ /* 0x000f280000100800 */
[----:B------:R0:W4:Y:S04]  /*19580*/  @!P0 LDG.E.U16 R18, [R4.64] ;  /* 0x0000000604128981 */ /* 0x000128000c1e1500 */
[----:B------:R-:W4:Y:S01]  /*19590*/  LDL R42, [R1+0x13b8] ;  /* 0x0013b800012a7983 */ /* 0x000f220000100800 */
[----:B0-----:R-:W-:-:S03]  /*195a0*/  @!P0 IMAD.MOV.U32 R4, RZ, RZ, R2 ;  /* 0x000000ffff048224 */ /* 0x001fc600078e0002 */
[----:B------:R-:W4:Y:S01]  /*195b0*/  LDL R2, [R1+0x1454] ;  /* 0x0014540001027983 */ /* 0x000f220000100800 */
[----:B------:R-:W-:Y:S01]  /*195c0*/  @!P0 IMAD.MOV.U32 R5, RZ, RZ, R40 ;  /* 0x000000ffff058224 */ /* 0x000fe200078e0028 */
[----:B------:R-:W-:Y:S01]  /*195d0*/  PRMT R16, RZ, 0x7610, R16 ;  /* 0x00007610ff107816 */ /* 0x000fe20000000010 */
[----:B------:R-:W4:Y:S03]  /*195e0*/  LDL R40, [R1+0x13b0] ;  /* 0x0013b00001287983 */ /* 0x000f260000100800 */
[----:B------:R0:W4:Y:S01]  /*195f0*/  @!P0 LDG.E.U16 R17, [R4.64] ;  /* 0x0000000604118981 */ /* 0x000122000c1e1500 */
[----:B------:R-:W-:Y:S01]  /*19600*/  PRMT R15, RZ, 0x7610, R15 ;  /* 0x00007610ff0f7816 */ /* 0x000fe2000000000f */
[----:B0-----:R-:W-:Y:S02]  /*19610*/  @!P0 IMAD.MOV.U32 R4, RZ, RZ, R38 ;  /* 0x000000ffff048224 */ /* 0x001fe400078e0026 */
[----:B------:R-:W-:Y:S01]  /*19620*/  @!P0 IMAD.MOV.U32 R5, RZ, RZ, R39 ;  /* 0x000000ffff058224 */ /* 0x000fe200078e0027 */
[----:B------:R-:W4:Y:S04]  /*19630*/  LDL R38, [R1+0x1358] ;  /* 0x0013580001267983 */ /* 0x000f280000100800 */
[----:B------:R-:W4:Y:S04]  /*19640*/  LDL R39, [R1+0x13b4] ;  /* 0x0013b40001277983 */ /* 0x000f280000100800 */
[----:B------:R2:W4:Y:S02]  /*19650*/  @!P0 LDG.E.U16 R16, [R4.64] ;  /* 0x0000000604108981 */ /* 0x000524000c1e1500 */
[----:B--2---:R-:W-:-:S02]  /*19660*/  @!P0 IMAD.MOV.U32 R4, RZ, RZ, R36 ;  /* 0x000000ffff048224 */ /* 0x004fc400078e0024 */
[----:B------:R-:W2:Y:S01]  /*19670*/  LDL R36, [R1+0x1334] ;  /* 0x0013340001247983 */ /* 0x000ea20000100800 */
[----:B------:R-:W-:Y:S01]  /*19680*/  PRMT R14, RZ, 0x7610, R14 ;  /* 0x00007610ff0e7816 */ /* 0x000fe2000000000e */
[----:B---3--:R-:W-:Y:S02]  /*19690*/  @!P0 IMAD.MOV.U32 R5, RZ, RZ, R37 ;  /* 0x000000ffff058224 */ /* 0x008fe400078e0025 */
[----:B------:R-:W3:Y:S04]  /*196a0*/  LDL R37, [R1+0x1538] ;  /* 0x0015380001257983 */ /* 0x000ee80000100800 */
[----:B------:R4:W2:Y:S02]  /*196b0*/  @!P0 LDG.E.U16 R15, [R4.64] ;  /* 0x00000006040f8981 */ /* 0x0008a4000c1e1500 */
[----:B----4-:R-:W-:-:S02]  /*196c0*/  @!P0 IMAD.MOV.U32 R5, RZ, RZ, R35 ;  /* 0x000000ffff058224 */ /* 0x010fc400078e0023 */
[----:B------:R-:W4:Y:S01]  /*196d0*/  LDL R35, [R1+0x153c] ;  /* 0x00153c0001237983 */ /* 0x000f220000100800 */
[----:B------:R-:W-:Y:S02]  /*196e0*/  @!P0 IMAD.MOV.U32 R4, RZ, RZ, R0 ;  /* 0x000000ffff048224 */ /* 0x000fe400078e0000 */
[----:B------:R-:W4:Y:S03]  /*196f0*/  LDL R0, [R1+0xb9c] ;  /* 0x000b9c0001007983 */ /* 0x000f260000100800 */
[----:B------:R0:W4:Y:S02]  /*19700*/  @!P0 LDG.E.U16 R14, [R4.64] ;  /* 0x00000006040e8981 */ /* 0x000124000c1e1500 */
[----:B0-----:R-:W-:Y:S02]  /*19710*/  @!P0 IMAD.MOV.U32 R4, RZ, RZ, R2 ;  /* 0x000000ffff048224 */ /* 0x001fe400078e0002 */
[----:B------:R-:W4:Y:S01]  /*19720*/  LDL R2, [R1+0xb98] ;  /* 0x000b980001027983 */ /* 0x000f220000100800 */
[----:B------:R-:W-:Y:S01]  /*19730*/  PRMT R13, RZ, 0x7610, R13 ;  /* 0x00007610ff0d7816 */ /* 0x000fe2000000000d */
[----:B------:R-:W-:Y:S01]  /*19740*/  @!P0 IMAD.MOV.U32 R5, RZ, RZ, R47 ;  /* 0x000000ffff058224 */ /* 0x000fe200078e002f */
[----:B------:R-:W-:-:S04]  /*19750*/  PRMT R12, RZ, 0x7610, R12 ;  /* 0x00007610ff0c7816 */ /* 0x000fc8000000000c */
[----:B------:R0:W4:Y:S01]  /*19760*/  @!P0 LDG.E.U16 R13, [R4.64] ;  /* 0x00000006040d8981 */ /* 0x000122000c1e1500 */
[----:B------:R-:W-:Y:S01]  /*19770*/  PRMT R11, RZ, 0x7610, R11 ;  /* 0x00007610ff0b7816 */ /* 0x000fe2000000000b */
[----:B0-----:R-:W-:Y:S02]  /*19780*/  @!P0 IMAD.MOV.U32 R4, RZ, RZ, R45 ;  /* 0x000000ffff048224 */ /* 0x001fe400078e002d */
[----:B------:R-:W-:-:S05]  /*19790*/  @!P0 IMAD.MOV.U32 R5, RZ, RZ, R46 ;  /* 0x000000ffff058224 */ /* 0x000fca00078e002e */
        /* <DEDUP_REMOVED lines=12> */
[----:B------:R0:W4:Y:S02]  /*19860*/  @!P0 LDG.E.U16 R9, [R4.64] ;  /* 0x0000000604098981 */ /* 0x000124000c1e1500 */
[----:B0-----:R-:W-:Y:S01]  /*19870*/  @!P0 IMAD.MOV.U32 R5, RZ, RZ, R38 ;  /* 0x000000ffff058224 */ /* 0x001fe200078e0026 */
[----:B------:R-:W-:Y:S02]  /*19880*/  PRMT R7, RZ, 0x7610, R7 ;  /* 0x00007610ff077816 */ /* 0x000fe40000000007 */
[----:B------:R-:W-:Y:S01]  /*19890*/  PRMT R6, RZ, 0x7610, R6 ;  /* 0x00007610ff067816 */ /* 0x000fe20000000006 */
[----:B---3--:R-:W-:-:S05]  /*198a0*/  @!P0 IMAD.MOV.U32 R4, RZ, RZ, R37 ;  /* 0x000000ffff048224 */ /* 0x008fca00078e0025 */
[----:B------:R2:W3:Y:S02]  /*198b0*/  @!P0 LDG.E.U16 R8, [R4.64] ;  /* 0x0000000604088981 */ /* 0x0004e4000c1e1500 */
[----:B--2---:R-:W-:Y:S02]  /*198c0*/  @!P0 IMAD.MOV.U32 R5, RZ, RZ, R36 ;  /* 0x000000ffff058224 */ /* 0x004fe400078e0024 */
[----:B----4-:R-:W-:Y:S02]  /*198d0*/  @!P0 IMAD.MOV.U32 R4, RZ, RZ, R35 ;  /* 0x000000ffff048224 */ /* 0x010fe400078e0023 */
[----:B------:R-:W2:Y:S01]  /*198e0*/  LDL.LU R35, [R1+0xb64] ;  /* 0x000b640001237983 */ /* 0x000ea20000300800 */
[----:B------:R-:W4:Y:S02]  /*198f0*/  LDL.LU R36, [R1+0xb60] ;  /* 0x000b600001247983 */ /* 0x000f240000300800 */
        /* <DEDUP_REMOVED lines=19> */
[----:B------:R-:W2:Y:S03]  /*19a30*/  LDL.LU R58, [R1+0xa90] ;  /* 0x000a9000013a7983 */ /* 0x000ea60000300800 */
[----:B------:R0:W2:Y:S01]  /*19a40*/  @!P0 LDG.E.U16 R7, [R4.64] ;  /* 0x0000000604078981 */ /* 0x0000a2000c1e1500 */
[----:B------:R-:W2:Y:S02]  /*19a50*/  LDL.LU R59, [R1+0xa2c] ;  /* 0x000a2c00013b7983 */ /* 0x000ea40000300800 */
[----:B------:R-:W2:Y:S02]  /*19a60*/  LDL.LU R60, [R1+0xa28] ;  /* 0x000a2800013c7983 */ /* 0x000ea40000300800 */
[----:B------:R-:W2:Y:S01]  /*19a70*/  LDL.LU R61, [R1+0xa24] ;  /* 0x000a2400013d7983 */ /* 0x000ea20000300800 */
[----:B------:R-:W2:Y:S01]  /*19a80*/  LDL.LU R57, [R1+0xa20] ;  /* 0x000a200001397983 */ /* 0x000ea20000300800 */
[----:B------:R-:W2:Y:S02]  /*19a90*/  LDL.LU R56, [R1+0xa1c] ;  /* 0x000a1c0001387983 */ /* 0x000ea40000300800 */
[----:B0-----:R-:W-:-:S02]  /*19aa0*/  @!P0 IMAD.MOV.U32 R4, RZ, RZ, R0 ;  /* 0x000000ffff048224 */ /* 0x001fc400078e0000 */
[----:B------:R-:W-:Y:S01]  /*19ab0*/  @!P0 IMAD.MOV.U32 R5, RZ, RZ, R2 ;  /* 0x000000ffff058224 */ /* 0x000fe200078e0002 */
[----:B------:R-:W2:Y:S01]  /*19ac0*/  LDL.LU R0, [R1+0xa18] ;  /* 0x000a180001007983 */ /* 0x000ea20000300800 */
[----:B------:R-:W2:Y:S03]  /*19ad0*/  LDL.LU R2, [R1+0xa14] ;  /* 0x000a140001027983 */ /* 0x000ea60000300800 */
[----:B------:R0:W2:Y:S04]  /*19ae0*/  @!P0 LDG.E.U16 R6, [R4.64] ;  /* 0x0000000604068981 */ /* 0x0000a8000c1e1500 */
[----:B0-----:R-:W2:Y:S01]  /*19af0*/  LDL.LU R4, [R1+0xb6c] ;  /* 0x000b6c0001047983 */ /* 0x001ea20000300800 */
[----:B------:R-:W3:Y:S03]  /*19b00*/  LDL.LU R5, [R1+0xb68] ;  /* 0x000b680001057983 */ /* 0x000ee60000300800 */
[----:B--2---:R-:W-:Y:S01]  /*19b10*/  STS.U16 [R3+0xe40], R4 ;  /* 0x000e400403007388 */ /* 0x004fe20000000400 */
[----:B---3--:R-:W-:Y:S02]  /*19b20*/  STS.U16 [R3+0xe00], R5 ;  /* 0x000e000503007388 */ /* 0x008fe40000000400 */
[----:B------:R0:W-:Y:S02]  /*19b30*/  STS.U16 [R3+0xec0], R35 ;  /* 0x000ec02303007388 */ /* 0x0001e40000000400 */
[----:B----4-:R1:W-:Y:S01]  /*19b40*/  STS.U16 [R3+0xe80], R36 ;  /* 0x000e802403007388 */ /* 0x0103e20000000400 */
[----:B------:R2:W-:Y:S01]  /*19b50*/  STS.U16 [R3+0xf40], R37 ;  /* 0x000f402503007388 */ /* 0x0005e20000000400 */
[----:B------:R3:W-:Y:S02]  /*19b60*/  STS.U16 [R3+0xf00], R38 ;  /* 0x000f002603007388 */ /* 0x0007e40000000400 */
[----:B------:R3:W-:Y:S02]  /*19b70*/  STS.U16 [R3+0xfc0], R39 ;  /* 0x000fc02703007388 */ /* 0x0007e40000000400 */
[----:B------:R3:W-:Y:S01]  /*19b80*/  STS.U16 [R3+0xf80], R40 ;  /* 0x000f802803007388 */ /* 0x0007e20000000400 */
[----:B------:R3:W-:Y:S01]  /*19b90*/  STS.U16 [R3+0x1600], R41 ;  /* 0x0016002903007388 */ /* 0x0007e20000000400 */
[----:B------:R3:W-:Y:S03]  /*19ba0*/  STS.U16 [R3+0x1640], R42 ;  /* 0x0016402a03007388 */ /* 0x0007e60000000400 */
[----:B0-----:R-:W4:Y:S01]  /*19bb0*/  LDL.LU R35, [R1+0xa10] ;  /* 0x000a100001237983 */ /* 0x001f220000300800 */
[----:B-1----:R-:W4:Y:S02]  /*19bc0*/  LDL.LU R36, [R1+0x9ac] ;  /* 0x0009ac0001247983 */ /* 0x002f240000300800 */
[----:B--2---:R-:W2:Y:S02]  /*19bd0*/  LDL.LU R37, [R1+0x9a8] ;  /* 0x0009a80001257983 */ /* 0x004ea40000300800 */
[----:B------:R0:W-:Y:S01]  /*19be0*/  STS.U16 [R3+0x1680], R43 ;  /* 0x0016802b03007388 */ /* 0x0001e20000000400 */
[----:B---3--:R-:W3:Y:S04]  /*19bf0*/  LDL.LU R38, [R1+0x9a4] ;  /* 0x0009a40001267983 */ /* 0x008ee80000300800 */
[----:B------:R1:W-:Y:S01]  /*19c00*/  STS.U16 [R3+0x16c0], R44 ;  /* 0x0016c02c03007388 */ /* 0x0003e20000000400 */
[----:B------:R-:W3:Y:S02]  /*19c10*/  LDL.LU R39, [R1+0x9a0] ;  /* 0x0009a00001277983 */ /* 0x000ee40000300800 */
[----:B------:R1:W-:Y:S02]  /*19c20*/  STS.U16 [R3+0x1700], R45 ;  /* 0x0017002d03007388 */ /* 0x0003e40000000400 */
[----:B------:R-:W3:Y:S01]  /*19c30*/  LDL.LU R40, [R1+0x99c] ;  /* 0x00099c0001287983 */ /* 0x000ee20000300800 */
[----:B------:R1:W-:Y:S04]  /*19c40*/  STS.U16 [R3+0x1740], R46 ;  /* 0x0017402e03007388 */ /* 0x0003e80000000400 */
[----:B------:R-:W3:Y:S01]  /*19c50*/  LDL.LU R41, [R1+0x998] ;  /* 0x0009980001297983 */ /* 0x000ee20000300800 */
[----:B------:R1:W-:Y:S02]  /*19c60*/  STS.U16 [R3+0x1780], R47 ;  /* 0x0017802f03007388 */ /* 0x0003e40000000400 */
[----:B------:R-:W3:Y:S02]  /*19c70*/  LDL.LU R42, [R1+0x994] ;  /* 0x00099400012a7983 */ /* 0x000ee40000300800 */
[----:B------:R1:W-:Y:S01]  /*19c80*/  STS.U16 [R3+0x17c0], R48 ;  /* 0x0017c03003007388 */ /* 0x0003e20000000400 */
[----:B0-----:R-:W3:Y:S04]  /*19c90*/  LDL.LU R43, [R1+0x8ec] ;  /* 0x0008ec00012b7983 */ /* 0x001ee80000300800 */
[----:B------:R0:W-:Y:S01]  /*19ca0*/  STS.U16 [R3+0x1e40], R49 ;  /* 0x001e403103007388 */ /* 0x0001e20000000400 */
[----:B-1----:R-:W3:Y:S03]  /*19cb0*/  LDL.LU R44, [R1+0x8e4] ;  /* 0x0008e400012c7983 */ /* 0x002ee60000300800 */
[----:B------:R1:W-:Y:S01]  /*19cc0*/  STS.U16 [R3+0x1e00], R50 ;  /* 0x001e003203007388 */ /* 0x0003e20000000400 */
[----:B------:R-:W3:Y:S03]  /*19cd0*/  LDL.LU R45, [R1+0x8dc] ;  /* 0x0008dc00012d7983 */ /* 0x000ee60000300800 */
[----:B------:R1:W-:Y:S04]  /*19ce0*/  STS.U16 [R3+0x1ec0], R51 ;  /* 0x001ec03303007388 */ /* 0x0003e80000000400 */
[----:B------:R-:W3:Y:S01]  /*19cf0*/  LDL.LU R46, [R1+0x8d4] ;  /* 0x0008d400012e7983 */ /* 0x000ee20000300800 */
[----:B------:R1:W-:Y:S02]  /*19d00*/  STS.U16 [R3+0x1e80], R52 ;  /* 0x001e803403007388 */ /* 0x0003e40000000400 */
[----:B------:R-:W3:Y:S02]  /*19d10*/  LDL.LU R47, [R1+0x8cc] ;  /* 0x0008cc00012f7983 */ /* 0x000ee40000300800 */
[----:B------:R1:W-:Y:S01]  /*19d20*/  STS.U16 [R3+0x1f40], R53 ;  /* 0x001f403503007388 */ /* 0x0003e20000000400 */
[----:B------:R-:W3:Y:S04]  /*19d30*/  LDL.LU R48, [R1+0x8c4] ;  /* 0x0008c40001307983 */ /* 0x000ee80000300800 */
[----:B------:R1:W-:Y:S01]  /*19d40*/  STS.U16 [R3+0x1f00], R54 ;  /* 0x001f003603007388 */ /* 0x0003e20000000400 */
[----:B0-----:R-:W3:Y:S02]  /*19d50*/  LDL.LU R49, [R1+0x8bc] ;  /* 0x0008bc0001317983 */ /* 0x001ee40000300800 */
[----:B------:R0:W-:Y:S02]  /*19d60*/  STS.U16 [R3+0x1fc0], R55 ;  /* 0x001fc03703007388 */ /* 0x0001e40000000400 */
[----:B-1----:R-:W3:Y:S01]  /*19d70*/  LDL.LU R50, [R1+0x8b4] ;  /* 0x0008b40001327983 */ /* 0x002ee20000300800 */
[----:B------:R1:W-:Y:S04]  /*19d80*/  STS.U16 [R3+0x1f80], R58 ;  /* 0x001f803a03007388 */ /* 0x0003e80000000400 */
[----:B------:R-:W3:Y:S01]  /*19d90*/  LDL.LU R51, [R1+0x8b0] ;  /* 0x0008b00001337983 */ /* 0x000ee20000300800 */
[----:B------:R1:W-:Y:S02]  /*19da0*/  STS.U16 [R3+0x2600], R59 ;  /* 0x0026003b03007388 */ /* 0x0003e40000000400 */
[----:B------:R-:W3:Y:S02]  /*19db0*/  LDL.LU R52, [R1+0x8ac] ;  /* 0x0008ac0001347983 */ /* 0x000ee40000300800 */
[----:B------:R1:W-:Y:S01]  /*19dc0*/  STS.U16 [R3+0x2640], R60 ;  /* 0x0026403c03007388 */ /* 0x0003e20000000400 */
[----:B------:R-:W3:Y:S04]  /*19dd0*/  LDL.LU R53, [R1+0x8a8] ;  /* 0x0008a80001357983 */ /* 0x000ee80000300800 */
[----:B------:R-:W-:Y:S01]  /*19de0*/  STS.U16 [R3+0x2680], R61 ;  /* 0x0026803d03007388 */ /* 0x000fe20000000400 */
[----:B------:R-:W3:Y:S02]  /*19df0*/  LDL.LU R54, [R1+0x8a4] ;  /* 0x0008a40001367983 */ /* 0x000ee40000300800 */
[----:B------:R-:W-:Y:S02]  /*19e00*/  STS.U16 [R3+0x26c0], R57 ;  /* 0x0026c03903007388 */ /* 0x000fe40000000400 */
[----:B0-----:R-:W3:Y:S01]  /*19e10*/  LDL.LU R55, [R1+0x8a0] ;  /* 0x0008a00001377983 */ /* 0x001ee20000300800 */
[----:B------:R-:W-:Y:S04]  /*19e20*/  STS.U16 [R3+0x2700], R56 ;  /* 0x0027003803007388 */ /* 0x000fe80000000400 */
[----:B-1----:R-:W3:Y:S01]  /*19e30*/  LDL.LU R58, [R1+0x89c] ;  /* 0x00089c00013a7983 */ /* 0x002ee20000300800 */
[----:B------:R-:W-:Y:S02]  /*19e40*/  STS.U16 [R3+0x2740], R0 ;  /* 0x0027400003007388 */ /* 0x000fe40000000400 */
[----:B------:R-:W3:Y:S02]  /*19e50*/  LDL.LU R59, [R1+0x898] ;  /* 0x00089800013b7983 */ /* 0x000ee40000300800 */
[----:B------:R0:W-:Y:S01]  /*19e60*/  STS.U16 [R3+0x2780], R2 ;  /* 0x0027800203007388 */ /* 0x0001e20000000400 */
[----:B------:R-:W3:Y:S04]  /*19e70*/  LDL.LU R60, [R1+0x894] ;  /* 0x00089400013c7983 */ /* 0x000ee80000300800 */
[----:B0-----:R-:W3:Y:S01]  /*19e80*/  LDL.LU R2, [R1+0x88c] ;  /* 0x00088c0001027983 */ /* 0x001ee20000300800 */
[----:B------:R-:W3:Y:S02]  /*19e90*/  LDL.LU R61, [R1+0x858] ;  /* 0x00085800013d7983 */ /* 0x000ee40000300800 */
[----:B------:R-:W3:Y:S02]  /*19ea0*/  LDL.LU R57, [R1+0x854] ;  /* 0x0008540001397983 */ /* 0x000ee40000300800 */
[----:B------:R-:W3:Y:S01]  /*19eb0*/  LDL.LU R56, [R1+0x84c] ;  /* 0x00084c0001387983 */ /* 0x000ee20000300800 */
[----:B------:R-:W3:Y:S01]  /*19ec0*/  LDL.LU R0, [R1+0x848] ;  /* 0x0008480001007983 */ /* 0x000ee20000300800 */
[----:B------:R-:W3:Y:S02]  /*19ed0*/  LDL.LU R4, [R1+0x840] ;  /* 0x0008400001047983 */ /* 0x000ee40000300800 */
[----:B------:R-:W3:Y:S01]  /*19ee0*/  LDL.LU R5, [R1+0x83c] ;  /* 0x00083c0001057983 */ /* 0x000ee20000300800 */
[----:B----4-:R0:W-:Y:S01]  /*19ef0*/  STS.U16 [R3+0x27c0], R35 ;  /* 0x0027c02303007388 */ /* 0x0101e20000000400 */
[----:B------:R1:W-:Y:S02]  /*19f00*/  STS.U16 [R3+0x2e40], R36 ;  /* 0x002e402403007388 */ /* 0x0003e40000000400 */
[----:B--2---:R2:W-:Y:S01]  /*19f10*/  STS.U16 [R3+0x2e00], R37 ;  /* 0x002e002503007388 */ /* 0x0045e20000000400 */
[----:B---3--:R4:W-:Y:S01]  /*19f20*/  STS.U16 [R3+0x2ec0], R38 ;  /* 0x002ec02603007388 */ /* 0x0089e20000000400 */
[----:B------:R4:W-:Y:S03]  /*19f30*/  STS.U16 [R3+0x2e80], R39 ;  /* 0x002e802703007388 */ /* 0x0009e60000000400 */
[----:B------:R4:W-:Y:S01]  /*19f40*/  STS.U16 [R3+0x2f40], R40 ;  /* 0x002f402803007388 */ /* 0x0009e20000000400 */
[----:B------:R4:W-:Y:S03]  /*19f50*/  STS.U16 [R3+0x2f00], R41 ;  /* 0x002f002903007388 */ /* 0x0009e60000000400 */
[----:B0-----:R-:W3:Y:S04]  /*19f60*/  LDL.LU R35, [R1+0x1f30] ;  /* 0x001f300001237983 */ /* 0x001ee80000300800 */
[----:B------:R0:W-:Y:S01]  /*19f70*/  STS.U16 [R3+0x2fc0], R42 ;  /* 0x002fc02a03007388 */ /* 0x0001e20000000400 */
[----:B------:R0:W-:Y:S02]  /*19f80*/  STS.U16 [R3+0x2f80], R43 ;  /* 0x002f802b03007388 */ /* 0x0001e40000000400 */
[----:B-1----:R-:W3:Y:S02]  /*19f90*/  LDL.LU R36, [R1+0x1f2c] ;  /* 0x001f2c0001247983 */ /* 0x002ee40000300800 */
[----:B--2---:R-:W2:Y:S01]  /*19fa0*/  LDL.LU R37, [R1+0x1f28] ;  /* 0x001f280001257983 */ /* 0x004ea20000300800 */
[----:B----4-:R-:W4:Y:S04]  /*19fb0*/  LDL.LU R38, [R1+0x1f24] ;  /* 0x001f240001267983 */ /* 0x010f280000300800 */
[----:B------:R1:W-:Y:S01]  /*19fc0*/  STS.U16 [R3+0x3600], R44 ;  /* 0x0036002c03007388 */ /* 0x0003e20000000400 */
[----:B------:R1:W-:Y:S02]  /*19fd0*/  STS.U16 [R3+0x3640], R45 ;  /* 0x0036402d03007388 */ /* 0x0003e40000000400 */
[----:B------:R-:W2:Y:S02]  /*19fe0*/  LDL.LU R39, [R1+0x1f20] ;  /* 0x001f200001277983 */ /* 0x000ea40000300800 */
[----:B------:R-:W2:Y:S01]  /*19ff0*/  LDL.LU R40, [R1+0x1f1c] ;  /* 0x001f1c0001287983 */ /* 0x000ea20000300800 */
[----:B------:R1:W-:Y:S01]  /*1a000*/  STS.U16 [R3+0x3680], R46 ;  /* 0x0036802e03007388 */ /* 0x0003e20000000400 */
[----:B------:R1:W-:Y:S03]  /*1a010*/  STS.U16 [R3+0x36c0], R47 ;  /* 0x0036c02f03007388 */ /* 0x0003e60000000400 */
[----:B------:R-:W2:Y:S04]  /*1a020*/  LDL.LU R41, [R1+0x1f18] ;  /* 0x001f180001297983 */ /* 0x000ea80000300800 */
[----:B------:R1:W-:Y:S01]  /*1a030*/  STS.U16 [R3+0x3700], R48 ;  /* 0x0037003003007388 */ /* 0x0003e20000000400 */
[----:B------:R1:W-:Y:S02]  /*1a040*/  STS.U16 [R3+0x3740], R49 ;  /* 0x0037403103007388 */ /* 0x0003e40000000400 */
[----:B0-----:R-:W2:Y:S02]  /*1a050*/  LDL.LU R42, [R1+0x1f14] ;  /* 0x001f1400012a7983 */ /* 0x001ea40000300800 */
[----:B------:R-:W2:Y:S01]  /*1a060*/  LDL.LU R43, [R1+0x1f10] ;  /* 0x001f1000012b7983 */ /* 0x000ea20000300800 */
[----:B-1----:R-:W2:Y:S04]  /*1a070*/  LDL.LU R44, [R1+0x1f0c] ;  /* 0x001f0c00012c7983 */ /* 0x002ea80000300800 */
        /* <DEDUP_REMOVED lines=9> */
[----:B------:R-:W2:Y:S02]  /*1a110*/  LDL.LU R48, [R1+0x1efc] ;  /* 0x001efc0001307983 */ /* 0x000ea40000300800 */
[----:B------:R-:W2:Y:S01]  /*1a120*/  LDL.LU R49, [R1+0x1ef8] ;  /* 0x001ef80001317983 */ /* 0x000ea20000300800 */
[----:B0-----:R-:W2:Y:S04]  /*1a130*/  LDL.LU R50, [R1+0x1ef4] ;  /* 0x001ef40001327983 */ /* 0x001ea80000300800 */
[----:B------:R0:W-:Y:S01]  /*1a140*/  STS.U16 [R3+0x3f40], R58 ;  /* 0x003f403a03007388 */ /* 0x0001e20000000400 */
[----:B------:R0:W-:Y:S02]  /*1a150*/  STS.U16 [R3+0x3f00], R59 ;  /* 0x003f003b03007388 */ /* 0x0001e40000000400 */
[----:B-1----:R-:W2:Y:S02]  /*1a160*/  LDL.LU R51, [R1+0x1ef0] ;  /* 0x001ef00001337983 */ /* 0x002ea40000300800 */
[----:B------:R-:W2:Y:S01]  /*1a170*/  LDL.LU R52, [R1+0x1eec] ;  /* 0x001eec0001347983 */ /* 0x000ea20000300800 */
[----:B------:R1:W-:Y:S04]  /*1a180*/  STS.U16 [R3+0x3fc0], R60 ;  /* 0x003fc03c03007388 */ /* 0x0003e80000000400 */
[----:B------:R-:W2:Y:S01]  /*1a190*/  LDL.LU R53, [R1+0x1ee8] ;  /* 0x001ee80001357983 */ /* 0x000ea20000300800 */
[----:B------:R-:W2:Y:S02]  /*1a1a0*/  LDL.LU R54, [R1+0x1ee4] ;  /* 0x001ee40001367983 */ /* 0x000ea40000300800 */
[----:B------:R-:W2:Y:S01]  /*1a1b0*/  LDL.LU R55, [R1+0x1ee0] ;  /* 0x001ee00001377983 */ /* 0x000ea20000300800 */
[----:B0-----:R-:W2:Y:S04]  /*1a1c0*/  LDL.LU R58, [R1+0x1edc] ;  /* 0x001edc00013a7983 */ /* 0x001ea80000300800 */
[----:B------:R0:W-:Y:S01]  /*1a1d0*/  STS.U16 [R3+0x3f80], R2 ;  /* 0x003f800203007388 */ /* 0x0001e20000000400 */
[----:B------:R-:W2:Y:S02]  /*1a1e0*/  LDL.LU R59, [R1+0x1ed8] ;  /* 0x001ed800013b7983 */ /* 0x000ea40000300800 */
[----:B-1----:R-:W2:Y:S01]  /*1a1f0*/  LDL.LU R60, [R1+0x1ed4] ;  /* 0x001ed400013c7983 */ /* 0x002ea20000300800 */
[----:B0-----:R-:W0:Y:S02]  /*1a200*/  S2R R2, SR_TID.X ;  /* 0x0000000000027919 */ /* 0x001e240000002100 */
[----:B0-----:R-:W-:-:S05]  /*1a210*/  LOP3.LUT R2, R2, 0x1f, RZ, 0xc0, !PT ;  /* 0x0000001f02027812 */ /* 0x001fca00078ec0ff */
[----:B------:R-:W-:-:S05]  /*1a220*/  IMAD.SHL.U32 R2, R2, 0x2, RZ ;  /* 0x0000000202027824 */ /* 0x000fca00078e00ff */
[----:B------:R0:W-:Y:S04]  /*1a230*/  STS.U16 [R2+0x4000], R61 ;  /* 0x0040003d02007388 */ /* 0x0001e80000000400 */
[----:B------:R1:W-:Y:S04]  /*1a240*/  STS.U16 [R2+0x4040], R57 ;  /* 0x0040403902007388 */ /* 0x0003e80000000400 */
[----:B------:R1:W-:Y:S04]  /*1a250*/  STS.U16 [R2+0x4200], R56 ;  /* 0x0042003802007388 */ /* 0x0003e80000000400 */
[----:B------:R1:W-:Y:S04]  /*1a260*/  STS.U16 [R2+0x4240], R0 ;  /* 0x0042400002007388 */ /* 0x0003e80000000400 */
[----:B0-----:R-:W2:Y:S01]  /*1a270*/  LDL.LU R61, [R1+0x1ed0] ;  /* 0x001ed000013d7983 */ /* 0x001ea20000300800 */
[----:B-1----:R-:W2:Y:S02]  /*1a280*/  LDL.LU R57, [R1+0x1ecc] ;  /* 0x001ecc0001397983 */ /* 0x002ea40000300800 */
[----:B------:R-:W2:Y:S02]  /*1a290*/  LDL.LU R56, [R1+0x1ec8] ;  /* 0x001ec80001387983 */ /* 0x000ea40000300800 */
[----:B------:R-:W2:Y:S02]  /*1a2a0*/  LDL.LU R0, [R1+0x1ec4] ;  /* 0x001ec40001007983 */ /* 0x000ea40000300800 */
[----:B--2---:R0:W-:Y:S04]  /*1a2b0*/  STS.U16 [R2+0x4600], R0 ;  /* 0x0046000002007388 */ /* 0x0041e80000000400 */
[----:B0-----:R-:W2:Y:S04]  /*1a2c0*/  LDL.LU R0, [R1+0x1ec0] ;  /* 0x001ec00001007983 */ /* 0x001ea80000300800 */
[----:B------:R0:W-:Y:S04]  /*1a2d0*/  STS.U16 [R2+0x4640], R56 ;  /* 0x0046403802007388 */ /* 0x0001e80000000400 */
[----:B------:R1:W-:Y:S04]  /*1a2e0*/  STS.U16 [R2+0x4800], R57 ;  /* 0x0048003902007388 */ /* 0x0003e80000000400 */
[----:B0-----:R-:W3:Y:S01]  /*1a2f0*/  LDL.LU R56, [R1+0x1ebc] ;  /* 0x001ebc0001387983 */ /* 0x001ee20000300800 */
[----:B-1----:R-:W3:Y:S03]  /*1a300*/  LDL.LU R57, [R1+0x1eb8] ;  /* 0x001eb80001397983 */ /* 0x002ee60000300800 */
        /* <DEDUP_REMOVED lines=9> */
[----:B--2---:R-:W-:Y:S01]  /*1a3a0*/  STS.U16 [R0+0x4080], R52 ;  /* 0x0040803400007388 */ /* 0x004fe20000000400 */
        /* <DEDUP_REMOVED lines=13> */
[----:B----4-:R-:W-:Y:S02]  /*1a480*/  STS.U16 [R0+0x4e80], R38 ;  /* 0x004e802600007388 */ /* 0x010fe40000000400 */
[----:B------:R0:W-:Y:S02]  /*1a490*/  STS.U16 [R0+0x4ec0], R37 ;  /* 0x004ec02500007388 */ /* 0x0001e40000000400 */
[----:B0-----:R-:W2:Y:S01]  /*1a4a0*/  LDL R0, [R1+0x844] ;  /* 0x0008440001007983 */ /* 0x001ea20000100800 */
[----:B------:R-:W4:Y:S02]  /*1a4b0*/  LDL.LU.64 R48, [R1+0x1c0] ;  /* 0x0001c00001307983 */ /* 0x000f240000300a00 */
[----:B------:R-:W4:Y:S01]  /*1a4c0*/  LDL.LU.64 R50, [R1+0x1c8] ;  /* 0x0001c80001327983 */ /* 0x000f220000300a00 */
[----:B---3--:R-:W-:Y:S01]  /*1a4d0*/  STS.U16 [R57+0x4100], R36 ;  /* 0x0041002439007388 */ /* 0x008fe20000000400 */
        /* <DEDUP_REMOVED lines=14> */
[----:B------:R0:W-:Y:S01]  /*1a5c0*/  STS.U16 [R57+0x4f40], R21 ;  /* 0x004f401539007388 */ /* 0x0001e20000000400 */
[----:B------:R-:W-:Y:S01]  /*1a5d0*/  STS.U16 [R3+0x4fc0], R56 ;  /* 0x004fc03803007388 */ /* 0x000fe20000000400 */
[----:B------:R-:W-:Y:S02]  /*1a5e0*/  STS.U16 [R3+0x4180], R20 ;  /* 0x0041801403007388 */ /* 0x000fe40000000400 */
[----:B------:R-:W-:Y:S01]  /*1a5f0*/  STS.U16 [R3+0x41c0], R19 ;  /* 0x0041c01303007388 */ /* 0x000fe20000000400 */
[----:B0-----:R-:W0:Y:S01]  /*1a600*/  S2R R57, SR_TID.X ;  /* 0x0000000000397919 */ /* 0x001e220000002100 */
        /* <DEDUP_REMOVED lines=13> */
[----:B------:R-:W-:Y:S02]  /*1a6e0*/  BAR.SYNC.DEFER_BLOCKING 0x0 ;  /* 0x0000000000007b1d */ /* 0x000fe40000010000 */
[C---:B0-----:R-:W-:Y:S01]  /*1a6f0*/  IMAD.SHL.U32 R2, R57.reuse, 0x8, RZ ;  /* 0x0000000839027824 */ /* 0x041fe200078e00ff */
[----:B------:R-:W-:-:S04]  /*1a700*/  LOP3.LUT R58, R57, 0x7, RZ, 0xc0, !PT ;  /* 0x00000007393a7812 */ /* 0x000fc800078ec0ff */
[----:B------:R-:W-:Y:S01]  /*1a710*/  LOP3.LUT R2, R2, 0x30, RZ, 0xc0, !PT ;  /* 0x0000003002027812 */ /* 0x000fe200078ec0ff */
[----:B------:R-:W-:-:S04]  /*1a720*/  IMAD.SHL.U32 R59, R57, 0x2, RZ ;  /* 0x00000002393b7824 */ /* 0x000fc800078e00ff */
[----:B------:R-:W-:-:S05]  /*1a730*/  IMAD R2, R58, 0x40, R2 ;  /* 0x000000403a027824 */ /* 0x000fca00078e0202 */
[----:B------:R-:W-:-:S05]  /*1a740*/  LOP3.LUT R2, R2, 0x30, R59, 0x78, !PT ;  /* 0x0000003002027812 */ /* 0x000fca00078e783b */
[----:B------:R-:W0:Y:S04]  /*1a750*/  LDSM.16.M88.4 R32, [R2+0x4000] ;  /* 0x004000000220783b */ /* 0x000e280000000200 */
[----:B------:R-:W1:Y:S04]  /*1a760*/  LDSM.16.M88.4 R24, [R2+0x4400] ;  /* 0x004400000218783b */ /* 0x000e680000000200 */
[----:B------:R-:W3:Y:S04]  /*1a770*/  LDSM.16.M88.4 R20, [R2+0x4600] ;  /* 0x004600000214783b */ /* 0x000ee80000000200 */
[----:B------:R-:W3:Y:S04]  /*1a780*/  LDSM.16.M88.4 R16, [R2+0x4800] ;  /* 0x004800000210783b */ /* 0x000ee80000000200 */
[----:B------:R-:W3:Y:S04]  /*1a790*/  LDSM.16.M88.4 R12, [R2+0x4a00] ;  /* 0x004a0000020c783b */ /* 0x000ee80000000200 */
[----:B------:R-:W3:Y:S04]  /*1a7a0*/  LDSM.16.M88.4 R4, [R2+0x4c00] ;  /* 0x004c00000204783b */ /* 0x000ee80000000200 */
[----:B------:R-:W3:Y:S04]  /*1a7b0*/  LDSM.16.M88.4 R8, [R2+0x4e00] ;  /* 0x004e00000208783b */ /* 0x000ee80000000200 */
[----:B------:R-:W-:Y:S04]  /*1a7c0*/  LDSM.16.M88.4 R28, [R2+0x4200] ;  /* 0x00420000021c783b */ /* 0x000fe80000000200 */
[----:B0-----:R-:W-:Y:S01]  /*1a7d0*/  STL [R1+0x1b14], R34 ;  /* 0x001b142201007387 */ /* 0x001fe20000100800 */
[----:B------:R-:W-:Y:S02]  /*1a7e0*/  STL [R1+0x1b10], R35 ;  /* 0x001b102301007387 */ /* 0x000fe40000100800 */
[----:B-1----:R-:W-:Y:S02]  /*1a7f0*/  STL [R1+0x1b08], R26 ;  /* 0x001b081a01007387 */ /* 0x002fe40000100800 */
[----:B------:R-:W-:Y:S01]  /*1a800*/  STL [R1+0x1b04], R27 ;  /* 0x001b041b01007387 */ /* 0x000fe20000100800 */
[----:B---3--:R-:W-:Y:S01]  /*1a810*/  STL [R1+0x1b0c], R22 ;  /* 0x001b0c1601007387 */ /* 0x008fe20000100800 */
[----:B------:R-:W-:Y:S02]  /*1a820*/  STL [R1+0x1b00], R23 ;  /* 0x001b001701007387 */ /* 0x000fe40000100800 */
[----:B------:R-:W-:Y:S02]  /*1a830*/  STL [R1+0x1b1c], R18 ;  /* 0x001b1c1201007387 */ /* 0x000fe40000100800 */
[----:B------:R-:W-:Y:S01]  /*1a840*/  STL [R1+0x1b18], R19 ;  /* 0x001b181301007387 */ /* 0x000fe20000100800 */
[----:B------:R-:W-:Y:S01]  /*1a850*/  STL [R1+0x1ad4], R14 ;  /* 0x001ad40e01007387 */ /* 0x000fe20000100800 */
[----:B------:R-:W-:Y:S02]  /*1a860*/  STL [R1+0x1ad0], R15 ;  /* 0x001ad00f01007387 */ /* 0x000fe40000100800 */
[----:B------:R-:W-:Y:S02]  /*1a870*/  STL [R1+0x1acc], R6 ;  /* 0x001acc0601007387 */ /* 0x000fe40000100800 */
[----:B------:R-:W-:Y:S01]  /*1a880*/  STL [R1+0x1ac8], R7 ;  /* 0x001ac80701007387 */ /* 0x000fe20000100800 */
[----:B------:R-:W3:Y:S01]  /*1a890*/  LDL.LU.64 R52, [R1+0x1a0] ;  /* 0x0001a00001347983 */ /* 0x000ee20000300a00 */
[----:B------:R-:W3:Y:S02]  /*1a8a0*/  LDL.LU.64 R54, [R1+0x1a8] ;  /* 0x0001a80001367983 */ /* 0x000ee40000300a00 */
[----:B------:R-:W-:Y:S02]  /*1a8b0*/  STL [R1+0x1ac4], R10 ;  /* 0x001ac40a01007387 */ /* 0x000fe40000100800 */
[----:B------:R-:W-:Y:S01]  /*1a8c0*/  STL [R1+0x1ac0], R11 ;  /* 0x001ac00b01007387 */ /* 0x000fe20000100800 */
[----:B------:R-:W3:Y:S01]  /*1a8d0*/  LDL.LU.64 R44, [R1+0x190] ;  /* 0x00019000012c7983 */ /* 0x000ee20000300a00 */
[----:B------:R-:W3:Y:S03]  /*1a8e0*/  LDL.LU.64 R46, [R1+0x198] ;  /* 0x00019800012e7983 */ /* 0x000ee60000300a00 */
[----:B--2---:R-:W4:Y:S04]  /*1a8f0*/  LDSM.16.MT88.4 R40, [R0] ;  /* 0x000000000028783b */ /* 0x004f280000004200 */
[----:B------:R-:W0:Y:S01]  /*1a900*/  LDSM.16.MT88.4 R36, [R0+0x80] ;  /* 0x000080000024783b */ /* 0x000e220000004200 */
[C---:B----4-:R-:W-:Y:S11]  /*1a910*/  HMMA.16816.F32.BF16 R48, R40.reuse, R32, R48 ;  /* 0x000000202830723c */ /* 0x050ff60000041830 */
[----:B------:R-:W-:Y:S11]  /*1a920*/  @!UPT UIADD3 URZ, URZ, URZ, URZ ;  /* 0x0000003f3f3ff290 */ /* 0x000ff6000fffe03f */
[----:B------:R-:W-:Y:S02]  /*1a930*/  @!UPT UIADD3 URZ, URZ, URZ, URZ ;  /* 0x0000003f3f3ff290 */ /* 0x000fe4000fffe03f */
[----:B------:R-:W-:Y:S02]  /*1a940*/  IMAD.MOV.U32 R56, RZ, RZ, R51 ;  /* 0x000000ffff387224 */ /* 0x000fe400078e0033 */
[----:B------:R-:W-:Y:S02]  /*1a950*/  IMAD.MOV.U32 R57, RZ, RZ, R50 ;  /* 0x000000ffff397224 */ /* 0x000fe400078e0032 */
[----:B------:R-:W-:Y:S02]  /*1a960*/  IMAD.MOV.U32 R59, RZ, RZ, R48 ;  /* 0x000000ffff3b7224 */ /* 0x000fe400078e0030 */
[----:B------:R-:W-:Y:S02]  /*1a970*/  IMAD.MOV.U32 R58, RZ, RZ, R49 ;  /* 0x000000ffff3a7224 */ /* 0x000fe400078e0031 */
[----:B------:R-:W2:Y:S01]  /*1a980*/  LDL.LU.64 R48, [R1+0x370] ;  /* 0x0003700001307983 */ /* 0x000ea20000300a00 */
[----:B------:R-:W2:Y:S02]  /*1a990*/  LDL.LU.64 R50, [R1+0x378] ;  /* 0x0003780001327983 */ /* 0x000ea40000300a00 */
[----:B------:R-:W-:Y:S02]  /*1a9a0*/  STL [R1+0x1b64], R56 ;  /* 0x001b643801007387 */ /* 0x000fe40000100800 */
[----:B------:R1:W-:Y:S01]  /*1a9b0*/  STL [R1+0x1b60], R57 ;  /* 0x001b603901007387 */ /* 0x0003e20000100800 */
[----:B------:R-:W-:Y:S01]  /*1a9c0*/  STL [R1+0x1b5c], R58 ;  /* 0x001b5c3a01007387 */ /* 0x000fe20000100800 */
[----:B------:R4:W-:Y:S03]  /*1a9d0*/  STL [R1+0x1b58], R59 ;  /* 0x001b583b01007387 */ /* 0x0009e60000100800 */
[----:B-1----:R-:W2:Y:S01]  /*1a9e0*/  LDL.LU.64 R56, [R1+0x1b0] ;  /* 0x0001b00001387983 */ /* 0x002ea20000300a00 */
[----:B----4-:R-:W2:Y:S01]  /*1a9f0*/  LDL.LU.64 R58, [R1+0x1b8] ;  /* 0x0001b800013a7983 */ /* 0x010ea20000300a00 */
[C---:B---3--:R-:W-:Y:S08]  /*1aa00*/  HMMA.16816.F32.BF16 R52, R40.reuse, R24, R52 ;  /* 0x000000182834723c */ /* 0x048ff00000041834 */
[----:B------:R-:W-:Y:S11]  /*1aa10*/  HMMA.16816.F32.BF16 R44, R40, R20, R44 ;  /* 0x00000014282c723c */ /* 0x000ff6000004182c */
[----:B------:R-:W-:Y:S05]  /*1aa20*/  @!UPT UIADD3 URZ, URZ, URZ, URZ ;  /* 0x0000003f3f3ff290 */ /* 0x000fea000fffe03f */
[----:B------:R-:W-:Y:S02]  /*1aa30*/  IMAD.MOV.U32 R3, RZ, RZ, R54 ;  /* 0x000000ffff037224 */ /* 0x000fe400078e0036 */
[----:B------:R-:W-:-:S06]  /*1aa40*/  IMAD.MOV.U32 R2, RZ, RZ, R55 ;  /* 0x000000ffff027224 */ /* 0x000fcc00078e0037 */
[----:B------:R-:W-:Y:S02]  /*1aa50*/  IMAD.MOV.U32 R18, RZ, RZ, R44 ;  /* 0x000000ffff127224 */ /* 0x000fe400078e002c */
[----:B------:R-:W-:Y:S02]  /*1aa60*/  IMAD.MOV.U32 R19, RZ, RZ, R45 ;  /* 0x000000ffff137224 */ /* 0x000fe400078e002d */
[----:B------:R-:W-:Y:S02]  /*1aa70*/  IMAD.MOV.U32 R34, RZ, RZ, R46 ;  /* 0x000000ffff227224 */ /* 0x000fe400078e002e */
[----:B------:R-:W-:Y:S01]  /*1aa80*/  IMAD.MOV.U32 R35, RZ, RZ, R47 ;  /* 0x000000ffff237224 */ /* 0x000fe200078e002f */
[C---:B--2---:R-:W-:Y:S11]  /*1aa90*/  HMMA.16816.F32.BF16 R56, R40.reuse, R28, R56 ;  /* 0x0000001c2838723c */ /* 0x044ff60000041838 */
[----:B------:R-:W-:Y:S11]  /*1aaa0*/  @!UPT UIADD3 URZ, URZ, URZ, URZ ;  /* 0x0000003f3f3ff290 */ /* 0x000ff6000fffe03f */
[----:B------:R-:W-:Y:S01]  /*1aab0*/  @!UPT UIADD3 URZ, URZ, URZ, URZ ;  /* 0x0000003f3f3ff290 */ /* 0x000fe2000fffe03f */
[----:B------:R-:W-:Y:S01]  /*1aac0*/  STL.64 [R1+0x1b0], R56 ;  /* 0x0001b03801007387 */ /* 0x000fe20000100a00 */
[----:B------:R-:W-:Y:S02]  /*1aad0*/  STL.64 [R1+0x1b8], R58 ;  /* 0x0001b83a01007387 */ /* 0x000fe40000100a00 */
[----:B------:R1:W-:Y:S02]  /*1aae0*/  STL.64 [R1+0x1a0], R52 ;  /* 0x0001a03401007387 */ /* 0x0003e40000100a00 */
[----:B------:R2:W-:Y:S01]  /*1aaf0*/  STL [R1+0x1c58], R3 ;  /* 0x001c580301007387 */ /* 0x0005e20000100800 */
[----:B-1----:R-:W3:Y:S01]  /*1ab00*/  LDL.LU.64 R52, [R1+0x520] ;  /* 0x0005200001347983 */ /* 0x002ee20000300a00 */
[----:B------:R-:W3:Y:S02]  /*1ab10*/  LDL.LU.64 R54, [R1+0x528] ;  /* 0x0005280001367983 */ /* 0x000ee40000300a00 */
[----:B------:R-:W4:Y:S02]  /*1ab20*/  LDL.LU.64 R44, [R1+0x6d0] ;  /* 0x0006d000012c7983 */ /* 0x000f240000300a00 */
[----:B------:R-:W4:Y:S01]  /*1ab30*/  LDL.LU.64 R46, [R1+0x6d8] ;  /* 0x0006d800012e7983 */ /* 0x000f220000300a00 */
[C---:B------:R-:W-:Y:S01]  /*1ab40*/  HMMA.16816.F32.BF16 R48, R40.reuse, R16, R48 ;  /* 0x000000102830723c */ /* 0x040fe20000041830 */
[----:B--2---:R-:W2:Y:S01]  /*1ab50*/  LDL R3, [R1+0x844] ;  /* 0x0008440001037983 */ /* 0x004ea20000100800 */
[----:B------:R1:W-:Y:S11]  /*1ab60*/  STL [R1+0x1b30], R18 ;  /* 0x001b301201007387 */ /* 0x0003f60000100800 */
[----:B------:R-:W-:Y:S11]  /*1ab70*/  @!UPT UIADD3 URZ, URZ, URZ, URZ ;  /* 0x0000003f3f3ff290 */ /* 0x000ff6000fffe03f */
[----:B------:R-:W-:Y:S02]  /*1ab80*/  IMAD.MOV.U32 R56, RZ, RZ, R48 ;  /* 0x000000ffff387224 */ /* 0x000fe400078e0030 */
[----:B------:R-:W-:Y:S02]  /*1ab90*/  IMAD.MOV.U32 R57, RZ, RZ, R49 ;  /* 0x000000ffff397224 */ /* 0x000fe400078e0031 */
[----:B------:R-:W-:Y:S02]  /*1aba0*/  IMAD.MOV.U32 R58, RZ, RZ, R50 ;  /* 0x000000ffff3a7224 */ /* 0x000fe400078e0032 */
[----:B------:R-:W-:Y:S01]  /*1abb0*/  IMAD.MOV.U32 R59, RZ, RZ, R51 ;  /* 0x000000ffff3b7224 */ /* 0x000fe200078e0033 */
[----:B------:R-:W2:Y:S01]  /*1abc0*/  LDL.LU.64 R48, [R1+0x60] ;  /* 0x0000600001307983 */ /* 0x000ea20000300a00 */
[----:B------:R-:W2:Y:S03]  /*1abd0*/  LDL.LU.64 R50, [R1+0x68] ;  /* 0x0000680001327983 */ /* 0x000ea60000300a00 */
[----:B------:R-:W-:Y:S01]  /*1abe0*/  STL.64 [R1+0x1b70], R58 ;  /* 0x001b703a01007387 */ /* 0x000fe20000100a00 */
[----:B------:R-:W-:Y:S01]  /*1abf0*/  STL.64 [R1+0x1b68], R56 ;  /* 0x001b683801007387 */ /* 0x000fe20000100a00 */
[C---:B---3--:R-:W-:Y:S08]  /*1ac00*/  HMMA.16816.F32.BF16 R52, R40.reuse, R12, R52 ;  /* 0x0000000c2834723c */ /* 0x048ff00000041834 */
[----:B----4-:R-:W-:Y:S11]  /*1ac10*/  HMMA.16816.F32.BF16 R44, R40, R4, R44 ;  /* 0x00000004282c723c */ /* 0x010ff6000004182c */
[----:B------:R-:W-:Y:S05]  /*1ac20*/  @!UPT UIADD3 URZ, URZ, URZ, URZ ;  /* 0x0000003f3f3ff290 */ /* 0x000fea000fffe03f */
[----:B------:R-:W-:Y:S02]  /*1ac30*/  IMAD.MOV.U32 R7, RZ, RZ, R53 ;  /* 0x000000ffff077224 */ /* 0x000fe400078e0035 */
[----:B------:R-:W-:-:S06]  /*1ac40*/  IMAD.MOV.U32 R10, RZ, RZ, R54 ;  /* 0x000000ffff0a7224 */ /* 0x000fcc00078e0036 */
[----:B-1----:R-:W-:Y:S02]  /*1ac50*/  IMAD.MOV.U32 R18, RZ, RZ, R44 ;  /* 0x000000ffff127224 */ /* 0x002fe400078e002c */
[----:B------:R-:W-:Y:S01]  /*1ac60*/  IMAD.MOV.U32 R61, RZ, RZ, R45 ;  /* 0x000000ffff3d7224 */ /* 0x000fe200078e002d */
[----:B------:R1:W-:Y:S01]  /*1ac70*/  STL [R1+0x1adc], R7 ;  /* 0x001adc0701007387 */ /* 0x0003e20000100800 */
[----:B------:R3:W-:Y:S02]  /*1ac80*/  STL [R1+0x1ad8], R10 ;  /* 0x001ad80a01007387 */ /* 0x0007e40000100800 */
[----:B------:R-:W-:Y:S02]  /*1ac90*/  IMAD.MOV.U32 R60, RZ, RZ, R46 ;  /* 0x000000ffff3c7224 */ /* 0x000fe400078e002e */
[----:B------:R-:W-:Y:S01]  /*1aca0*/  IMAD.MOV.U32 R0, RZ, RZ, R47 ;  /* 0x000000ffff007224 */ /* 0x000fe200078e002f */
[----:B------:R-:W0:Y:S01]  /*1acb0*/  LDL.LU.64 R44, [R1+0x7e0] ;  /* 0x0007e000012c7983 */ /* 0x000e220000300a00 */
[----:B------:R-:W0:Y:S01]  /*1acc0*/  LDL.LU.64 R46, [R1+0x7e8] ;  /* 0x0007e800012e7983 */ /* 0x000e220000300a00 */
[----:B--2---:R-:W-:Y:S01]  /*1acd0*/  HMMA.16816.F32.BF16 R40, R40, R8, R48 ;  /* 0x000000082828723c */ /* 0x004fe20000041830 */
[----:B------:R-:W2:Y:S01]  /*1ace0*/  LDL.LU.64 R48, [R1+0x7d0] ;  /* 0x0007d00001307983 */ /* 0x000ea20000300a00 */
[----:B------:R-:W2:Y:S11]  /*1acf0*/  LDL.LU.64 R50, [R1+0x7d8] ;  /* 0x0007d80001327983 */ /* 0x000eb60000300a00 */
[----:B------:R-:W-:Y:S11]  /*1ad00*/  @!UPT UIADD3 URZ, URZ, URZ, URZ ;  /* 0x0000003f3f3ff290 */ /* 0x000ff6000fffe03f */
[----:B-1----:R-:W-:Y:S02]  /*1ad10*/  IMAD.MOV.U32 R7, RZ, RZ, R40 ;  /* 0x000000ffff077224 */ /* 0x002fe400078e0028 */
[----:B---3--:R-:W-:Y:S02]  /*1ad20*/  IMAD.MOV.U32 R10, RZ, RZ, R41 ;  /* 0x000000ffff0a7224 */ /* 0x008fe400078e0029 */
[----:B------:R-:W-:Y:S02]  /*1ad30*/  IMAD.MOV.U32 R14, RZ, RZ, R42 ;  /* 0x000000ffff0e7224 */ /* 0x000fe400078e002a */
[----:B------:R-:W-:Y:S01]  /*1ad40*/  IMAD.MOV.U32 R15, RZ, RZ, R43 ;  /* 0x000000ffff0f7224 */ /* 0x000fe200078e002b */
[----:B------:R-:W3:Y:S01]  /*1ad50*/  LDL.LU.64 R40, [R1+0x7c0] ;  /* 0x0007c00001287983 */ /* 0x000ee20000300a00 */
[----:B------:R-:W3:Y:S02]  /*1ad60*/  LDL.LU.64 R42, [R1+0x7c8] ;  /* 0x0007c800012a7983 */ /* 0x000ee40000300a00 */
[----:B------:R-:W-:-:S02]  /*1ad70*/  IMAD.MOV.U32 R6, RZ, RZ, R52 ;  /* 0x000000ffff067224 */ /* 0x000fc400078e0034 */
[----:B------:R-:W-:Y:S01]  /*1ad80*/  IMAD.MOV.U32 R11, RZ, RZ, R55 ;  /* 0x000000ffff0b7224 */ /* 0x000fe200078e0037 */
[----:B------:R-:W4:Y:S01]  /*1ad90*/  LDL.LU.64 R52, [R1+0x7b0] ;  /* 0x0007b00001347983 */ /* 0x000f220000300a00 */
[----:B------:R-:W4:Y:S02]  /*1ada0*/  LDL.LU.64 R54, [R1+0x7b8] ;  /* 0x0007b80001367983 */ /* 0x000f240000300a00 */
[----:B------:R-:W3:Y:S01]  /*1adb0*/  LDL R57, [R1+0x864] ;  /* 0x0008640001397983 */ /* 0x000ee20000100800 */
[C---:B0-----:R-:W-:Y:S08]  /*1adc0*/  HMMA.16816.F32.BF16 R44, R36.reuse, R32, R44 ;  /* 0x00000020242c723c */ /* 0x041ff0000004182c */
[C---:B--2---:R-:W-:Y:S11]  /*1add0*/  HMMA.16816.F32.BF16 R48, R36.reuse, R28, R48 ;  /* 0x0000001c2430723c */ /* 0x044ff60000041830 */
[----:B------:R-:W-:Y:S05]  /*1ade0*/  @!UPT UIADD3 URZ, URZ, URZ, URZ ;  /* 0x0000003f3f3ff290 */ /* 0x000fea000fffe03f */
[----:B------:R-:W-:Y:S02]  /*1adf0*/  IMAD.MOV.U32 R22, RZ, RZ, R44 ;  /* 0x000000ffff167224 */ /* 0x000fe400078e002c */
[----:B------:R-:W-:Y:S02]  /*1ae00*/  IMAD.MOV.U32 R26, RZ, RZ, R45 ;  /* 0x000000ffff1a7224 */ /* 0x000fe400078e002d */
[----:B------:R-:W-:Y:S02]  /*1ae10*/  IMAD.MOV.U32 R27, RZ, RZ, R46 ;  /* 0x000000ffff1b7224 */ /* 0x000fe400078e002e */
[----:B------:R-:W-:Y:S01]  /*1ae20*/  IMAD.MOV.U32 R23, RZ, RZ, R47 ;  /* 0x000000ffff177224 */ /* 0x000fe200078e002f */
[----:B------:R-:W2:Y:S01]  /*1ae30*/  LDL.LU.64 R44, [R1+0x7a0] ;  /* 0x0007a000012c7983 */ /* 0x000ea20000300a00 */
[----:B------:R-:W2:Y:S02]  /*1ae40*/  LDL.LU.64 R46, [R1+0x7a8] ;  /* 0x0007a800012e7983 */ /* 0x000ea40000300a00 */
[----:B------:R0:W-:Y:S02]  /*1ae50*/  STL.64 [R1+0x7d0], R48 ;  /* 0x0007d03001007387 */ /* 0x0001e40000100a00 */
[----:B------:R1:W-:Y:S01]  /*1ae60*/  STL.64 [R1+0x7d8], R50 ;  /* 0x0007d83201007387 */ /* 0x0003e20000100a00 */
[----:B0-----:R-:W2:Y:S01]  /*1ae70*/  LDL.LU.64 R48, [R1+0x790] ;  /* 0x0007900001307983 */ /* 0x001ea20000300a00 */
[----:B-1----:R-:W2:Y:S02]  /*1ae80*/  LDL.LU.64 R50, [R1+0x798] ;  /* 0x0007980001327983 */ /* 0x002ea40000300a00 */
[----:B------:R-:W-:Y:S02]  /*1ae90*/  STL.64 [R1+0x1eb0], R30 ;  /* 0x001eb01e01007387 */ /* 0x000fe40000100a00 */
[----:B------:R3:W-:Y:S02]  /*1aea0*/  STL.64 [R1+0x1ea8], R28 ;  /* 0x001ea81c01007387 */ /* 0x0007e40000100a00 */
[C---:B---3--:R-:W-:Y:S11]  /*1aeb0*/  HMMA.16816.F32.BF16 R28, R36.reuse, R24, R40 ;  /* 0x00000018241c723c */ /* 0x048ff60000041828 */
[----:B------:R-:W-:Y:S11]  /*1aec0*/  @!UPT UIADD3 URZ, URZ, URZ, URZ ;  /* 0x0000003f3f3ff290 */ /* 0x000ff6000fffe03f */
[----:B------:R-:W-:Y:S01]  /*1aed0*/  @!UPT UIADD3 URZ, URZ, URZ, URZ ;  /* 0x0000003f3f3ff290 */ /* 0x000fe2000fffe03f */
[----:B------:R0:W-:Y:S01]  /*1aee0*/  STL.64 [R1+0x7c0], R28 ;  /* 0x0007c01c01007387 */ /* 0x0001e20000100a00 */
[----:B------:R1:W-:Y:S03]  /*1aef0*/  STL.64 [R1+0x7c8], R30 ;  /* 0x0007c81e01007387 */ /* 0x0003e60000100a00 */
[----:B0-----:R-:W3:Y:S01]  /*1af00*/  LDL.LU.64 R28, [R1+0x780] ;  /* 0x00078000011c7983 */ /* 0x001ee20000300a00 */
[----:B-1----:R-:W3:Y:S01]  /*1af10*/  LDL.LU.64 R30, [R1+0x788] ;  /* 0x00078800011e7983 */ /* 0x002ee20000300a00 */
[C---:B----4-:R-:W-:Y:S01]  /*1af20*/  HMMA.16816.F32.BF16 R40, R36.reuse, R20, R52 ;  /* 0x000000142428723c */ /* 0x050fe20000041834 */
[----:B------:R-:W-:Y:S11]  /*1af30*/  LDSM.16.MT88.4 R52, [R57+0x80] ;  /* 0x000080003934783b */ /* 0x000ff60000004200 */
[----:B------:R-:W-:Y:S11]  /*1af40*/  @!UPT UIADD3 URZ, URZ, URZ, URZ ;  /* 0x0000003f3f3ff290 */ /* 0x000ff6000fffe03f */
[----:B------:R-:W-:Y:S01]  /*1af50*/  STL.64 [R1+0x7b0], R40 ;  /* 0x0007b02801007387 */ /* 0x000fe20000100a00 */
[----:B------:R-:W-:Y:S02]  /*1af60*/  STL.64 [R1+0x7b8], R42 ;  /* 0x0007b82a01007387 */ /* 0x000fe40000100a00 */
[----:B------:R-:W-:Y:S02]  /*1af70*/  STL.64 [R1+0x1ea0], R22 ;  /* 0x001ea01601007387 */ /* 0x000fe40000100a00 */
[----:B------:R0:W-:Y:S01]  /*1af80*/  STL.64 [R1+0x1e98], R20 ;  /* 0x001e981401007387 */ /* 0x0001e20000100a00 */
[----:B------:R-:W-:Y:S04]  /*1af90*/  LDSM.16.MT88.4 R40, [R3+0x100] ;  /* 0x000100000328783b */ /* 0x000fe80000004200 */
[----:B0-----:R-:W4:Y:S01]  /*1afa0*/  LDL.LU.64 R20, [R1+0x650] ;  /* 0x0006500001147983 */ /* 0x001f220000300a00 */
[----:B------:R-:W4:Y:S01]  /*1afb0*/  LDL.LU.64 R22, [R1+0x658] ;  /* 0x0006580001167983 */ /* 0x000f220000300a00 */
[C---:B--2---:R-:W-:Y:S11]  /*1afc0*/  HMMA.16816.F32.BF16 R44, R36.reuse, R16, R44 ;  /* 0x00000010242c723c */ /* 0x044ff6000004182c */
[----:B------:R-:W-:Y:S11]  /*1afd0*/  @!UPT UIADD3 URZ, URZ, URZ, URZ ;  /* 0x0000003f3f3ff290 */ /* 0x000ff6000fffe03f */
[----:B------:R-:W-:Y:S01]  /*1afe0*/  @!UPT UIADD3 URZ, URZ, URZ, URZ ;  /* 0x0000003f3f3ff290 */ /* 0x000fe2000fffe03f */
[----:B------:R-:W-:Y:S01]  /*1aff0*/  STL.64 [R1+0x7a0], R44 ;  /* 0x0007a02c01007387 */ /* 0x000fe20000100a00 */
[----:B------:R-:W-:Y:S02]  /*1b000*/  STL.64 [R1+0x7a8], R46 ;  /* 0x0007a82e01007387 */ /* 0x000fe40000100a00 */
[----:B------:R-:W0:Y:S04]  /*1b010*/  LDSM.16.MT88.4 R44, [R3+0x180] ;  /* 0x00018000032c783b */ /* 0x000e280000004200 */
[----:B------:R-:W-:Y:S01]  /*1b020*/  STL.64 [R1+0x1e90], R18 ;  /* 0x001e901201007387 */ /* 0x000fe20000100a00 */
[----:B------:R1:W-:Y:S02]  /*1b030*/  STL.64 [R1+0x1e88], R16 ;  /* 0x001e881001007387 */ /* 0x0003e40000100a00 */
[C---:B-1----:R-:W-:Y:S02]  /*1b040*/  HMMA.16816.F32.BF16 R16, R36.reuse, R12, R48 ;  /* 0x0000000c2410723c */ /* 0x042fe40000041830 */
[----:B------:R-:W1:Y:S04]  /*1b050*/  LDSM.16.MT88.4 R48, [R57] ;  /* 0x000000003930783b */ /* 0x000e680000004200 */
[----:B0-----:R-:W-:Y:S01]  /*1b060*/  STL.64 [R1+0x1e60], R46 ;  /* 0x001e602e01007387 */ /* 0x001fe20000100a00 */
[----:B------:R-:W-:Y:S02]  /*1b070*/  STL.64 [R1+0x1e58], R44 ;  /* 0x001e582c01007387 */ /* 0x000fe40000100a00 */
[----:B------:R-:W-:Y:S02]  /*1b080*/  STL.64 [R1+0x1e80], R14 ;  /* 0x001e800e01007387 */ /* 0x000fe40000100a00 */
[----:B------:R3:W-:Y:S02]  /*1b090*/  STL.64 [R1+0x1e78], R12 ;  /* 0x001e780c01007387 */ /* 0x0007e40000100a00 */
[C---:B---3--:R-:W-:Y:S10]  /*1b0a0*/  HMMA.16816.F32.BF16 R12, R36.reuse, R4, R28 ;  /* 0x00000004240c723c */ /* 0x048ff4000004181c */
[----:B------:R-:W-:Y:S01]  /*1b0b0*/  STL.64 [R1+0x790], R16 ;  /* 0x0007901001007387 */ /* 0x000fe20000100a00 */
[----:B------:R-:W-:Y:S02]  /*1b0c0*/  STL.64 [R1+0x798], R18 ;  /* 0x0007981201007387 */ /* 0x000fe40000100a00 */
[----:B-1----:R-:W-:Y:S02]  /*1b0d0*/  STL.64 [R1+0x1e30], R50 ;  /* 0x001e303201007387 */ /* 0x002fe40000100a00 */
[----:B------:R-:W-:Y:S01]  /*1b0e0*/  STL.64 [R1+0x1e28], R48 ;  /* 0x001e283001007387 */ /* 0x000fe20000100a00 */
[----:B------:R-:W-:Y:S01]  /*1b0f0*/  STL.64 [R1+0x1e70], R6 ;  /* 0x001e700601007387 */ /* 0x000fe20000100a00 */
[----:B------:R4:W-:Y:S06]  /*1b100*/  STL.64 [R1+0x1e68], R4 ;  /* 0x001e680401007387 */ /* 0x0009ec0000100a00 */
[----:B------:R0:W-:Y:S01]  /*1b110*/  STL.64 [R1+0x780], R12 ;  /* 0x0007800c01007387 */ /* 0x0001e20000100a00 */
[----:B------:R1:W-:Y:S02]  /*1b120*/  STL.64 [R1+0x788], R14 ;  /* 0x0007880e01007387 */ /* 0x0003e40000100a00 */
[----:B------:R-:W-:Y:S02]  /*1b130*/  STL.64 [R1+0x1e00], R54 ;  /* 0x001e003601007387 */ /* 0x000fe40000100a00 */
[----:B------:R-:W-:Y:S01]  /*1b140*/  STL.64 [R1+0x1df8], R52 ;  /* 0x001df83401007387 */ /* 0x000fe20000100a00 */
[----:B------:R-:W2:Y:S01]  /*1b150*/  LDL.LU.64 R28, [R1+0x630] ;  /* 0x00063000011c7983 */ /* 0x000ea20000300a00 */
[----:B------:R-:W2:Y:S01]  /*1b160*/  LDL.LU.64 R30, [R1+0x638] ;  /* 0x00063800011e7983 */ /* 0x000ea20000300a00 */
[----:B----4-:R-:W-:Y:S01]  /*1b170*/  HMMA.16816.F32.BF16 R4, R36, R8, R20 ;  /* 0x000000082404723c */ /* 0x010fe20000041814 */
[----:B------:R-:W3:Y:S11]  /*1b180*/  LDSM.16.MT88.4 R36, [R57+0x100] ;  /* 0x000100003924783b */ /* 0x000ef60000004200 */
[----:B------:R-:W-:Y:S11]  /*1b190*/  @!UPT UIADD3 URZ, URZ, URZ, URZ ;  /* 0x0000003f3f3ff290 */ /* 0x000ff6000fffe03f */
[----:B------:R4:W-:Y:S01]  /*1b1a0*/  STL.64 [R1+0x650], R4 ;  /* 0x0006500401007387 */ /* 0x0009e20000100a00 */
[----:B------:R4:W-:Y:S02]  /*1b1b0*/  STL.64 [R1+0x658], R6 ;  /* 0x0006580601007387 */ /* 0x0009e40000100a00 */
[----:B------:R-:W2:Y:S02]  /*1b1c0*/  LDL.LU.64 R20, [R1+0x610] ;  /* 0x0006100001147983 */ /* 0x000ea40000300a00 */
[----:B------:R-:W2:Y:S01]  /*1b1d0*/  LDL.LU.64 R22, [R1+0x618] ;  /* 0x0006180001167983 */ /* 0x000ea20000300a00 */
[----:B------:R-:W2:Y:S01]  /*1b1e0*/  LDL.LU.64 R16, [R1+0x600] ;  /* 0x0006000001107983 */ /* 0x000ea20000300a00 */
[----:B------:R-:W2:Y:S02]  /*1b1f0*/  LDL.LU.64 R18, [R1+0x608] ;  /* 0x0006080001127983 */ /* 0x000ea40000300a00 */
[----:B0-----:R-:W2:Y:S02]  /*1b200*/  LDL.LU.64 R12, [R1+0x5f0] ;  /* 0x0005f000010c7983 */ /* 0x001ea40000300a00 */
[----:B-1----:R-:W2:Y:S01]  /*1b210*/  LDL.LU.64 R14, [R1+0x5f8] ;  /* 0x0005f800010e7983 */ /* 0x002ea20000300a00 */
[----:B----4-:R-:W4:Y:S01]  /*1b220*/  LDL.LU.64 R4, [R1+0x5e0] ;  /* 0x0005e00001047983 */ /* 0x010f220000300a00 */
[----:B------:R-:W4:Y:S02]  /*1b230*/  LDL.LU.64 R6, [R1+0x5e8] ;  /* 0x0005e80001067983 */ /* 0x000f240000300a00 */
[----:B------:R-:W4:Y:S02]  /*1b240*/  LDL.LU.64 R44, [R1+0x5d0] ;  /* 0x0005d000012c7983 */ /* 0x000f240000300a00 */
[----:B------:R-:W4:Y:S01]  /*1b250*/  LDL.LU.64 R46, [R1+0x5d8] ;  /* 0x0005d800012e7983 */ /* 0x000f220000300a00 */
[----:B------:R-:W4:Y:S01]  /*1b260*/  LDL.LU.64 R52, [R1+0x3f0] ;  /* 0x0003f00001347983 */ /* 0x000f220000300a00 */
[----:B------:R-:W4:Y:S02]  /*1b270*/  LDL.LU.64 R54, [R1+0x3f8] ;  /* 0x0003f80001367983 */ /* 0x000f240000300a00 */
[----:B------:R-:W4:Y:S02]  /*1b280*/  LDL.LU.64 R48, [R1+0x3e0] ;  /* 0x0003e00001307983 */ /* 0x000f240000300a00 */
[----:B------:R-:W4:Y:S01]  /*1b290*/  LDL.LU.64 R50, [R1+0x3e8] ;  /* 0x0003e80001327983 */ /* 0x000f220000300a00 */
[----:B------:R0:W-:Y:S04]  /*1b2a0*/  STL [R1+0x1dd0], R57 ;  /* 0x001dd03901007387 */ /* 0x0001e80000100800 */
[----:B0-----:R-:W4:Y:S01]  /*1b2b0*/  LDL.LU.64 R56, [R1+0x410] ;  /* 0x0004100001387983 */ /* 0x001f220000300a00 */
[----:B------:R-:W4:Y:S02]  /*1b2c0*/  LDL.LU.64 R58, [R1+0x418] ;  /* 0x00041800013a7983 */ /* 0x000f240000300a00 */
[----:B---3--:R-:W-:Y:S02]  /*1b2d0*/  STL.64 [R1+0x1da8], R38 ;  /* 0x001da82601007387 */ /* 0x008fe40000100a00 */
[----:B------:R0:W-:Y:S02]  /*1b2e0*/  STL.64 [R1+0x1da0], R36 ;  /* 0x001da02401007387 */ /* 0x0001e40000100a00 */
[----:B0-----:R-:W3:Y:S01]  /*1b2f0*/  LDL.LU.64 R36, [R1+0x620] ;  /* 0x0006200001247983 */ /* 0x001ee20000300a00 */
[----:B------:R-:W3:Y:S01]  /*1b300*/  LDL.LU.64 R38, [R1+0x628] ;  /* 0x0006280001267983 */ /* 0x000ee20000300a00 */
[C---:B--2---:R-:W-:Y:S11]  /*1b310*/  HMMA.16816.F32.BF16 R28, R40.reuse, R32, R28 ;  /* 0x00000020281c723c */ /* 0x044ff6000004181c */
[----:B------:R-:W-:Y:S11]  /*1b320*/  @!UPT UIADD3 URZ, URZ, URZ, URZ ;  /* 0x0000003f3f3ff290 */ /* 0x000ff6000fffe03f */
[----:B------:R-:W-:Y:S01]  /*1b330*/  @!UPT UIADD3 URZ, URZ, URZ, URZ ;  /* 0x0000003f3f3ff290 */ /* 0x000fe2000fffe03f */
[----:B------:R-:W-:Y:S01]  /*1b340*/  STL.64 [R1+0x630], R28 ;  /* 0x0006301c01007387 */ /* 0x000fe20000100a00 */
[----:B------:R0:W-:Y:S03]  /*1b350*/  STL.64 [R1+0x638], R30 ;  /* 0x0006381e01007387 */ /* 0x0001e60000100a00 */
[----:B0-----:R-:W2:Y:S01]  /*1b360*/  LDL.LU.64 R30, [R1+0x1eb0] ;  /* 0x001eb000011e7983 */ /* 0x001ea20000300a00 */
[----:B------:R-:W3:Y:S01]  /*1b370*/  LDL.LU.64 R28, [R1+0x1ea8] ;  /* 0x001ea800011c7983 */ /* 0x000ee20000300a00 */
[C---:B------:R-:W-:Y:S08]  /*1b380*/  HMMA.16816.F32.BF16 R20, R40.reuse, R24, R20 ;  /* 0x000000182814723c */ /* 0x040ff00000041814 */
[C---:B---3--:R-:W-:Y:S11]  /*1b390*/  HMMA.16816.F32.BF16 R36, R40.reuse, R28, R36 ;  /* 0x0000001c2824723c */ /* 0x048ff60000041824 */
[----:B------:R-:W-:Y:S11]  /*1b3a0*/  @!UPT UIADD3 URZ, URZ, URZ, URZ ;  /* 0x0000003f3f3ff290 */ /* 0x000ff6000fffe03f */
[----:B------:R-:W-:Y:S01]  /*1b3b0*/  @!UPT UIADD3 URZ, URZ, URZ, URZ ;  /* 0x0000003f3f3ff290 */ /* 0x000fe2000fffe03f */
[----:B------:R0:W-:Y:S01]  /*1b3c0*/  STL.64 [R1+0x620], R36 ;  /* 0x0006202401007387 */ /* 0x0001e20000100a00 */
[----:B------:R1:W-:Y:S03]  /*1b3d0*/  STL.64 [R1+0x628], R38 ;  /* 0x0006282601007387 */ /* 0x0003e60000100a00 */
[----:B0-----:R-:W3:Y:S01]  /*1b3e0*/  LDL.LU.64 R36, [R1+0x3d0] ;  /* 0x0003d00001247983 */ /* 0x001ee20000300a00 */
[----:B-1----:R-:W3:Y:S02]  /*1b3f0*/  LDL.LU.64 R38, [R1+0x3d8] ;  /* 0x0003d80001267983 */ /* 0x002ee40000300a00 */
[----:B------:R-:W-:Y:S02]  /*1b400*/  STL.64 [R1+0x610], R20 ;  /* 0x0006101401007387 */ /* 0x000fe40000100a00 */
[----:B------:R0:W-:Y:S02]  /*1b410*/  STL.64 [R1+0x618], R22 ;  /* 0x0006181601007387 */ /* 0x0001e40000100a00 */
[----:B0-----:R-:W2:Y:S01]  /*1b420*/  LDL.LU.64 R22, [R1+0x1ea0] ;  /* 0x001ea00001167983 */ /* 0x001ea20000300a00 */
[----:B------:R-:W2:Y:S02]  /*1b430*/  LDL.LU.64 R20, [R1+0x1e98] ;  /* 0x001e980001147983 */ /* 0x000ea40000300a00 */
[C---:B--2---:R-:W-:Y:S11]  /*1b440*/  HMMA.16816.F32.BF16 R16, R40.reuse, R20, R16 ;  /* 0x000000142810723c */ /* 0x044ff60000041810 */
[----:B------:R-:W-:Y:S11]  /*1b450*/  @!UPT UIADD3 URZ, URZ, URZ, URZ ;  /* 0x0000003f3f3ff290 */ /* 0x000ff6000fffe03f */
[----:B------:R-:W-:Y:S01]  /*1b460*/  @!UPT UIADD3 URZ, URZ, URZ, URZ ;  /* 0x0000003f3f3ff290 */ /* 0x000fe2000fffe03f */
[----:B------:R-:W-:Y:S01]  /*1b470*/  STL.64 [R1+0x600], R16 ;  /* 0x0006001001007387 */ /* 0x000fe20000100a00 */
[----:B------:R0:W-:Y:S03]  /*1b480*/  STL.64 [R1+0x608], R18 ;  /* 0x0006081201007387 */ /* 0x0001e60000100a00 */
        /* <DEDUP_REMOVED lines=8> */
[----:B------:R-:W4:Y:S02]  /*1b510*/  LDL.LU.64 R12, [R1+0x1e78] ;  /* 0x001e7800010c7983 */ /* 0x000f240000300a00 */
[C---:B----4-:R-:W-:Y:S11]  /*1b520*/  HMMA.16816.F32.BF16 R4, R40.reuse, R12, R4 ;  /* 0x0000000c2804723c */ /* 0x050ff60000041804 */
[----:B------:R-:W-:Y:S11]  /*1b530*/  @!UPT UIADD3 URZ, URZ, URZ, URZ ;  /* 0x0000003f3f3ff290 */ /* 0x000ff6000fffe03f */
[----:B------:R-:W-:Y:S01]  /*1b540*/  @!UPT UIADD3 URZ, URZ, URZ, URZ ;  /* 0x0000003f3f3ff290 */ /* 0x000fe2000fffe03f */
[----:B------:R-:W-:Y:S01]  /*1b550*/  STL.64 [R1+0x5e0], R4 ;  /* 0x0005e00401007387 */ /* 0x000fe20000100a00 */
[----:B------:R0:W-:Y:S03]  /*1b560*/  STL.64 [R1+0x5e8], R6 ;  /* 0x0005e80601007387 */ /* 0x0001e60000100a00 */
[----:B0-----:R-:W4:Y:S01]  /*1b570*/  LDL.LU.64 R6, [R1+0x1e70] ;  /* 0x001e700001067983 */ /* 0x001f220000300a00 */
        /* <DEDUP_REMOVED lines=8> */
[----:B----4-:R-:W-:Y:S02]  /*1b600*/  STL.64 [R1+0x1e50], R6 ;  /* 0x001e500601007387 */ /* 0x010fe40000100a00 */
[----:B------:R0:W-:Y:S02]  /*1b610*/  STL.64 [R1+0x1e48], R4 ;  /* 0x001e480401007387 */ /* 0x0001e40000100a00 */
[----:B0-----:R-:W-:Y:S01]  /*1b620*/  HMMA.16816.F32.BF16 R4, R40, R8, R56 ;  /* 0x000000082804723c */ /* 0x001fe20000041838 */
[----:B------:R-:W-:Y:S01]  /*1b630*/  STL.64 [R1+0x1e40], R10 ;  /* 0x001e400a01007387 */ /* 0x000fe20000100a00 */
[----:B------:R2:W-:Y:S11]  /*1b640*/  STL.64 [R1+0x1e38], R8 ;  /* 0x001e380801007387 */ /* 0x0005f60000100a00 */
[----:B------:R-:W-:Y:S10]  /*1b650*/  @!UPT UIADD3 URZ, URZ, URZ, URZ ;  /* 0x0000003f3f3ff290 */ /* 0x000ff4000fffe03f */
[----:B------:R-:W-:Y:S01]  /*1b660*/  STL.64 [R1+0x410], R4 ;  /* 0x0004100401007387 */ /* 0x000fe20000100a00 */
[----:B------:R0:W-:Y:S02]  /*1b670*/  STL.64 [R1+0x418], R6 ;  /* 0x0004180601007387 */ /* 0x0001e40000100a00 */
[----:B------:R-:W4:Y:S01]  /*1b680*/  LDL.LU.64 R40, [R1+0x3c0] ;  /* 0x0003c00001287983 */ /* 0x000f220000300a00 */
[C---:B--2---:R-:W-:Y:S08]  /*1b690*/  HMMA.16816.F32.BF16 R8, R44.reuse, R32, R52 ;  /* 0x000000202c08723c */ /* 0x044ff00000041834 */
[C---:B0-----:R-:W-:Y:S11]  /*1b6a0*/  HMMA.16816.F32.BF16 R4, R44.reuse, R28, R48 ;  /* 0x0000001c2c04723c */ /* 0x041ff60000041830 */
[----:B------:R-:W-:Y:S04]  /*1b6b0*/  @!UPT UIADD3 URZ, URZ, URZ, URZ ;  /* 0x0000003f3f3ff290 */ /* 0x000fe8000fffe03f */
[----:B------:R-:W-:Y:S01]  /*1b6c0*/  STL.64 [R1+0x3f0], R8 ;  /* 0x0003f00801007387 */ /* 0x000fe20000100a00 */
[----:B------:R-:W-:Y:S02]  /*1b6d0*/  STL.64 [R1+0x3f8], R10 ;  /* 0x0003f80a01007387 */ /* 0x000fe40000100a00 */
[----:B------:R-:W4:Y:S05]  /*1b6e0*/  LDL.LU.64 R42, [R1+0x3c8] ;  /* 0x0003c800012a7983 */ /* 0x000f2a0000300a00 */
[----:B------:R-:W-:Y:S01]  /*1b6f0*/  STL.64 [R1+0x3e0], R4 ;  /* 0x0003e00401007387 */ /* 0x000fe20000100a00 */
[----:B------:R3:W-:Y:S02]  /*1b700*/  STL.64 [R1+0x3e8], R6 ;  /* 0x0003e80601007387 */ /* 0x0007e40000100a00 */
[C---:B---3--:R-:W-:Y:S02]  /*1b710*/  HMMA.16816.F32.BF16 R4, R44.reuse, R24, R36 ;  /* 0x000000182c04723c */ /* 0x048fe40000041824 */
[----:B------:R-:W-:Y:S01]  /*1b720*/  STL.64 [R1+0x1e20], R30 ;  /* 0x001e201e01007387 */ /* 0x000fe20000100a00 */
[----:B------:R-:W-:Y:S02]  /*1b730*/  STL.64 [R1+0x1e18], R28 ;  /* 0x001e181c01007387 */ /* 0x000fe40000100a00 */
[----:B------:R-:W2:Y:S02]  /*1b740*/  LDL.LU.64 R36, [R1+0x3b0] ;  /* 0x0003b00001247983 */ /* 0x000ea40000300a00 */
[----:B------:R-:W2:Y:S11]  /*1b750*/  LDL.LU.64 R38, [R1+0x3b8] ;  /* 0x0003b80001267983 */ /* 0x000eb60000300a00 */
[----:B------:R-:W-:Y:S05]  /*1b760*/  @!UPT UIADD3 URZ, URZ, URZ, URZ ;  /* 0x0000003f3f3ff290 */ /* 0x000fea000fffe03f */
[----:B------:R0:W-:Y:S01]  /*1b770*/  STL.64 [R1+0x3d0], R4 ;  /* 0x0003d00401007387 */ /* 0x0001e20000100a00 */
[----:B------:R1:W-:Y:S03]  /*1b780*/  STL.64 [R1+0x3d8], R6 ;  /* 0x0003d80601007387 */ /* 0x0003e60000100a00 */
[----:B0-----:R-:W3:Y:S01]  /*1b790*/  LDL.LU.64 R4, [R1+0x3a0] ;  /* 0x0003a00001047983 */ /* 0x001ee20000300a00 */
[----:B-1----:R-:W3:Y:S02]  /*1b7a0*/  LDL.LU.64 R6, [R1+0x3a8] ;  /* 0x0003a80001067983 */ /* 0x002ee40000300a00 */
[----:B------:R-:W3:Y:S02]  /*1b7b0*/  LDL.LU.64 R8, [R1+0x390] ;  /* 0x0003900001087983 */ /* 0x000ee40000300a00 */
[----:B------:R-:W3:Y:S01]  /*1b7c0*/  LDL.LU.64 R10, [R1+0x398] ;  /* 0x00039800010a7983 */ /* 0x000ee20000300a00 */
[----:B------:R-:W3:Y:S01]  /*1b7d0*/  LDL.LU.64 R48, [R1+0x1d0] ;  /* 0x0001d00001307983 */ /* 0x000ee20000300a00 */
[----:B------:R-:W3:Y:S02]  /*1b7e0*/  LDL.LU.64 R50, [R1+0x1d8] ;  /* 0x0001d80001327983 */ /* 0x000ee40000300a00 */
[----:B------:R-:W3:Y:S02]  /*1b7f0*/  LDL.LU.64 R28, [R1+0x360] ;  /* 0x00036000011c7983 */ /* 0x000ee40000300a00 */
[----:B------:R-:W3:Y:S01]  /*1b800*/  LDL.LU.64 R30, [R1+0x368] ;  /* 0x00036800011e7983 */ /* 0x000ee20000300a00 */
[----:B------:R-:W-:Y:S01]  /*1b810*/  STL.64 [R1+0x1e10], R26 ;  /* 0x001e101a01007387 */ /* 0x000fe20000100a00 */
[----:B------:R0:W-:Y:S03]  /*1b820*/  STL.64 [R1+0x1e08], R24 ;  /* 0x001e081801007387 */ /* 0x0001e60000100a00 */
[----:B0-----:R-:W3:Y:S01]  /*1b830*/  LDL.LU.64 R24, [R1+0x350] ;  /* 0x0003500001187983 */ /* 0x001ee20000300a00 */
[----:B------:R-:W3:Y:S02]  /*1b840*/  LDL.LU.64 R26, [R1+0x358] ;  /* 0x00035800011a7983 */ /* 0x000ee40000300a00 */
[----:B------:R-:W3:Y:S02]  /*1b850*/  LDL.LU.64 R52, [R1+0x340] ;  /* 0x0003400001347983 */ /* 0x000ee40000300a00 */
[----:B------:R-:W3:Y:S01]  /*1b860*/  LDL.LU.64 R54, [R1+0x348] ;  /* 0x0003480001367983 */ /* 0x000ee20000300a00 */
[C---:B----4-:R-:W-:Y:S08]  /*1b870*/  HMMA.16816.F32.BF16 R40, R44.reuse, R20, R40 ;  /* 0x000000142c28723c */ /* 0x050ff00000041828 */
[C---:B--2---:R-:W-:Y:S11]  /*1b880*/  HMMA.16816.F32.BF16 R36, R44.reuse, R16, R36 ;  /* 0x000000102c24723c */ /* 0x044ff60000041824 */
[----:B------:R-:W-:Y:S04]  /*1b890*/  @!UPT UIADD3 URZ, URZ, URZ, URZ ;  /* 0x0000003f3f3ff290 */ /* 0x000fe8000fffe03f */
[----:B------:R0:W-:Y:S01]  /*1b8a0*/  STL.64 [R1+0x3c0], R40 ;  /* 0x0003c02801007387 */ /* 0x0001e20000100a00 */
[----:B------:R1:W-:Y:S02]  /*1b8b0*/  STL.64 [R1+0x3c8], R42 ;  /* 0x0003c82a01007387 */ /* 0x0003e40000100a00 */
[----:B------:R-:W2:Y:S02]  /*1b8c0*/  LDL.LU.64 R56, [R1+0x310] ;  /* 0x0003100001387983 */ /* 0x000ea40000300a00 */
[----:B------:R-:W2:Y:S01]  /*1b8d0*/  LDL.LU.64 R58, [R1+0x318] ;  /* 0x00031800013a7983 */ /* 0x000ea20000300a00 */
[----:B0-----:R-:W4:Y:S01]  /*1b8e0*/  LDL.LU.64 R40, [R1+0x300] ;  /* 0x0003000001287983 */ /* 0x001f220000300a00 */
[----:B-1----:R-:W4:Y:S01]  /*1b8f0*/  LDL.LU.64 R42, [R1+0x308] ;  /* 0x00030800012a7983 */ /* 0x002f220000300a00 */
[C---:B---3--:R-:W-:Y:S02]  /*1b900*/  HMMA.16816.F32.BF16 R4, R44.reuse, R12, R4 ;  /* 0x0000000c2c04723c */ /* 0x048fe40000041804 */
[----:B------:R0:W-:Y:S01]  /*1b910*/  STL.64 [R1+0x3b0], R36 ;  /* 0x0003b02401007387 */ /* 0x0001e20000100a00 */
[----:B------:R1:W-:Y:S03]  /*1b920*/  STL.64 [R1+0x3b8], R38 ;  /* 0x0003b82601007387 */ /* 0x0003e60000100a00 */
[----:B0-----:R-:W3:Y:S01]  /*1b930*/  LDL.LU.64 R36, [R1+0x180] ;  /* 0x0001800001247983 */ /* 0x001ee20000300a00 */
[----:B-1----:R-:W3:Y:S11]  /*1b940*/  LDL.LU.64 R38, [R1+0x188] ;  /* 0x0001880001267983 */ /* 0x002ef60000300a00 */
[----:B------:R-:W-:Y:S05]  /*1b950*/  @!UPT UIADD3 URZ, URZ, URZ, URZ ;  /* 0x0000003f3f3ff290 */ /* 0x000fea000fffe03f */
        /* <DEDUP_REMOVED lines=11> */
[----:B--2---:R-:W-:Y:S01]  /*1ba10*/  HMMA.16816.F32.BF16 R44, R44, R8, R48 ;  /* 0x000000082c2c723c */ /* 0x004fe20000041830 */
[----:B------:R-:W2:Y:S01]  /*1ba20*/  LDL.LU.64 R50, [R1+0x1e30] ;  /* 0x001e300001327983 */ /* 0x000ea20000300a00 */
[----:B------:R-:W2:Y:S11]  /*1ba30*/  LDL.LU.64 R48, [R1+0x1e28] ;  /* 0x001e280001307983 */ /* 0x000eb60000300a00 */
[----:B------:R-:W-:Y:S10]  /*1ba40*/  @!UPT UIADD3 URZ, URZ, URZ, URZ ;  /* 0x0000003f3f3ff290 */ /* 0x000ff4000fffe03f */
[----:B------:R0:W-:Y:S01]  /*1ba50*/  STL.64 [R1+0x1d0], R44 ;  /* 0x0001d02c01007387 */ /* 0x0001e20000100a00 */
[----:B------:R1:W-:Y:S03]  /*1ba60*/  STL.64 [R1+0x1d8], R46 ;  /* 0x0001d82e01007387 */ /* 0x0003e60000100a00 */
[----:B0-----:R-:W3:Y:S01]  /*1ba70*/  LDL.LU.64 R44, [R1+0x320] ;  /* 0x00032000012c7983 */ /* 0x001ee20000300a00 */
[----:B-1----:R-:W3:Y:S01]  /*1ba80*/  LDL.LU.64 R46, [R1+0x328] ;  /* 0x00032800012e7983 */ /* 0x002ee20000300a00 */
        /* <DEDUP_REMOVED lines=14> */
[----:B------:R-:W-:Y:S02]  /*1bb70*/  STL.64 [R1+0x1df0], R30 ;  /* 0x001df01e01007387 */ /* 0x000fe40000100a00 */
[----:B------:R0:W-:Y:S02]  /*1bb80*/  STL.64 [R1+0x1de8], R28 ;  /* 0x001de81c01007387 */ /* 0x0001e40000100a00 */
[----:B0-----:R-:W4:Y:S01]  /*1bb90*/  LDL.LU.64 R28, [R1+0x330] ;  /* 0x00033000011c7983 */ /* 0x001f220000300a00 */
[----:B------:R-:W4:Y:S01]  /*1bba0*/  LDL.LU.64 R30, [R1+0x338] ;  /* 0x00033800011e7983 */ /* 0x000f220000300a00 */
[C---:B---3--:R-:W-:Y:S08]  /*1bbb0*/  HMMA.16816.F32.BF16 R44, R48.reuse, R16, R44 ;  /* 0x00000010302c723c */ /* 0x048ff0000004182c */
[C---:B--2---:R-:W-:Y:S08]  /*1bbc0*/  HMMA.16816.F32.BF16 R52, R48.reuse, R24, R52 ;  /* 0x000000183034723c */ /* 0x044ff00000041834 */
[C---:B----4-:R-:W-:Y:S11]  /*1bbd0*/  HMMA.16816.F32.BF16 R28, R48.reuse, R20, R28 ;  /* 0x00000014301c723c */ /* 0x050ff6000004181c */
[----:B------:R-:W-:Y:S04]  /*1bbe0*/  @!UPT UIADD3 URZ, URZ, URZ, URZ ;  /* 0x0000003f3f3ff290 */ /* 0x000fe8000fffe03f */
[----:B------:R-:W-:Y:S01]  /*1bbf0*/  STL.64 [R1+0x340], R52 ;  /* 0x0003403401007387 */ /* 0x000fe20000100a00 */
[----:B------:R0:W-:Y:S03]  /*1bc00*/  STL.64 [R1+0x348], R54 ;  /* 0x0003483601007387 */ /* 0x0001e60000100a00 */
[----:B0-----:R-:W2:Y:S01]  /*1bc10*/  LDL.LU.64 R54, [R1+0x1e00] ;  /* 0x001e000001367983 */ /* 0x001ea20000300a00 */
[----:B------:R-:W2:Y:S02]  /*1bc20*/  LDL.LU.64 R52, [R1+0x1df8] ;  /* 0x001df80001347983 */ /* 0x000ea40000300a00 */
[----:B------:R-:W-:Y:S02]  /*1bc30*/  STL.64 [R1+0x1de0], R22 ;  /* 0x001de01601007387 */ /* 0x000fe40000100a00 */
[----:B------:R-:W-:Y:S01]  /*1bc40*/  STL.64 [R1+0x1dd8], R20 ;  /* 0x001dd81401007387 */ /* 0x000fe20000100a00 */
[----:B------:R-:W-:Y:S01]  /*1bc50*/  STL.64 [R1+0x330], R28 ;  /* 0x0003301c01007387 */ /* 0x000fe20000100a00 */
[----:B------:R0:W-:Y:S02]  /*1bc60*/  STL.64 [R1+0x338], R30 ;  /* 0x0003381e01007387 */ /* 0x0001e40000100a00 */
[C---:B0-----:R-:W-:Y:S01]  /*1bc70*/  HMMA.16816.F32.BF16 R28, R48.reuse, R12, R56 ;  /* 0x0000000c301c723c */ /* 0x041fe20000041838 */
[----:B------:R-:W-:Y:S01]  /*1bc80*/  STL.64 [R1+0x320], R44 ;  /* 0x0003202c01007387 */ /* 0x000fe20000100a00 */
[----:B------:R-:W-:Y:S06]  /*1bc90*/  STL.64 [R1+0x328], R46 ;  /* 0x0003282e01007387 */ /* 0x000fec0000100a00 */
[C---:B------:R-:W-:Y:S01]  /*1bca0*/  HMMA.16816.F32.BF16 R20, R48.reuse, R4, R40 ;  /* 0x000000043014723c */ /* 0x040fe20000041828 */
[----:B------:R-:W-:Y:S11]  /*1bcb0*/  STL.64 [R1+0x1dc8], R6 ;  /* 0x001dc80601007387 */ /* 0x000ff60000100a00 */
[----:B------:R-:W-:Y:S03]  /*1bcc0*/  @!UPT UIADD3 URZ, URZ, URZ, URZ ;  /* 0x0000003f3f3ff290 */ /* 0x000fe6000fffe03f */
[----:B------:R-:W-:Y:S01]  /*1bcd0*/  STL.64 [R1+0x310], R28 ;  /* 0x0003101c01007387 */ /* 0x000fe20000100a00 */
[----:B------:R-:W-:Y:S02]  /*1bce0*/  STL.64 [R1+0x318], R30 ;  /* 0x0003181e01007387 */ /* 0x000fe40000100a00 */
[----:B------:R0:W-:Y:S02]  /*1bcf0*/  STL.64 [R1+0x1dc0], R4 ;  /* 0x001dc00401007387 */ /* 0x0001e40000100a00 */
[----:B0-----:R-:W-:Y:S03]  /*1bd00*/  HMMA.16816.F32.BF16 R4, R48, R8, R36 ;  /* 0x000000083004723c */ /* 0x001fe60000041824 */
[----:B------:R0:W-:Y:S01]  /*1bd10*/  STL.64 [R1+0x300], R20 ;  /* 0x0003001401007387 */ /* 0x0001e20000100a00 */
[----:B------:R1:W-:Y:S02]  /*1bd20*/  STL.64 [R1+0x308], R22 ;  /* 0x0003081601007387 */ /* 0x0003e40000100a00 */
[----:B------:R-:W2:Y:S02]  /*1bd30*/  LDL.LU.64 R28, [R1+0x170] ;  /* 0x00017000011c7983 */ /* 0x000ea40000300a00 */
[----:B------:R-:W2:Y:S11]  /*1bd40*/  LDL.LU.64 R30, [R1+0x178] ;  /* 0x00017800011e7983 */ /* 0x000eb60000300a00 */
[----:B------:R-:W-:Y:S04]  /*1bd50*/  @!UPT UIADD3 URZ, URZ, URZ, URZ ;  /* 0x0000003f3f3ff290 */ /* 0x000fe8000fffe03f */
[----:B------:R3:W-:Y:S01]  /*1bd60*/  STL.64 [R1+0x180], R4 ;  /* 0x0001800401007387 */ /* 0x0007e20000100a00 */
[----:B------:R4:W-:Y:S02]  /*1bd70*/  STL.64 [R1+0x188], R6 ;  /* 0x0001880601007387 */ /* 0x0009e40000100a00 */
[----:B------:R-:W2:Y:S02]  /*1bd80*/  LDL.LU.64 R40, [R1+0x160] ;  /* 0x0001600001287983 */ /* 0x000ea40000300a00 */
[----:B------:R-:W2:Y:S01]  /*1bd90*/  LDL.LU.64 R42, [R1+0x168] ;  /* 0x00016800012a7983 */ /* 0x000ea20000300a00 */
[----:B0-----:R-:W2:Y:S01]  /*1bda0*/  LDL.LU.64 R20, [R1+0x150] ;  /* 0x0001500001147983 */ /* 0x001ea20000300a00 */
[----:B-1----:R-:W2:Y:S02]  /*1bdb0*/  LDL.LU.64 R22, [R1+0x158] ;  /* 0x0001580001167983 */ /* 0x002ea40000300a00 */
[----:B------:R-:W2:Y:S02]  /*1bdc0*/  LDL.LU.64 R56, [R1+0x140] ;  /* 0x0001400001387983 */ /* 0x000ea40000300a00 */
[----:B------:R-:W2:Y:S01]  /*1bdd0*/  LDL.LU.64 R58, [R1+0x148] ;  /* 0x00014800013a7983 */ /* 0x000ea20000300a00 */
[----:B------:R-:W2:Y:S01]  /*1bde0*/  LDL.LU.64 R44, [R1+0x2e0] ;  /* 0x0002e000012c7983 */ /* 0x000ea20000300a00 */
[----:B------:R-:W2:Y:S03]  /*1bdf0*/  LDL.LU.64 R46, [R1+0x2e8] ;  /* 0x0002e800012e7983 */ /* 0x000ea60000300a00 */
[----:B---3--:R-:W3:Y:S01]  /*1be00*/  LDL.LU.64 R4, [R1+0x490] ;  /* 0x0004900001047983 */ /* 0x008ee20000300a00 */
[----:B----4-:R-:W3:Y:S02]  /*1be10*/  LDL.LU.64 R6, [R1+0x498] ;  /* 0x0004980001067983 */ /* 0x010ee40000300a00 */
[----:B------:R-:W-:Y:S02]  /*1be20*/  STL.64 [R1+0x1db8], R10 ;  /* 0x001db80a01007387 */ /* 0x000fe40000100a00 */
[----:B------:R0:W-:Y:S02]  /*1be30*/  STL.64 [R1+0x1db0], R8 ;  /* 0x001db00801007387 */ /* 0x0001e40000100a00 */
[----:B0-----:R-:W4:Y:S01]  /*1be40*/  LDL.LU.64 R8, [R1+0x640] ;  /* 0x0006400001087983 */ /* 0x001f220000300a00 */
[----:B------:R-:W4:Y:S02]  /*1be50*/  LDL.LU.64 R10, [R1+0x648] ;  /* 0x00064800010a7983 */ /* 0x000f240000300a00 */
[----:B------:R-:W3:Y:S02]  /*1be60*/  LDL.LU.64 R36, [R1+0x50] ;  /* 0x0000500001247983 */ /* 0x000ee40000300a00 */
[----:B------:R-:W3:Y:S01]  /*1be70*/  LDL.LU.64 R38, [R1+0x58] ;  /* 0x0000580001267983 */ /* 0x000ee20000300a00 */
[----:B------:R-:W3:Y:S01]  /*1be80*/  LDL.LU.64 R48, [R1+0x750] ;  /* 0x0007500001307983 */ /* 0x000ee20000300a00 */
[----:B------:R-:W3:Y:S01]  /*1be90*/  LDL.LU.64 R50, [R1+0x758] ;  /* 0x0007580001327983 */ /* 0x000ee20000300a00 */
[C---:B--2---:R-:W-:Y:S02]  /*1bea0*/  HMMA.16816.F32.BF16 R28, R52.reuse, R32, R28 ;  /* 0x00000020341c723c */ /* 0x044fe4000004181c */
[----:B---3--:R-:W-:Y:S01]  /*1beb0*/  STL.64 [R1+0x1d98], R50 ;  /* 0x001d983201007387 */ /* 0x008fe20000100a00 */
[----:B------:R0:W-:Y:S03]  /*1bec0*/  STL.64 [R1+0x1d90], R48 ;  /* 0x001d903001007387 */ /* 0x0001e60000100a00 */
[----:B0-----:R-:W2:Y:S01]  /*1bed0*/  LDL.LU.64 R48, [R1+0x770] ;  /* 0x0007700001307983 */ /* 0x001ea20000300a00 */
[----:B------:R-:W2:Y:S11]  /*1bee0*/  LDL.LU.64 R50, [R1+0x778] ;  /* 0x0007780001327983 */ /* 0x000eb60000300a00 */
[----:B------:R-:W-:Y:S05]  /*1bef0*/  @!UPT UIADD3 URZ, URZ, URZ, URZ ;  /* 0x0000003f3f3ff290 */ /* 0x000fea000fffe03f */
[----:B------:R-:W-:Y:S02]  /*1bf00*/  STL.64 [R1+0x170], R28 ;  /* 0x0001701c01007387 */ /* 0x000fe40000100a00 */
[----:B------:R0:W-:Y:S02]  /*1bf10*/  STL.64 [R1+0x178], R30 ;  /* 0x0001781e01007387 */ /* 0x0001e40000100a00 */
[----:B0-----:R-:W3:Y:S01]  /*1bf20*/  LDL.LU.64 R30, [R1+0x1df0] ;  /* 0x001df000011e7983 */ /* 0x001ee20000300a00 */
[----:B------:R-:W2:Y:S01]  /*1bf30*/  LDL.LU.64 R28, [R1+0x1de8] ;  /* 0x001de800011c7983 */ /* 0x000ea20000300a00 */
[C---:B------:R-:W-:Y:S08]  /*1bf40*/  HMMA.16816.F32.BF16 R20, R52.reuse, R24, R20 ;  /* 0x000000183414723c */ /* 0x040ff00000041814 */
[C---:B--2---:R-:W-:Y:S11]  /*1bf50*/  HMMA.16816.F32.BF16 R40, R52.reuse, R28, R40 ;  /* 0x0000001c3428723c */ /* 0x044ff60000041828 */
[----:B------:R-:W-:Y:S11]  /*1bf60*/  @!UPT UIADD3 URZ, URZ, URZ, URZ ;  /* 0x0000003f3f3ff290 */ /* 0x000ff6000fffe03f */
[----:B------:R-:W-:Y:S01]  /*1bf70*/  @!UPT UIADD3 URZ, URZ, URZ, URZ ;  /* 0x0000003f3f3ff290 */ /* 0x000fe2000fffe03f */
[----:B------:R0:W-:Y:S01]  /*1bf80*/  STL.64 [R1+0x160], R40 ;  /* 0x0001602801007387 */ /* 0x0001e20000100a00 */
[----:B------:R1:W-:Y:S03]  /*1bf90*/  STL.64 [R1+0x168], R42 ;  /* 0x0001682a01007387 */ /* 0x0003e60000100a00 */
[----:B0-----:R-:W2:Y:S01]  /*1bfa0*/  LDL.LU.64 R40, [R1+0x740] ;  /* 0x0007400001287983 */ /* 0x001ea20000300a00 */
[----:B-1----:R-:W2:Y:S02]  /*1bfb0*/  LDL.LU.64 R42, [R1+0x748] ;  /* 0x00074800012a7983 */ /* 0x002ea40000300a00 */
[----:B------:R-:W-:Y:S02]  /*1bfc0*/  STL.64 [R1+0x150], R20 ;  /* 0x0001501401007387 */ /* 0x000fe40000100a00 */
[----:B------:R0:W-:Y:S02]  /*1bfd0*/  STL.64 [R1+0x158], R22 ;  /* 0x0001581601007387 */ /* 0x0001e40000100a00 */
[----:B0-----:R-:W2:Y:S01]  /*1bfe0*/  LDL.LU.64 R22, [R1+0x1de0] ;  /* 0x001de00001167983 */ /* 0x001ea20000300a00 */
[----:B------:R-:W2:Y:S01]  /*1bff0*/  LDL.LU.64 R20, [R1+0x1dd8] ;  /* 0x001dd80001147983 */ /* 0x000ea20000300a00 */
[C---:B------:R-:W-:Y:S08]  /*1c000*/  HMMA.16816.F32.BF16 R44, R52.reuse, R16, R44 ;  /* 0x00000010342c723c */ /* 0x040ff0000004182c */
[C---:B------:R-:W-:Y:S08]  /*1c010*/  HMMA.16816.F32.BF16 R4, R52.reuse, R12, R4 ;  /* 0x0000000c3404723c */ /* 0x040ff00000041804 */
[C---:B--2---:R-:W-:Y:S11]  /*1c020*/  HMMA.16816.F32.BF16 R56, R52.reuse, R20, R56 ;  /* 0x000000143438723c */ /* 0x044ff60000041838 */
[----:B------:R-:W-:Y:S11]  /*1c030*/  @!UPT UIADD3 URZ, URZ, URZ, URZ ;  /* 0x0000003f3f3ff290 */ /* 0x000ff6000fffe03f */
[----:B------:R-:W-:Y:S01]  /*1c040*/  @!UPT UIADD3 URZ, URZ, URZ, URZ ;  /* 0x0000003f3f3ff290 */ /* 0x000fe2000fffe03f */
[----:B------:R0:W-:Y:S01]  /*1c050*/  STL.64 [R1+0x140], R56 ;  /* 0x0001403801007387 */ /* 0x0001e20000100a00 */
[----:B------:R-:W-:Y:S03]  /*1c060*/  STL.64 [R1+0x148], R58 ;  /* 0x0001483a01007387 */ /* 0x000fe60000100a00 */
[----:B0-----:R-:W2:Y:S01]  /*1c070*/  LDL.LU R57, [R1+0x1dd0] ;  /* 0x001dd00001397983 */ /* 0x001ea20000300800 */
[----:B------:R0:W-:Y:S02]  /*1c080*/  STL.64 [R1+0x2e0], R44 ;  /* 0x0002e02c01007387 */ /* 0x0001e40000100a00 */
[----:B------:R1:W-:Y:S01]  /*1c090*/  STL.64 [R1+0x2e8], R46 ;  /* 0x0002e82e01007387 */ /* 0x0003e20000100a00 */
[----:B0-----:R-:W2:Y:S01]  /*1c0a0*/  LDL.LU.64 R44, [R1+0x730] ;  /* 0x00073000012c7983 */ /* 0x001ea20000300a00 */
[----:B-1----:R-:W2:Y:S02]  /*1c0b0*/  LDL.LU.64 R46, [R1+0x738] ;  /* 0x00073800012e7983 */ /* 0x002ea40000300a00 */
[----:B------:R-:W2:Y:S02]  /*1c0c0*/  LDL R56, [R1+0x860] ;  /* 0x0008600001387983 */ /* 0x000ea40000100800 */
[----:B------:R-:W-:Y:S01]  /*1c0d0*/  STL.64 [R1+0x490], R4 ;  /* 0x0004900401007387 */ /* 0x000fe20000100a00 */
[----:B------:R0:W-:Y:S04]  /*1c0e0*/  STL.64 [R1+0x498], R6 ;  /* 0x0004980601007387 */ /* 0x0001e80000100a00 */
        /* <DEDUP_REMOVED lines=23> */
[----:B------:R-:W2:Y:S01]  /*1c260*/  LDL.LU.64 R48, [R1+0x1d90] ;  /* 0x001d900001307983 */ /* 0x000ea20000300a00 */
[C---:B---3--:R-:W-:Y:S08]  /*1c270*/  HMMA.16816.F32.BF16 R52, R36.reuse, R28, R52 ;  /* 0x0000001c2434723c */ /* 0x048ff00000041834 */
[C---:B------:R-:W-:Y:S11]  /*1c280*/  HMMA.16816.F32.BF16 R40, R36.reuse, R20, R40 ;  /* 0x000000142428723c */ /* 0x040ff60000041828 */
[----:B------:R-:W-:Y:S04]  /*1c290*/  @!UPT UIADD3 URZ, URZ, URZ, URZ ;  /* 0x0000003f3f3ff290 */ /* 0x000fe8000fffe03f */
[----:B------:R-:W-:Y:S01]  /*1c2a0*/  STL.64 [R1+0x760], R52 ;  /* 0x0007603401007387 */ /* 0x000fe20000100a00 */
[----:B------:R2:W-:Y:S01]  /*1c2b0*/  STL.64 [R1+0x768], R54 ;  /* 0x0007683601007387 */ /* 0x0005e20000100a00 */
[C---:B------:R-:W-:Y:S08]  /*1c2c0*/  HMMA.16816.F32.BF16 R44, R36.reuse, R16, R44 ;  /* 0x00000010242c723c */ /* 0x040ff0000004182c */
[C---:B--2---:R-:W-:Y:S01]  /*1c2d0*/  HMMA.16816.F32.BF16 R52, R36.reuse, R24, R48 ;  /* 0x000000182434723c */ /* 0x044fe20000041830 */
[----:B------:R-:W2:Y:S01]  /*1c2e0*/  LDL.LU.64 R48, [R1+0x720] ;  /* 0x0007200001307983 */ /* 0x000ea20000300a00 */
[----:B------:R-:W2:Y:S11]  /*1c2f0*/  LDL.LU.64 R50, [R1+0x728] ;  /* 0x0007280001327983 */ /* 0x000eb60000300a00 */
[----:B------:R-:W-:Y:S10]  /*1c300*/  @!UPT UIADD3 URZ, URZ, URZ, URZ ;  /* 0x0000003f3f3ff290 */ /* 0x000ff4000fffe03f */
[----:B------:R-:W-:Y:S01]  /*1c310*/  STL.64 [R1+0x750], R52 ;  /* 0x0007503401007387 */ /* 0x000fe20000100a00 */
[----:B------:R-:W-:Y:S02]  /*1c320*/  STL.64 [R1+0x758], R54 ;  /* 0x0007583601007387 */ /* 0x000fe40000100a00 */
[----:B------:R-:W-:Y:S02]  /*1c330*/  STL.64 [R1+0x1d88], R26 ;  /* 0x001d881a01007387 */ /* 0x000fe40000100a00 */
[----:B------:R0:W-:Y:S01]  /*1c340*/  STL.64 [R1+0x1d80], R24 ;  /* 0x001d801801007387 */ /* 0x0001e20000100a00 */
[----:B------:R-:W-:Y:S04]  /*1c350*/  LDSM.16.MT88.4 R52, [R56+0x100] ;  /* 0x000100003834783b */ /* 0x000fe80000004200 */
[----:B0-----:R-:W3:Y:S01]  /*1c360*/  LDL.LU.64 R24, [R1+0x710] ;  /* 0x0007100001187983 */ /* 0x001ee20000300a00 */
[----:B------:R-:W3:Y:S02]  /*1c370*/  LDL.LU.64 R26, [R1+0x718] ;  /* 0x00071800011a7983 */ /* 0x000ee40000300a00 */
[----:B------:R-:W-:Y:S02]  /*1c380*/  STL.64 [R1+0x740], R40 ;  /* 0x0007402801007387 */ /* 0x000fe40000100a00 */
[----:B------:R-:W-:Y:S01]  /*1c390*/  STL.64 [R1+0x748], R42 ;  /* 0x0007482a01007387 */ /* 0x000fe20000100a00 */
[----:B------:R-:W-:Y:S01]  /*1c3a0*/  STL.64 [R1+0x1d78], R22 ;  /* 0x001d781601007387 */ /* 0x000fe20000100a00 */
[----:B------:R0:W-:Y:S03]  /*1c3b0*/  STL.64 [R1+0x1d70], R20 ;  /* 0x001d701401007387 */ /* 0x0001e60000100a00 */
[----:B------:R-:W-:Y:S04]  /*1c3c0*/  LDSM.16.MT88.4 R40, [R57+0x180] ;  /* 0x000180003928783b */ /* 0x000fe80000004200 */
[----:B0-----:R-:W4:Y:S01]  /*1c3d0*/  LDL.LU.64 R20, [R1+0x5c0] ;  /* 0x0005c00001147983 */ /* 0x001f220000300a00 */
[----:B------:R-:W4:Y:S02]  /*1c3e0*/  LDL.LU.64 R22, [R1+0x5c8] ;  /* 0x0005c80001167983 */ /* 0x000f240000300a00 */
[----:B------:R-:W-:Y:S02]  /*1c3f0*/  STL.64 [R1+0x730], R44 ;  /* 0x0007302c01007387 */ /* 0x000fe40000100a00 */
[----:B------:R-:W-:Y:S02]  /*1c400*/  STL.64 [R1+0x738], R46 ;  /* 0x0007382e01007387 */ /* 0x000fe40000100a00 */
[----:B------:R-:W0:Y:S04]  /*1c410*/  LDSM.16.MT88.4 R44, [R56] ;  /* 0x00000000382c783b */ /* 0x000e280000004200 */
[----:B------:R-:W-:Y:S01]  /*1c420*/  STL.64 [R1+0x1d68], R18 ;  /* 0x001d681201007387 */ /* 0x000fe20000100a00 */
[----:B------:R2:W-:Y:S03]  /*1c430*/  STL.64 [R1+0x1d60], R16 ;  /* 0x001d601001007387 */ /* 0x0005e60000100a00 */
[----:B0-----:R-:W-:Y:S01]  /*1c440*/  STL.64 [R1+0x1d28], R46 ;  /* 0x001d282e01007387 */ /* 0x001fe20000100a00 */
[----:B------:R-:W-:Y:S02]  /*1c450*/  STL.64 [R1+0x1d20], R44 ;  /* 0x001d202c01007387 */ /* 0x000fe40000100a00 */
[----:B------:R-:W-:Y:S02]  /*1c460*/  STL.64 [R1+0x1d58], R14 ;  /* 0x001d580e01007387 */ /* 0x000fe40000100a00 */
[----:B------:R3:W-:Y:S01]  /*1c470*/  STL.64 [R1+0x1d50], R12 ;  /* 0x001d500c01007387 */ /* 0x0007e20000100a00 */
[C---:B--2---:R-:W-:Y:S01]  /*1c480*/  HMMA.16816.F32.BF16 R16, R36.reuse, R12, R48 ;  /* 0x0000000c2410723c */ /* 0x044fe20000041830 */
[----:B------:R-:W0:Y:S11]  /*1c490*/  LDSM.16.MT88.4 R48, [R56+0x80] ;  /* 0x000080003830783b */ /* 0x000e360000004200 */
[----:B------:R-:W-:Y:S11]  /*1c4a0*/  @!UPT UIADD3 URZ, URZ, URZ, URZ ;  /* 0x0000003f3f3ff290 */ /* 0x000ff6000fffe03f */
[----:B------:R-:W-:Y:S01]  /*1c4b0*/  STL.64 [R1+0x720], R16 ;  /* 0x0007201001007387 */ /* 0x000fe20000100a00 */
[----:B------:R-:W-:Y:S01]  /*1c4c0*/  STL.64 [R1+0x728], R18 ;  /* 0x0007281201007387 */ /* 0x000fe20000100a00 */
[C---:B---3--:R-:W-:Y:S02]  /*1c4d0*/  HMMA.16816.F32.BF16 R12, R36.reuse, R4, R24 ;  /* 0x00000004240c723c */ /* 0x048fe40000041818 */
[----:B0-----:R-:W-:Y:S01]  /*1c4e0*/  STL.64 [R1+0x1d08], R50 ;  /* 0x001d083201007387 */ /* 0x001fe20000100a00 */
[----:B------:R-:W-:Y:S02]  /*1c4f0*/  STL.64 [R1+0x1d00], R48 ;  /* 0x001d003001007387 */ /* 0x000fe40000100a00 */
[----:B------:R-:W-:Y:S02]  /*1c500*/  STL.64 [R1+0x1d48], R6 ;  /* 0x001d480601007387 */ /* 0x000fe40000100a00 */
[----:B------:R4:W-:Y:S02]  /*1c510*/  STL.64 [R1+0x1d40], R4 ;  /* 0x001d400401007387 */ /* 0x0009e40000100a00 */
[----:B----4-:R-:W-:Y:S01]  /*1c520*/  HMMA.16816.F32.BF16 R4, R36, R8, R20 ;  /* 0x000000082404723c */ /* 0x010fe20000041814 */
[----:B------:R-:W0:Y:S11]  /*1c530*/  LDSM.16.MT88.4 R36, [R56+0x180] ;  /* 0x000180003824783b */ /* 0x000e360000004200 */
[----:B------:R-:W-:Y:S02]  /*1c540*/  @!UPT UIADD3 URZ, URZ, URZ, URZ ;  /* 0x0000003f3f3ff290 */ /* 0x000fe4000fffe03f */
[----:B------:R1:W-:Y:S01]  /*1c550*/  STL.64 [R1+0x710], R12 ;  /* 0x0007100c01007387 */ /* 0x0003e20000100a00 */
[----:B------:R2:W-:Y:S02]  /*1c560*/  STL.64 [R1+0x718], R14 ;  /* 0x0007180e01007387 */ /* 0x0005e40000100a00 */
[----:B------:R-:W-:Y:S02]  /*1c570*/  STL.64 [R1+0x1cb8], R54 ;  /* 0x001cb83601007387 */ /* 0x000fe40000100a00 */
[----:B------:R-:W-:Y:S01]  /*1c580*/  STL.64 [R1+0x1cb0], R52 ;  /* 0x001cb03401007387 */ /* 0x000fe20000100a00 */
[----:B------:R-:W-:Y:S01]  /*1c590*/  STL.64 [R1+0x1d38], R10 ;  /* 0x001d380a01007387 */ /* 0x000fe20000100a00 */
[----:B------:R-:W-:Y:S03]  /*1c5a0*/  STL.64 [R1+0x1d30], R8 ;  /* 0x001d300801007387 */ /* 0x000fe60000100a00 */
[----:B------:R3:W-:Y:S01]  /*1c5b0*/  STL.64 [R1+0x5c0], R4 ;  /* 0x0005c00401007387 */ /* 0x0007e20000100a00 */
[----:B------:R3:W-:Y:S02]  /*1c5c0*/  STL.64 [R1+0x5c8], R6 ;  /* 0x0005c80601007387 */ /* 0x0007e40000100a00 */
[----:B------:R-:W4:Y:S02]  /*1c5d0*/  LDL.LU.64 R24, [R1+0x590] ;  /* 0x0005900001187983 */ /* 0x000f240000300a00 */
[----:B------:R-:W4:Y:S01]  /*1c5e0*/  LDL.LU.64 R26, [R1+0x598] ;  /* 0x00059800011a7983 */ /* 0x000f220000300a00 */
[----:B------:R-:W4:Y:S01]  /*1c5f0*/  LDL.LU.64 R20, [R1+0x580] ;  /* 0x0005800001147983 */ /* 0x000f220000300a00 */
[----:B------:R-:W4:Y:S02]  /*1c600*/  LDL.LU.64 R22, [R1+0x588] ;  /* 0x0005880001167983 */ /* 0x000f240000300a00 */
[----:B------:R-:W4:Y:S02]  /*1c610*/  LDL.LU.64 R16, [R1+0x570] ;  /* 0x0005700001107983 */ /* 0x000f240000300a00 */
[----:B------:R-:W4:Y:S01]  /*1c620*/  LDL.LU.64 R18, [R1+0x578] ;  /* 0x0005780001127983 */ /* 0x000f220000300a00 */
[----:B-1----:R-:W4:Y:S01]  /*1c630*/  LDL.LU.64 R12, [R1+0x560] ;  /* 0x00056000010c7983 */ /* 0x002f220000300a00 */
[----:B--2---:R-:W2:Y:S03]  /*1c640*/  LDL.LU.64 R14, [R1+0x568] ;  /* 0x00056800010e7983 */ /* 0x004ea60000300a00 */
[----:B---3--:R-:W3:Y:S01]  /*1c650*/  LDL.LU.64 R4, [R1+0x550] ;  /* 0x0005500001047983 */ /* 0x008ee20000300a00 */
[----:B------:R-:W3:Y:S02]  /*1c660*/  LDL.LU.64 R6, [R1+0x558] ;  /* 0x0005580001067983 */ /* 0x000ee40000300a00 */
[----:B------:R-:W2:Y:S02]  /*1c670*/  LDL.LU.64 R8, [R1+0x540] ;  /* 0x0005400001087983 */ /* 0x000ea40000300a00 */
[----:B------:R-:W2:Y:S01]  /*1c680*/  LDL.LU.64 R10, [R1+0x548] ;  /* 0x00054800010a7983 */ /* 0x000ea20000300a00 */
[----:B------:R-:W2:Y:S01]  /*1c690*/  LDL.LU.64 R44, [R1+0x380] ;  /* 0x00038000012c7983 */ /* 0x000ea20000300a00 */
[----:B------:R-:W2:Y:S02]  /*1c6a0*/  LDL.LU.64 R46, [R1+0x388] ;  /* 0x00038800012e7983 */ /* 0x000ea40000300a00 */
[----:B------:R-:W2:Y:S02]  /*1c6b0*/  LDL.LU.64 R56, [R1+0x510] ;  /* 0x0005100001387983 */ /* 0x000ea40000300a00 */
[----:B------:R-:W2:Y:S01]  /*1c6c0*/  LDL.LU.64 R58, [R1+0x518] ;  /* 0x00051800013a7983 */ /* 0x000ea20000300a00 */
[----:B------:R-:W2:Y:S01]  /*1c6d0*/  LDL.LU.64 R52, [R1+0x500] ;  /* 0x0005000001347983 */ /* 0x000ea20000300a00 */
[----:B------:R-:W2:Y:S02]  /*1c6e0*/  LDL.LU.64 R54, [R1+0x508] ;  /* 0x0005080001367983 */ /* 0x000ea40000300a00 */
[----:B------:R-:W2:Y:S02]  /*1c6f0*/  LDL.LU.64 R48, [R1+0x4f0] ;  /* 0x0004f00001307983 */ /* 0x000ea40000300a00 */
[----:B------:R-:W2:Y:S01]  /*1c700*/  LDL.LU.64 R50, [R1+0x4f8] ;  /* 0x0004f80001327983 */ /* 0x000ea20000300a00 */
[----:B0-----:R-:W-:Y:S01]  /*1c710*/  STL.64 [R1+0x1c78], R38 ;  /* 0x001c782601007387 */ /* 0x001fe20000100a00 */
[----:B------:R0:W-:Y:S03]  /*1c720*/  STL.64 [R1+0x1c70], R36 ;  /* 0x001c702401007387 */ /* 0x0001e60000100a00 */
[----:B0-----:R-:W2:Y:S01]  /*1c730*/  LDL.LU.64 R36, [R1+0x5a0] ;  /* 0x0005a00001247983 */ /* 0x001ea20000300a00 */
[----:B------:R-:W2:Y:S01]  /*1c740*/  LDL.LU.64 R38, [R1+0x5a8] ;  /* 0x0005a80001267983 */ /* 0x000ea20000300a00 */
[C---:B----4-:R-:W-:Y:S08]  /*1c750*/  HMMA.16816.F32.BF16 R24, R40.reuse, R28, R24 ;  /* 0x0000001c2818723c */ /* 0x050ff00000041818 */
        /* <DEDUP_REMOVED lines=31> */
[----:B------:R-:W3:Y:S02]  /*1c950*/  LDL.LU.64 R12, [R1+0x1d50] ;  /* 0x001d5000010c7983 */ /* 0x000ee40000300a00 */
[C---:B---3--:R-:W-:Y:S11]  /*1c960*/  HMMA.16816.F32.BF16 R4, R40.reuse, R12, R4 ;  /* 0x0000000c2804723c */ /* 0x048ff60000041804 */
[----:B------:R-:W-:Y:S11]  /*1c970*/  @!UPT UIADD3 URZ, URZ, URZ, URZ ;  /* 0x0000003f3f3ff290 */ /* 0x000ff6000fffe03f */
[----:B------:R-:W-:Y:S01]  /*1c980*/  @!UPT UIADD3 URZ, URZ, URZ, URZ ;  /* 0x0000003f3f3ff290 */ /* 0x000fe2000fffe03f */
[----:B------:R-:W-:Y:S01]  /*1c990*/  STL.64 [R1+0x550], R4 ;  /* 0x0005500401007387 */ /* 0x000fe20000100a00 */
[----:B------:R0:W-:Y:S03]  /*1c9a0*/  STL.64 [R1+0x558], R6 ;  /* 0x0005580601007387 */ /* 0x0001e60000100a00 */
[----:B0-----:R-:W3:Y:S01]  /*1c9b0*/  LDL.LU.64 R6, [R1+0x1d48] ;  /* 0x001d480001067983 */ /* 0x001ee20000300a00 */
        /* <DEDUP_REMOVED lines=10> */
[----:B------:R-:W2:Y:S02]  /*1ca60*/  LDL.LU.64 R44, [R1+0x1d20] ;  /* 0x001d2000012c7983 */ /* 0x000ea40000300a00 */
[----:B------:R-:W-:Y:S02]  /*1ca70*/  STL.64 [R1+0x1d18], R10 ;  /* 0x001d180a01007387 */ /* 0x000fe40000100a00 */
[----:B------:R-:W-:Y:S11]  /*1ca80*/  STL.64 [R1+0x1d10], R8 ;  /* 0x001d100801007387 */ /* 0x000ff60000100a00 */
[----:B------:R-:W-:Y:S06]  /*1ca90*/  @!UPT UIADD3 URZ, URZ, URZ, URZ ;  /* 0x0000003f3f3ff290 */ /* 0x000fec000fffe03f */
[----:B------:R-:W-:Y:S01]  /*1caa0*/  STL.64 [R1+0x380], R40 ;  /* 0x0003802801007387 */ /* 0x000fe20000100a00 */
[----:B------:R2:W-:Y:S02]  /*1cab0*/  STL.64 [R1+0x388], R42 ;  /* 0x0003882a01007387 */ /* 0x0005e40000100a00 */
[----:B------:R-:W-:Y:S01]  /*1cac0*/  STL.64 [R1+0x1cf8], R30 ;  /* 0x001cf81e01007387 */ /* 0x000fe20000100a00 */
[C---:B--2---:R-:W-:Y:S08]  /*1cad0*/  HMMA.16816.F32.BF16 R40, R44.reuse, R32, R56 ;  /* 0x000000202c28723c */ /* 0x044ff00000041838 */
[C---:B------:R-:W-:Y:S11]  /*1cae0*/  HMMA.16816.F32.BF16 R8, R44.reuse, R28, R52 ;  /* 0x0000001c2c08723c */ /* 0x040ff60000041834 */
[----:B------:R-:W-:Y:S04]  /*1caf0*/  @!UPT UIADD3 URZ, URZ, URZ, URZ ;  /* 0x0000003f3f3ff290 */ /* 0x000fe8000fffe03f */
[----:B------:R-:W-:Y:S01]  /*1cb00*/  STL.64 [R1+0x510], R40 ;  /* 0x0005102801007387 */ /* 0x000fe20000100a00 */
[----:B------:R-:W-:Y:S02]  /*1cb10*/  STL.64 [R1+0x518], R42 ;  /* 0x0005182a01007387 */ /* 0x000fe40000100a00 */
[----:B------:R-:W-:Y:S05]  /*1cb20*/  STL.64 [R1+0x1cf0], R28 ;  /* 0x001cf01c01007387 */ /* 0x000fea0000100a00 */
[----:B------:R-:W-:Y:S01]  /*1cb30*/  STL.64 [R1+0x500], R8 ;  /* 0x0005000801007387 */ /* 0x000fe20000100a00 */
[----:B------:R0:W-:Y:S02]  /*1cb40*/  STL.64 [R1+0x508], R10 ;  /* 0x0005080a01007387 */ /* 0x0001e40000100a00 */
[C---:B0-----:R-:W-:Y:S02]  /*1cb50*/  HMMA.16816.F32.BF16 R8, R44.reuse, R24, R48 ;  /* 0x000000182c08723c */ /* 0x041fe40000041830 */
[----:B----4-:R-:W-:Y:S01]  /*1cb60*/  STL.64 [R1+0x1ce8], R26 ;  /* 0x001ce81a01007387 */ /* 0x010fe20000100a00 */
[----:B------:R-:W-:Y:S11]  /*1cb70*/  STL.64 [R1+0x1ce0], R24 ;  /* 0x001ce01801007387 */ /* 0x000ff60000100a00 */
[----:B------:R-:W-:Y:S09]  /*1cb80*/  @!UPT UIADD3 URZ, URZ, URZ, URZ ;  /* 0x0000003f3f3ff290 */ /* 0x000ff2000fffe03f */
[----:B------:R-:W-:Y:S01]  /*1cb90*/  STL.64 [R1+0x4f0], R8 ;  /* 0x0004f00801007387 */ /* 0x000fe20000100a00 */
[----:B------:R0:W-:Y:S02]  /*1cba0*/  STL.64 [R1+0x4f8], R10 ;  /* 0x0004f80a01007387 */ /* 0x0001e40000100a00 */
[----:B------:R-:W2:Y:S02]  /*1cbb0*/  LDL.LU.64 R40, [R1+0x4d0] ;  /* 0x0004d00001287983 */ /* 0x000ea40000300a00 */
[----:B------:R-:W2:Y:S01]  /*1cbc0*/  LDL.LU.64 R42, [R1+0x4d8] ;  /* 0x0004d800012a7983 */ /* 0x000ea20000300a00 */
[C---:B0-----:R-:W-:Y:S11]  /*1cbd0*/  HMMA.16816.F32.BF16 R8, R44.reuse, R20, R36 ;  /* 0x000000142c08723c */ /* 0x041ff60000041824 */
[----:B------:R-:W-:Y:S11]  /*1cbe0*/  @!UPT UIADD3 URZ, URZ, URZ, URZ ;  /* 0x0000003f3f3ff290 */ /* 0x000ff6000fffe03f */
[----:B------:R-:W-:Y:S01]  /*1cbf0*/  @!UPT UIADD3 URZ, URZ, URZ, URZ ;  /* 0x0000003f3f3ff290 */ /* 0x000fe2000fffe03f */
[----:B------:R0:W-:Y:S01]  /*1cc00*/  STL.64 [R1+0x4e0], R8 ;  /* 0x0004e00801007387 */ /* 0x0001e20000100a00 */
[----:B------:R1:W-:Y:S02]  /*1cc10*/  STL.64 [R1+0x4e8], R10 ;  /* 0x0004e80a01007387 */ /* 0x0003e40000100a00 */
[----:B------:R-:W4:Y:S02]  /*1cc20*/  LDL.LU.64 R36, [R1+0x4c0] ;  /* 0x0004c00001247983 */ /* 0x000f240000300a00 */
[----:B------:R-:W4:Y:S01]  /*1cc30*/  LDL.LU.64 R38, [R1+0x4c8] ;  /* 0x0004c80001267983 */ /* 0x000f220000300a00 */
        /* <DEDUP_REMOVED lines=14> */
[C---:B--2---:R-:W-:Y:S08]  /*1cd20*/  HMMA.16816.F32.BF16 R40, R44.reuse, R16, R40 ;  /* 0x000000102c28723c */ /* 0x044ff00000041828 */
[C---:B----4-:R-:W-:Y:S08]  /*1cd30*/  HMMA.16816.F32.BF16 R36, R44.reuse, R12, R36 ;  /* 0x0000000c2c24723c */ /* 0x050ff00000041824 */
[C---:B---3--:R-:W-:Y:S01]  /*1cd40*/  HMMA.16816.F32.BF16 R8, R44.reuse, R4, R8 ;  /* 0x000000042c08723c */ /* 0x048fe20000041808 */
[----:B------:R-:W-:Y:S01]  /*1cd50*/  STL.64 [R1+0x1cc8], R54 ;  /* 0x001cc83601007387 */ /* 0x000fe20000100a00 */
[----:B------:R0:W-:Y:S03]  /*1cd60*/  STL.64 [R1+0x1cc0], R52 ;  /* 0x001cc03401007387 */ /* 0x0001e60000100a00 */
[----:B0-----:R-:W2:Y:S01]  /*1cd70*/  LDL.LU.64 R52, [R1+0x2a0] ;  /* 0x0002a00001347983 */ /* 0x001ea20000300a00 */
[----:B------:R-:W2:Y:S02]  /*1cd80*/  LDL.LU.64 R54, [R1+0x2a8] ;  /* 0x0002a80001367983 */ /* 0x000ea40000300a00 */
[----:B------:R-:W3:Y:S02]  /*1cd90*/  LDL.LU.64 R56, [R1+0x270] ;  /* 0x0002700001387983 */ /* 0x000ee40000300a00 */
[----:B------:R0:W-:Y:S01]  /*1cda0*/  STL.64 [R1+0x4d0], R40 ;  /* 0x0004d02801007387 */ /* 0x0001e20000100a00 */
[----:B------:R1:W-:Y:S01]  /*1cdb0*/  STL.64 [R1+0x4d8], R42 ;  /* 0x0004d82a01007387 */ /* 0x0003e20000100a00 */
[----:B------:R-:W3:Y:S03]  /*1cdc0*/  LDL.LU.64 R58, [R1+0x278] ;  /* 0x00027800013a7983 */ /* 0x000ee60000300a00 */
[----:B------:R4:W-:Y:S02]  /*1cdd0*/  STL.64 [R1+0x4c0], R36 ;  /* 0x0004c02401007387 */ /* 0x0009e40000100a00 */
[----:B------:R4:W-:Y:S01]  /*1cde0*/  STL.64 [R1+0x4c8], R38 ;  /* 0x0004c82601007387 */ /* 0x0009e20000100a00 */
[----:B0-----:R-:W2:Y:S01]  /*1cdf0*/  LDL.LU.64 R40, [R1+0x130] ;  /* 0x0001300001287983 */ /* 0x001ea20000300a00 */
[----:B-1----:R-:W2:Y:S02]  /*1ce00*/  LDL.LU.64 R42, [R1+0x138] ;  /* 0x00013800012a7983 */ /* 0x002ea40000300a00 */
[----:B----4-:R-:W4:Y:S01]  /*1ce10*/  LDL.LU.64 R36, [R1+0x120] ;  /* 0x0001200001247983 */ /* 0x010f220000300a00 */
[----:B------:R-:W4:Y:S01]  /*1ce20*/  LDL.LU.64 R38, [R1+0x128] ;  /* 0x0001280001267983 */ /* 0x000f220000300a00 */
[----:B------:R-:W-:Y:S02]  /*1ce30*/  STL.64 [R1+0x4b0], R8 ;  /* 0x0004b00801007387 */ /* 0x000fe40000100a00 */
[----:B------:R0:W-:Y:S02]  /*1ce40*/  STL.64 [R1+0x4b8], R10 ;  /* 0x0004b80a01007387 */ /* 0x0001e40000100a00 */
        /* <DEDUP_REMOVED lines=43> */
[----:B0-----:R-:W4:Y:S01]  /*1d100*/  LDL.LU.64 R54, [R1+0x1cb8] ;  /* 0x001cb80001367983 */ /* 0x001f220000300a00 */
[----:B------:R-:W4:Y:S02]  /*1d110*/  LDL.LU.64 R52, [R1+0x1cb0] ;  /* 0x001cb00001347983 */ /* 0x000f240000300a00 */
[----:B------:R-:W-:Y:S02]  /*1d120*/  STL.64 [R1+0x1ca8], R18 ;  /* 0x001ca81201007387 */ /* 0x000fe40000100a00 */
[----:B------:R3:W-:Y:S01]  /*1d130*/  STL.64 [R1+0x1ca0], R16 ;  /* 0x001ca01001007387 */ /* 0x0007e20000100a00 */
[----:B------:R-:W-:Y:S01]  /*1d140*/  STL.64 [R1+0x1c98], R14 ;  /* 0x001c980e01007387 */ /* 0x000fe20000100a00 */
[----:B------:R0:W-:Y:S01]  /*1d150*/  STL.64 [R1+0x1c90], R12 ;  /* 0x001c900c01007387 */ /* 0x0001e20000100a00 */
[C---:B---3--:R-:W-:Y:S08]  /*1d160*/  HMMA.16816.F32.BF16 R16, R48.reuse, R12, R44 ;  /* 0x0000000c3010723c */ /* 0x048ff0000004182c */
[C---:B0-----:R-:W-:Y:S11]  /*1d170*/  HMMA.16816.F32.BF16 R12, R48.reuse, R4, R56 ;  /* 0x00000004300c723c */ /* 0x041ff60000041838 */
[----:B------:R-:W-:Y:S04]  /*1d180*/  @!UPT UIADD3 URZ, URZ, URZ, URZ ;  /* 0x0000003f3f3ff290 */ /* 0x000fe8000fffe03f */
[----:B------:R-:W-:Y:S01]  /*1d190*/  STL.64 [R1+0x280], R16 ;  /* 0x0002801001007387 */ /* 0x000fe20000100a00 */
[----:B------:R-:W-:Y:S02]  /*1d1a0*/  STL.64 [R1+0x288], R18 ;  /* 0x0002881201007387 */ /* 0x000fe40000100a00 */
[----:B------:R-:W-:Y:S02]  /*1d1b0*/  STL.64 [R1+0x1c88], R6 ;  /* 0x001c880601007387 */ /* 0x000fe40000100a00 */
[----:B------:R-:W-:Y:S03]  /*1d1c0*/  STL.64 [R1+0x1c80], R4 ;  /* 0x001c800401007387 */ /* 0x000fe60000100a00 */
[----:B------:R-:W-:Y:S01]  /*1d1d0*/  STL.64 [R1+0x270], R12 ;  /* 0x0002700c01007387 */ /* 0x000fe20000100a00 */
[----:B------:R0:W-:Y:S02]  /*1d1e0*/  STL.64 [R1+0x278], R14 ;  /* 0x0002780e01007387 */ /* 0x0001e40000100a00 */
[----:B------:R-:W4:Y:S01]  /*1d1f0*/  LDL.LU.64 R56, [R1+0x110] ;  /* 0x0001100001387983 */ /* 0x000f220000300a00 */
[----:B0-----:R-:W-:Y:S11]  /*1d200*/  HMMA.16816.F32.BF16 R12, R48, R8, R40 ;  /* 0x00000008300c723c */ /* 0x001ff60000041828 */
[----:B------:R-:W-:Y:S11]  /*1d210*/  @!UPT UIADD3 URZ, URZ, URZ, URZ ;  /* 0x0000003f3f3ff290 */ /* 0x000ff6000fffe03f */
[----:B------:R-:W-:Y:S01]  /*1d220*/  @!UPT UIADD3 URZ, URZ, URZ, URZ ;  /* 0x0000003f3f3ff290 */ /* 0x000fe2000fffe03f */
[----:B------:R0:W-:Y:S01]  /*1d230*/  STL.64 [R1+0x130], R12 ;  /* 0x0001300c01007387 */ /* 0x0001e20000100a00 */
[----:B------:R1:W-:Y:S02]  /*1d240*/  STL.64 [R1+0x138], R14 ;  /* 0x0001380e01007387 */ /* 0x0003e40000100a00 */
[----:B------:R-:W4:Y:S02]  /*1d250*/  LDL.LU.64 R58, [R1+0x118] ;  /* 0x00011800013a7983 */ /* 0x000f240000300a00 */
[C---:B----4-:R-:W-:Y:S11]  /*1d260*/  HMMA.16816.F32.BF16 R4, R52.reuse, R32, R36 ;  /* 0x000000203404723c */ /* 0x050ff60000041824 */
[----:B------:R-:W-:Y:S11]  /*1d270*/  @!UPT UIADD3 URZ, URZ, URZ, URZ ;  /* 0x0000003f3f3ff290 */ /* 0x000ff6000fffe03f */
[----:B------:R-:W-:Y:S01]  /*1d280*/  @!UPT UIADD3 URZ, URZ, URZ, URZ ;  /* 0x0000003f3f3ff290 */ /* 0x000fe2000fffe03f */
        /* <DEDUP_REMOVED lines=8> */
[----:B---3--:R-:W3:Y:S01]  /*1d310*/  LDL.LU.64 R4, [R1+0x400] ;  /* 0x0004000001047983 */ /* 0x008ee20000300a00 */
[----:B----4-:R-:W3:Y:S02]  /*1d320*/  LDL.LU.64 R6, [R1+0x408] ;  /* 0x0004080001067983 */ /* 0x010ee40000300a00 */
[----:B------:R-:W4:Y:S02]  /*1d330*/  LDL.LU.64 R44, [R1+0x5b0] ;  /* 0x0005b000012c7983 */ /* 0x000f240000300a00 */
[----:B------:R-:W4:Y:S01]  /*1d340*/  LDL.LU.64 R46, [R1+0x5b8] ;  /* 0x0005b800012e7983 */ /* 0x000f220000300a00 */
[----:B------:R-:W3:Y:S01]  /*1d350*/  LDL.LU.64 R36, [R1+0x40] ;  /* 0x0000400001247983 */ /* 0x000ee20000300a00 */
[----:B------:R-:W3:Y:S02]  /*1d360*/  LDL.LU.64 R38, [R1+0x48] ;  /* 0x0000480001267983 */ /* 0x000ee40000300a00 */
[----:B------:R-:W3:Y:S02]  /*1d370*/  LDL.LU.64 R48, [R1+0x10] ;  /* 0x0000100001307983 */ /* 0x000ee40000300a00 */
[----:B------:R-:W3:Y:S01]  /*1d380*/  LDL.LU.64 R50, [R1+0x18] ;  /* 0x0000180001327983 */ /* 0x000ee20000300a00 */
[C---:B------:R-:W-:Y:S08]  /*1d390*/  HMMA.16816.F32.BF16 R56, R52.reuse, R28, R56 ;  /* 0x0000001c3438723c */ /* 0x040ff00000041838 */
[C---:B--2---:R-:W-:Y:S01]  /*1d3a0*/  HMMA.16816.F32.BF16 R16, R52.reuse, R20, R16 ;  /* 0x000000143410723c */ /* 0x044fe20000041810 */
[----:B---3--:R-:W-:Y:S01]  /*1d3b0*/  STL.64 [R1+0x1c68], R50 ;  /* 0x001c683201007387 */ /* 0x008fe20000100a00 */
[----:B------:R0:W-:Y:S03]  /*1d3c0*/  STL.64 [R1+0x1c60], R48 ;  /* 0x001c603001007387 */ /* 0x0001e60000100a00 */
[----:B0-----:R-:W2:Y:S01]  /*1d3d0*/  LDL.LU.64 R48, [R1+0x30] ;  /* 0x0000300001307983 */ /* 0x001ea20000300a00 */
[----:B------:R-:W2:Y:S09]  /*1d3e0*/  LDL.LU.64 R50, [R1+0x38] ;  /* 0x0000380001327983 */ /* 0x000eb20000300a00 */
[----:B------:R-:W-:Y:S02]  /*1d3f0*/  STL.64 [R1+0x110], R56 ;  /* 0x0001103801007387 */ /* 0x000fe40000100a00 */
[----:B------:R0:W-:Y:S02]  /*1d400*/  STL.64 [R1+0x118], R58 ;  /* 0x0001183a01007387 */ /* 0x0001e40000100a00 */
[C---:B0-----:R-:W-:Y:S01]  /*1d410*/  HMMA.16816.F32.BF16 R56, R52.reuse, R24, R40 ;  /* 0x000000183438723c */ /* 0x041fe20000041828 */
[----:B------:R-:W3:Y:S01]  /*1d420*/  LDL.LU.64 R40, [R1] ;  /* 0x0000000001287983 */ /* 0x000ee20000300a00 */
[----:B------:R-:W3:Y:S11]  /*1d430*/  LDL.LU.64 R42, [R1+0x8] ;  /* 0x00000800012a7983 */ /* 0x000ef60000300a00 */
[----:B------:R-:W-:Y:S10]  /*1d440*/  @!UPT UIADD3 URZ, URZ, URZ, URZ ;  /* 0x0000003f3f3ff290 */ /* 0x000ff4000fffe03f */
[----:B------:R0:W-:Y:S01]  /*1d450*/  STL.64 [R1+0x100], R56 ;  /* 0x0001003801007387 */ /* 0x0001e20000100a00 */
[----:B------:R-:W-:Y:S03]  /*1d460*/  STL.64 [R1+0x108], R58 ;  /* 0x0001083a01007387 */ /* 0x000fe60000100a00 */
[----:B0-----:R-:W2:Y:S01]  /*1d470*/  LDL R56, [R1+0x85c] ;  /* 0x00085c0001387983 */ /* 0x001ea20000100800 */
        /* <DEDUP_REMOVED lines=18> */
[C---:B----4-:R-:W-:Y:S08]  /*1d5a0*/  HMMA.16816.F32.BF16 R44, R52.reuse, R4, R44 ;  /* 0x00000004342c723c */ /* 0x050ff0000004182c */
[----:B------:R-:W-:Y:S11]  /*1d5b0*/  HMMA.16816.F32.BF16 R52, R52, R8, R36 ;  /* 0x000000083434723c */ /* 0x000ff60000041824 */
[----:B------:R-:W-:Y:S04]  /*1d5c0*/  @!UPT UIADD3 URZ, URZ, URZ, URZ ;  /* 0x0000003f3f3ff290 */ /* 0x000fe8000fffe03f */
[----:B------:R0:W-:Y:S01]  /*1d5d0*/  STL.64 [R1+0x5b0], R44 ;  /* 0x0005b02c01007387 */ /* 0x0001e20000100a00 */
[----:B------:R1:W-:Y:S03]  /*1d5e0*/  STL.64 [R1+0x5b8], R46 ;  /* 0x0005b82e01007387 */ /* 0x0003e60000100a00 */
[----:B0-----:R-:W4:Y:S01]  /*1d5f0*/  LDL.LU.64 R44, [R1+0x700] ;  /* 0x00070000012c7983 */ /* 0x001f220000300a00 */
[----:B-1----:R-:W4:Y:S02]  /*1d600*/  LDL.LU.64 R46, [R1+0x708] ;  /* 0x00070800012e7983 */ /* 0x002f240000300a00 */
[----:B------:R-:W2:Y:S02]  /*1d610*/  LDL.LU.64 R38, [R1+0x1c78] ;  /* 0x001c780001267983 */ /* 0x000ea40000300a00 */
[----:B------:R-:W2:Y:S01]  /*1d620*/  LDL.LU.64 R36, [R1+0x1c70] ;  /* 0x001c700001247983 */ /* 0x000ea20000300a00 */
        /* <DEDUP_REMOVED lines=11> */
[C---:B---3--:R-:W-:Y:S01]  /*1d6e0*/  HMMA.16816.F32.BF16 R52, R36.reuse, R28, R52 ;  /* 0x0000001c2434723c */ /* 0x048fe20000041834 */
[----:B------:R-:W-:Y:S01]  /*1d6f0*/  STL.64 [R1+0x1c50], R30 ;  /* 0x001c501e01007387 */ /* 0x000fe20000100a00 */
[----:B------:R0:W-:Y:S11]  /*1d700*/  STL.64 [R1+0x1c48], R28 ;  /* 0x001c481c01007387 */ /* 0x0001f60000100a00 */
[----:B------:R-:W-:Y:S10]  /*1d710*/  @!UPT UIADD3 URZ, URZ, URZ, URZ ;  /* 0x0000003f3f3ff290 */ /* 0x000ff4000fffe03f */
[----:B------:R-:W-:Y:S01]  /*1d720*/  STL.64 [R1+0x20], R52 ;  /* 0x0000203401007387 */ /* 0x000fe20000100a00 */
[----:B------:R-:W-:Y:S02]  /*1d730*/  STL.64 [R1+0x28], R54 ;  /* 0x0000283601007387 */ /* 0x000fe40000100a00 */
[----:B0-----:R-:W3:Y:S02]  /*1d740*/  LDL.LU.64 R28, [R1+0x6f0] ;  /* 0x0006f000011c7983 */ /* 0x001ee40000300a00 */
[----:B------:R-:W3:Y:S01]  /*1d750*/  LDL.LU.64 R30, [R1+0x6f8] ;  /* 0x0006f800011e7983 */ /* 0x000ee20000300a00 */
[C---:B------:R-:W-:Y:S08]  /*1d760*/  HMMA.16816.F32.BF16 R40, R36.reuse, R20, R40 ;  /* 0x000000142428723c */ /* 0x040ff00000041828 */
[C---:B----4-:R-:W-:Y:S01]  /*1d770*/  HMMA.16816.F32.BF16 R44, R36.reuse, R16, R44 ;  /* 0x00000010242c723c */ /* 0x050fe2000004182c */
[----:B------:R-:W-:Y:S07]  /*1d780*/  LDSM.16.MT88.4 R52, [R56+0x180] ;  /* 0x000180003834783b */ /* 0x000fee0000004200 */
[C---:B--2---:R-:W-:Y:S11]  /*1d790*/  HMMA.16816.F32.BF16 R48, R36.reuse, R24, R48 ;  /* 0x000000182430723c */ /* 0x044ff60000041830 */
[----:B------:R-:W-:Y:S11]  /*1d7a0*/  @!UPT UIADD3 URZ, URZ, URZ, URZ ;  /* 0x0000003f3f3ff290 */ /* 0x000ff6000fffe03f */
[----:B------:R-:W-:Y:S01]  /*1d7b0*/  @!UPT UIADD3 URZ, URZ, URZ, URZ ;  /* 0x0000003f3f3ff290 */ /* 0x000fe2000fffe03f */
[----:B------:R-:W-:Y:S01]  /*1d7c0*/  STL.64 [R1+0x10], R48 ;  /* 0x0000103001007387 */ /* 0x000fe20000100a00 */
[----:B------:R-:W-:Y:S02]  /*1d7d0*/  STL.64 [R1+0x18], R50 ;  /* 0x0000183201007387 */ /* 0x000fe40000100a00 */
[----:B------:R-:W-:Y:S02]  /*1d7e0*/  STL.64 [R1+0x1c40], R26 ;  /* 0x001c401a01007387 */ /* 0x000fe40000100a00 */
[----:B------:R0:W-:Y:S01]  /*1d7f0*/  STL.64 [R1+0x1c38], R24 ;  /* 0x001c381801007387 */ /* 0x0001e20000100a00 */
[----:B------:R-:W-:Y:S04]  /*1d800*/  LDSM.16.MT88.4 R48, [R56+0x100] ;  /* 0x000100003830783b */ /* 0x000fe80000004200 */
[----:B0-----:R-:W2:Y:S01]  /*1d810*/  LDL.LU.64 R24, [R1+0x6e0] ;  /* 0x0006e00001187983 */ /* 0x001ea20000300a00 */
[----:B------:R-:W2:Y:S02]  /*1d820*/  LDL.LU.64 R26, [R1+0x6e8] ;  /* 0x0006e800011a7983 */ /* 0x000ea40000300a00 */
[----:B------:R-:W-:Y:S02]  /*1d830*/  STL.64 [R1], R40 ;  /* 0x0000002801007387 */ /* 0x000fe40000100a00 */
[----:B------:R-:W-:Y:S01]  /*1d840*/  STL.64 [R1+0x8], R42 ;  /* 0x0000082a01007387 */ /* 0x000fe20000100a00 */
[----:B------:R-:W-:Y:S01]  /*1d850*/  STL.64 [R1+0x1c30], R22 ;  /* 0x001c301601007387 */ /* 0x000fe20000100a00 */
[----:B------:R0:W-:Y:S03]  /*1d860*/  STL.64 [R1+0x1c28], R20 ;  /* 0x001c281401007387 */ /* 0x0001e60000100a00 */
[----:B------:R-:W-:Y:S04]  /*1d870*/  LDSM.16.MT88.4 R40, [R56] ;  /* 0x000000003828783b */ /* 0x000fe80000004200 */
[----:B0-----:R-:W4:Y:S01]  /*1d880*/  LDL.LU.64 R20, [R1+0x530] ;  /* 0x0005300001147983 */ /* 0x001f220000300a00 */
[----:B------:R-:W4:Y:S02]  /*1d890*/  LDL.LU.64 R22, [R1+0x538] ;  /* 0x0005380001167983 */ /* 0x000f240000300a00 */
[----:B------:R-:W-:Y:S02]  /*1d8a0*/  STL.64 [R1+0x700], R44 ;  /* 0x0007002c01007387 */ /* 0x000fe40000100a00 */
[----:B------:R-:W-:Y:S02]  /*1d8b0*/  STL.64 [R1+0x708], R46 ;  /* 0x0007082e01007387 */ /* 0x000fe40000100a00 */
[----:B------:R-:W0:Y:S04]  /*1d8c0*/  LDSM.16.MT88.4 R44, [R56+0x80] ;  /* 0x00008000382c783b */ /* 0x000e280000004200 */
[----:B------:R-:W-:Y:S01]  /*1d8d0*/  STL.64 [R1+0x1c20], R18 ;  /* 0x001c201201007387 */ /* 0x000fe20000100a00 */
[----:B------:R3:W-:Y:S02]  /*1d8e0*/  STL.64 [R1+0x1c18], R16 ;  /* 0x001c181001007387 */ /* 0x0007e40000100a00 */
[C---:B---3--:R-:W-:Y:S01]  /*1d8f0*/  HMMA.16816.F32.BF16 R16, R36.reuse, R12, R28 ;  /* 0x0000000c2410723c */ /* 0x048fe2000004181c */
[----:B0-----:R-:W-:Y:S01]  /*1d900*/  STL.64 [R1+0x1be0], R46 ;  /* 0x001be02e01007387 */ /* 0x001fe20000100a00 */
[----:B------:R-:W-:Y:S02]  /*1d910*/  STL.64 [R1+0x1bd8], R44 ;  /* 0x001bd82c01007387 */ /* 0x000fe40000100a00 */
[----:B------:R-:W-:Y:S02]  /*1d920*/  STL.64 [R1+0x1c10], R14 ;  /* 0x001c100e01007387 */ /* 0x000fe40000100a00 */
[----:B------:R2:W-:Y:S11]  /*1d930*/  STL.64 [R1+0x1c08], R12 ;  /* 0x001c080c01007387 */ /* 0x0005f60000100a00 */
[----:B------:R-:W-:Y:S06]  /*1d940*/  @!UPT UIADD3 URZ, URZ, URZ, URZ ;  /* 0x0000003f3f3ff290 */ /* 0x000fec000fffe03f */
[----:B------:R-:W-:Y:S01]  /*1d950*/  STL.64 [R1+0x6f0], R16 ;  /* 0x0006f01001007387 */ /* 0x000fe20000100a00 */
[----:B------:R-:W-:Y:S02]  /*1d960*/  STL.64 [R1+0x6f8], R18 ;  /* 0x0006f81201007387 */ /* 0x000fe40000100a00 */
[----:B------:R-:W-:Y:S02]  /*1d970*/  STL.64 [R1+0x1bd0], R50 ;  /* 0x001bd03201007387 */ /* 0x000fe40000100a00 */
[----:B------:R-:W-:Y:S01]  /*1d980*/  STL.64 [R1+0x1bc8], R48 ;  /* 0x001bc83001007387 */ /* 0x000fe20000100a00 */
[----:B------:R-:W-:Y:S01]  /*1d990*/  STL.64 [R1+0x1c00], R6 ;  /* 0x001c000601007387 */ /* 0x000fe20000100a00 */
[----:B------:R4:W-:Y:S01]  /*1d9a0*/  STL.64 [R1+0x1bf8], R4 ;  /* 0x001bf80401007387 */ /* 0x0009e20000100a00 */
[C---:B--2---:R-:W-:Y:S11]  /*1d9b0*/  HMMA.16816.F32.BF16 R12, R36.reuse, R4, R24 ;  /* 0x00000004240c723c */ /* 0x044ff60000041818 */
[----:B------:R-:W-:Y:S11]  /*1d9c0*/  @!UPT UIADD3 URZ, URZ, URZ, URZ ;  /* 0x0000003f3f3ff290 */ /* 0x000ff6000fffe03f */
[----:B------:R-:W-:Y:S01]  /*1d9d0*/  @!UPT UIADD3 URZ, URZ, URZ, URZ ;  /* 0x0000003f3f3ff290 */ /* 0x000fe2000fffe03f */
        /* <DEDUP_REMOVED lines=15> */
[----:B------:R-:W2:Y:S02]  /*1dad0*/  LDL.LU.64 R16, [R1+0x690] ;  /* 0x0006900001107983 */ /* 0x000ea40000300a00 */
[----:B------:R-:W2:Y:S01]  /*1dae0*/  LDL.LU.64 R18, [R1+0x698] ;  /* 0x0006980001127983 */ /* 0x000ea20000300a00 */
[----:B0-----:R-:W2:Y:S01]  /*1daf0*/  LDL.LU.64 R12, [R1+0x680] ;  /* 0x00068000010c7983 */ /* 0x001ea20000300a00 */
[----:B-1----:R-:W2:Y:S03]  /*1db00*/  LDL.LU.64 R14, [R1+0x688] ;  /* 0x00068800010e7983 */ /* 0x002ea60000300a00 */
[----:B----4-:R-:W4:Y:S01]  /*1db10*/  LDL.LU.64 R4, [R1+0x670] ;  /* 0x0006700001047983 */ /* 0x010f220000300a00 */
[----:B------:R-:W4:Y:S02]  /*1db20*/  LDL.LU.64 R6, [R1+0x678] ;  /* 0x0006780001067983 */ /* 0x000f240000300a00 */
[----:B------:R-:W-:Y:S02]  /*1db30*/  STL.64 [R1+0x1bf0], R10 ;  /* 0x001bf00a01007387 */ /* 0x000fe40000100a00 */
[----:B------:R0:W-:Y:S02]  /*1db40*/  STL.64 [R1+0x1be8], R8 ;  /* 0x001be80801007387 */ /* 0x0001e40000100a00 */
[----:B0-----:R-:W4:Y:S01]  /*1db50*/  LDL.LU.64 R8, [R1+0x660] ;  /* 0x0006600001087983 */ /* 0x001f220000300a00 */
[----:B------:R-:W4:Y:S02]  /*1db60*/  LDL.LU.64 R10, [R1+0x668] ;  /* 0x00066800010a7983 */ /* 0x000f240000300a00 */
[----:B------:R-:W4:Y:S02]  /*1db70*/  LDL.LU.64 R44, [R1+0x4a0] ;  /* 0x0004a000012c7983 */ /* 0x000f240000300a00 */
[----:B------:R-:W4:Y:S01]  /*1db80*/  LDL.LU.64 R46, [R1+0x4a8] ;  /* 0x0004a800012e7983 */ /* 0x000f220000300a00 */
[----:B------:R-:W4:Y:S01]  /*1db90*/  LDL.LU.64 R56, [R1+0x470] ;  /* 0x0004700001387983 */ /* 0x000f220000300a00 */
[----:B------:R-:W4:Y:S02]  /*1dba0*/  LDL.LU.64 R58, [R1+0x478] ;  /* 0x00047800013a7983 */ /* 0x000f240000300a00 */
[----:B------:R-:W4:Y:S02]  /*1dbb0*/  LDL.LU R3, [R1+0x1c58] ;  /* 0x001c580001037983 */ /* 0x000f240000300800 */
[----:B------:R-:W4:Y:S01]  /*1dbc0*/  LDL.LU.64 R52, [R1+0x460] ;  /* 0x0004600001347983 */ /* 0x000f220000300a00 */
[----:B------:R-:W4:Y:S01]  /*1dbd0*/  LDL.LU.64 R54, [R1+0x468] ;  /* 0x0004680001367983 */ /* 0x000f220000300a00 */
[----:B------:R-:W4:Y:S02]  /*1dbe0*/  LDL.LU.64 R48, [R1+0x450] ;  /* 0x0004500001307983 */ /* 0x000f240000300a00 */
[----:B------:R-:W4:Y:S02]  /*1dbf0*/  LDL.LU.64 R50, [R1+0x458] ;  /* 0x0004580001327983 */ /* 0x000f240000300a00 */
[----:B---3--:R-:W-:Y:S01]  /*1dc00*/  STL.64 [R1+0x1b40], R38 ;  /* 0x001b402601007387 */ /* 0x008fe20000100a00 */
[----:B------:R0:W-:Y:S04]  /*1dc10*/  STL.64 [R1+0x1b38], R36 ;  /* 0x001b382401007387 */ /* 0x0001e80000100a00 */
        /* <DEDUP_REMOVED lines=52> */
[----:B------:R-:W3:Y:S01]  /*1df60*/  LDL.LU.64 R46, [R1+0x1be0] ;  /* 0x001be000012e7983 */ /* 0x000ee20000300a00 */
[----:B------:R-:W3:Y:S11]  /*1df70*/  LDL.LU.64 R44, [R1+0x1bd8] ;  /* 0x001bd800012c7983 */ /* 0x000ef60000300a00 */
[----:B------:R-:W-:Y:S10]  /*1df80*/  @!UPT UIADD3 URZ, URZ, URZ, URZ ;  /* 0x0000003f3f3ff290 */ /* 0x000ff4000fffe03f */
[----:B------:R-:W-:Y:S01]  /*1df90*/  STL.64 [R1+0x4a0], R40 ;  /* 0x0004a02801007387 */ /* 0x000fe20000100a00 */
[----:B------:R3:W-:Y:S02]  /*1dfa0*/  STL.64 [R1+0x4a8], R42 ;  /* 0x0004a82a01007387 */ /* 0x0007e40000100a00 */
[----:B------:R-:W-:Y:S01]  /*1dfb0*/  STL.64 [R1+0x1bc0], R30 ;  /* 0x001bc01e01007387 */ /* 0x000fe20000100a00 */
[C---:B---3--:R-:W-:Y:S08]  /*1dfc0*/  HMMA.16816.F32.BF16 R40, R44.reuse, R32, R36 ;  /* 0x000000202c28723c */ /* 0x048ff00000041824 */
[C---:B------:R-:W-:Y:S11]  /*1dfd0*/  HMMA.16816.F32.BF16 R36, R44.reuse, R28, R56 ;  /* 0x0000001c2c24723c */ /* 0x040ff60000041838 */
[----:B------:R-:W-:Y:S04]  /*1dfe0*/  @!UPT UIADD3 URZ, URZ, URZ, URZ ;  /* 0x0000003f3f3ff290 */ /* 0x000fe8000fffe03f */
[----:B------:R-:W-:Y:S01]  /*1dff0*/  STL.64 [R1+0x480], R40 ;  /* 0x0004802801007387 */ /* 0x000fe20000100a00 */
[----:B------:R-:W-:Y:S02]  /*1e000*/  STL.64 [R1+0x488], R42 ;  /* 0x0004882a01007387 */ /* 0x000fe40000100a00 */
[----:B------:R0:W-:Y:S05]  /*1e010*/  STL.64 [R1+0x1bb8], R28 ;  /* 0x001bb81c01007387 */ /* 0x0001ea0000100a00 */
[----:B------:R-:W-:Y:S01]  /*1e020*/  STL.64 [R1+0x470], R36 ;  /* 0x0004702401007387 */ /* 0x000fe20000100a00 */
[----:B------:R-:W-:Y:S01]  /*1e030*/  STL.64 [R1+0x478], R38 ;  /* 0x0004782601007387 */ /* 0x000fe20000100a00 */
[----:B------:R-:W-:Y:S02]  /*1e040*/  STL.64 [R1+0x1bb0], R26 ;  /* 0x001bb01a01007387 */ /* 0x000fe40000100a00 */
[----:B------:R1:W-:Y:S01]  /*1e050*/  STL.64 [R1+0x1ba8], R24 ;  /* 0x001ba81801007387 */ /* 0x0003e20000100a00 */
[C---:B0-----:R-:W-:Y:S08]  /*1e060*/  HMMA.16816.F32.BF16 R28, R44.reuse, R24, R52 ;  /* 0x000000182c1c723c */ /* 0x041ff00000041834 */
[C---:B-1----:R-:W-:Y:S11]  /*1e070*/  HMMA.16816.F32.BF16 R24, R44.reuse, R20, R48 ;  /* 0x000000142c18723c */ /* 0x042ff60000041830 */
[----:B------:R-:W-:Y:S04]  /*1e080*/  @!UPT UIADD3 URZ, URZ, URZ, URZ ;  /* 0x0000003f3f3ff290 */ /* 0x000fe8000fffe03f */
[----:B------:R0:W-:Y:S01]  /*1e090*/  STL.64 [R1+0x460], R28 ;  /* 0x0004601c01007387 */ /* 0x0001e20000100a00 */
[----:B------:R1:W-:Y:S02]  /*1e0a0*/  STL.64 [R1+0x468], R30 ;  /* 0x0004681e01007387 */ /* 0x0003e40000100a00 */
[----:B------:R-:W2:Y:S02]  /*1e0b0*/  LDL.LU.64 R48, [R1+0x440] ;  /* 0x0004400001307983 */ /* 0x000ea40000300a00 */
[----:B------:R-:W2:Y:S03]  /*1e0c0*/  LDL.LU.64 R50, [R1+0x448] ;  /* 0x0004480001327983 */ /* 0x000ea60000300a00 */
        /* <DEDUP_REMOVED lines=18> */
[C---:B--2---:R-:W-:Y:S01]  /*1e1f0*/  HMMA.16816.F32.BF16 R48, R44.reuse, R16, R48 ;  /* 0x000000102c30723c */ /* 0x044fe20000041830 */
[----:B---3--:R-:W-:Y:S01]  /*1e200*/  STL.64 [R1+0x1b90], R38 ;  /* 0x001b902601007387 */ /* 0x008fe20000100a00 */
[----:B------:R0:W-:Y:S03]  /*1e210*/  STL.64 [R1+0x1b88], R36 ;  /* 0x001b882401007387 */ /* 0x0001e60000100a00 */
[----:B0-----:R-:W2:Y:S01]  /*1e220*/  LDL.LU.64 R36, [R1+0x210] ;  /* 0x0002100001247983 */ /* 0x001ea20000300a00 */
[----:B------:R-:W2:Y:S11]  /*1e230*/  LDL.LU.64 R38, [R1+0x218] ;  /* 0x0002180001267983 */ /* 0x000eb60000300a00 */
[----:B------:R-:W-:Y:S06]  /*1e240*/  @!UPT UIADD3 URZ, URZ, URZ, URZ ;  /* 0x0000003f3f3ff290 */ /* 0x000fec000fffe03f */
[----:B------:R-:W-:Y:S02]  /*1e250*/  STL.64 [R1+0x440], R48 ;  /* 0x0004403001007387 */ /* 0x000fe40000100a00 */
[----:B------:R0:W-:Y:S02]  /*1e260*/  STL.64 [R1+0x448], R50 ;  /* 0x0004483201007387 */ /* 0x0001e40000100a00 */
[----:B0-----:R-:W3:Y:S01]  /*1e270*/  LDL.LU.64 R50, [R1+0x1bd0] ;  /* 0x001bd00001327983 */ /* 0x001ee20000300a00 */
[----:B------:R-:W3:Y:S01]  /*1e280*/  LDL.LU.64 R48, [R1+0x1bc8] ;  /* 0x001bc80001307983 */ /* 0x000ee20000300a00 */
[C---:B------:R-:W-:Y:S08]  /*1e290*/  HMMA.16816.F32.BF16 R56, R44.reuse, R12, R56 ;  /* 0x0000000c2c38723c */ /* 0x040ff00000041838 */
[C---:B------:R-:W-:Y:S11]  /*1e2a0*/  HMMA.16816.F32.BF16 R40, R44.reuse, R8, R40 ;  /* 0x000000082c28723c */ /* 0x040ff60000041828 */
[----:B------:R-:W-:Y:S04]  /*1e2b0*/  @!UPT UIADD3 URZ, URZ, URZ, URZ ;  /* 0x0000003f3f3ff290 */ /* 0x000fe8000fffe03f */
[----:B------:R-:W-:Y:S01]  /*1e2c0*/  STL.64 [R1+0x430], R56 ;  /* 0x0004303801007387 */ /* 0x000fe20000100a00 */
[----:B------:R0:W-:Y:S02]  /*1e2d0*/  STL.64 [R1+0x438], R58 ;  /* 0x0004383a01007387 */ /* 0x0001e40000100a00 */
[----:B0-----:R-:W-:Y:S01]  /*1e2e0*/  HMMA.16816.F32.BF16 R56, R44, R4, R52 ;  /* 0x000000042c38723c */ /* 0x001fe20000041834 */
[----:B------:R-:W2:Y:S11]  /*1e2f0*/  LDL.LU.64 R52, [R1+0x1f0] ;  /* 0x0001f00001347983 */ /* 0x000eb60000300a00 */
[----:B------:R-:W-:Y:S11]  /*1e300*/  @!UPT UIADD3 URZ, URZ, URZ, URZ ;  /* 0x0000003f3f3ff290 */ /* 0x000ff6000fffe03f */
[----:B------:R0:W-:Y:S01]  /*1e310*/  STL.64 [R1+0x420], R56 ;  /* 0x0004203801007387 */ /* 0x0001e20000100a00 */
[----:B------:R1:W-:Y:S02]  /*1e320*/  STL.64 [R1+0x428], R58 ;  /* 0x0004283a01007387 */ /* 0x0003e40000100a00 */
[----:B------:R-:W2:Y:S02]  /*1e330*/  LDL.LU.64 R54, [R1+0x1f8] ;  /* 0x0001f80001367983 */ /* 0x000ea40000300a00 */
[----:B------:R4:W-:Y:S01]  /*1e340*/  STL.64 [R1+0x260], R40 ;  /* 0x0002602801007387 */ /* 0x0009e20000100a00 */
[----:B------:R4:W-:Y:S04]  /*1e350*/  STL.64 [R1+0x268], R42 ;  /* 0x0002682a01007387 */ /* 0x0009e80000100a00 */
[----:B0-----:R-:W2:Y:S01]  /*1e360*/  LDL.LU.64 R56, [R1+0x1e0] ;  /* 0x0001e00001387983 */ /* 0x001ea20000300a00 */
[----:B-1----:R-:W2:Y:S02]  /*1e370*/  LDL.LU.64 R58, [R1+0x1e8] ;  /* 0x0001e800013a7983 */ /* 0x002ea40000300a00 */
[----:B------:R-:W2:Y:S02]  /*1e380*/  LDL.LU.64 R44, [R1+0xd0] ;  /* 0x0000d000012c7983 */ /* 0x000ea40000300a00 */
[----:B------:R-:W2:Y:S01]  /*1e390*/  LDL.LU.64 R46, [R1+0xd8] ;  /* 0x0000d800012e7983 */ /* 0x000ea20000300a00 */
[----:B----4-:R-:W4:Y:S01]  /*1e3a0*/  LDL.LU.64 R40, [R1+0xc0] ;  /* 0x0000c00001287983 */ /* 0x010f220000300a00 */
[----:B------:R-:W4:Y:S01]  /*1e3b0*/  LDL.LU.64 R42, [R1+0xc8] ;  /* 0x0000c800012a7983 */ /* 0x000f220000300a00 */
        /* <DEDUP_REMOVED lines=39> */
[----:B------:R-:W2:Y:S02]  /*1e630*/  LDL.LU.64 R18, [R1+0xe8] ;  /* 0x0000e80001127983 */ /* 0x000ea40000300a00 */
[----:B------:R-:W-:Y:S02]  /*1e640*/  STL.64 [R1+0x1f0], R52 ;  /* 0x0001f03401007387 */ /* 0x000fe40000100a00 */
[----:B------:R0:W-:Y:S02]  /*1e650*/  STL.64 [R1+0x1f8], R54 ;  /* 0x0001f83601007387 */ /* 0x0001e40000100a00 */
[----:B0-----:R-:W3:Y:S01]  /*1e660*/  LDL.LU.64 R54, [R1+0x1b80] ;  /* 0x001b800001367983 */ /* 0x001ee20000300a00 */
[----:B------:R-:W3:Y:S01]  /*1e670*/  LDL.LU.64 R52, [R1+0x1b78] ;  /* 0x001b780001347983 */ /* 0x000ee20000300a00 */
[C---:B------:R-:W-:Y:S11]  /*1e680*/  HMMA.16816.F32.BF16 R56, R48.reuse, R4, R56 ;  /* 0x000000043038723c */ /* 0x040ff60000041838 */
[----:B------:R-:W-:Y:S11]  /*1e690*/  @!UPT UIADD3 URZ, URZ, URZ, URZ ;  /* 0x0000003f3f3ff290 */ /* 0x000ff6000fffe03f */
[----:B------:R-:W-:Y:S01]  /*1e6a0*/  @!UPT UIADD3 URZ, URZ, URZ, URZ ;  /* 0x0000003f3f3ff290 */ /* 0x000fe2000fffe03f */
[----:B------:R-:W-:Y:S01]  /*1e6b0*/  STL.64 [R1+0x1e0], R56 ;  /* 0x0001e03801007387 */ /* 0x000fe20000100a00 */
[----:B------:R0:W-:Y:S03]  /*1e6c0*/  STL.64 [R1+0x1e8], R58 ;  /* 0x0001e83a01007387 */ /* 0x0001e60000100a00 */
[----:B0-----:R-:W4:Y:S01]  /*1e6d0*/  LDL.LU.64 R58, [R1+0x1b70] ;  /* 0x001b7000013a7983 */ /* 0x001f220000300a00 */
[----:B------:R-:W4:Y:S01]  /*1e6e0*/  LDL.LU.64 R56, [R1+0x1b68] ;  /* 0x001b680001387983 */ /* 0x000f220000300a00 */
[----:B--2---:R-:W-:Y:S08]  /*1e6f0*/  HMMA.16816.F32.BF16 R48, R48, R8, R16 ;  /* 0x000000083030723c */ /* 0x004ff00000041810 */
[C---:B---3--:R-:W-:Y:S01]  /*1e700*/  HMMA.16816.F32.BF16 R16, R52.reuse, R32, R44 ;  /* 0x000000203410723c */ /* 0x048fe2000004182c */
[----:B------:R-:W2:Y:S11]  /*1e710*/  LDL R47, [R1+0x844] ;  /* 0x00084400012f7983 */ /* 0x000eb60000100800 */
[----:B------:R-:W-:Y:S03]  /*1e720*/  @!UPT UIADD3 URZ, URZ, URZ, URZ ;  /* 0x0000003f3f3ff290 */ /* 0x000fe6000fffe03f */
[----:B------:R-:W-:Y:S01]  /*1e730*/  STL.64 [R1+0xe0], R48 ;  /* 0x0000e03001007387 */ /* 0x000fe20000100a00 */
[----:B------:R4:W-:Y:S02]  /*1e740*/  STL.64 [R1+0xe8], R50 ;  /* 0x0000e83201007387 */ /* 0x0009e40000100a00 */
[----:B----4-:R-:W-:Y:S02]  /*1e750*/  IMAD.MOV.U32 R50, RZ, RZ, R58 ;  /* 0x000000ffff327224 */ /* 0x010fe400078e003a */
[----:B------:R-:W-:Y:S02]  /*1e760*/  IMAD.MOV.U32 R48, RZ, RZ, R56 ;  /* 0x000000ffff307224 */ /* 0x000fe400078e0038 */
[----:B------:R-:W-:Y:S02]  /*1e770*/  IMAD.MOV.U32 R51, RZ, RZ, R59 ;  /* 0x000000ffff337224 */ /* 0x000fe400078e003b */
[----:B------:R-:W-:Y:S01]  /*1e780*/  IMAD.MOV.U32 R49, RZ, RZ, R57 ;  /* 0x000000ffff317224 */ /* 0x000fe200078e0039 */
[----:B--2---:R-:W-:Y:S01]  /*1e790*/  STL [R1+0x1ae0], R47 ;  /* 0x001ae02f01007387 */ /* 0x004fe20000100800 */
[----:B------:R-:W-:Y:S02]  /*1e7a0*/  STL.64 [R1+0xd0], R16 ;  /* 0x0000d01001007387 */ /* 0x000fe40000100a00 */
[----:B------:R0:W-:Y:S02]  /*1e7b0*/  STL.64 [R1+0xd8], R18 ;  /* 0x0000d81201007387 */ /* 0x0001e40000100a00 */
[----:B------:R-:W2:Y:S01]  /*1e7c0*/  LDL R33, [R1+0x864] ;  /* 0x0008640001217983 */ /* 0x000ea20000100800 */
[C---:B0-----:R-:W-:Y:S01]  /*1e7d0*/  HMMA.16816.F32.BF16 R16, R52.reuse, R28, R40 ;  /* 0x0000001c3410723c */ /* 0x041fe20000041828 */
[----:B------:R-:W-:Y:S11]  /*1e7e0*/  STL.64 [R1+0x1af8], R30 ;  /* 0x001af81e01007387 */ /* 0x000ff60000100a00 */
[----:B------:R-:W-:Y:S11]  /*1e7f0*/  @!UPT UIADD3 URZ, URZ, URZ, URZ ;  /* 0x0000003f3f3ff290 */ /* 0x000ff6000fffe03f */
[----:B------:R0:W-:Y:S01]  /*1e800*/  STL.64 [R1+0xc0], R16 ;  /* 0x0000c01001007387 */ /* 0x0001e20000100a00 */
[----:B------:R1:W-:Y:S02]  /*1e810*/  STL.64 [R1+0xc8], R18 ;  /* 0x0000c81201007387 */ /* 0x0003e40000100a00 */
[----:B------:R-:W3:Y:S02]  /*1e820*/  LDL.LU R56, [R1+0x1b64] ;  /* 0x001b640001387983 */ /* 0x000ee40000300800 */
[----:B------:R-:W4:Y:S01]  /*1e830*/  LDL.LU R57, [R1+0x1b60] ;  /* 0x001b600001397983 */ /* 0x000f220000300800 */
[----:B------:R-:W2:Y:S01]  /*1e840*/  LDL.LU R58, [R1+0x1b5c] ;  /* 0x001b5c00013a7983 */ /* 0x000ea20000300800 */
[----:B------:R-:W2:Y:S02]  /*1e850*/  LDL.LU R59, [R1+0x1b58] ;  /* 0x001b5800013b7983 */ /* 0x000ea40000300800 */
[----:B------:R-:W-:Y:S02]  /*1e860*/  STL.64 [R1+0x1af0], R50 ;  /* 0x001af03201007387 */ /* 0x000fe40000100a00 */
[----:B------:R1:W-:Y:S01]  /*1e870*/  STL.64 [R1+0x1ae8], R48 ;  /* 0x001ae83001007387 */ /* 0x0003e20000100a00 */
[----:B0-----:R-:W2:Y:S01]  /*1e880*/  LDL.LU.64 R16, [R1+0xa0] ;  /* 0x0000a00001107983 */ /* 0x001ea20000300a00 */
[----:B-1----:R-:W2:Y:S01]  /*1e890*/  LDL.LU.64 R18, [R1+0xa8] ;  /* 0x0000a80001127983 */ /* 0x002ea20000300a00 */
[C---:B------:R-:W-:Y:S11]  /*1e8a0*/  HMMA.16816.F32.BF16 R28, R52.reuse, R24, R36 ;  /* 0x00000018341c723c */ /* 0x040ff60000041824 */
[----:B------:R-:W-:Y:S11]  /*1e8b0*/  @!UPT UIADD3 URZ, URZ, URZ, URZ ;  /* 0x0000003f3f3ff290 */ /* 0x000ff6000fffe03f */
[----:B------:R-:W-:Y:S01]  /*1e8c0*/  @!UPT UIADD3 URZ, URZ, URZ, URZ ;  /* 0x0000003f3f3ff290 */ /* 0x000fe2000fffe03f */
[----:B------:R-:W-:Y:S01]  /*1e8d0*/  STL.64 [R1+0xb0], R28 ;  /* 0x0000b01c01007387 */ /* 0x000fe20000100a00 */
[----:B------:R4:W-:Y:S02]  /*1e8e0*/  STL.64 [R1+0xb8], R30 ;  /* 0x0000b81e01007387 */ /* 0x0009e40000100a00 */
[----:B------:R-:W3:Y:S02]  /*1e8f0*/  LDL.LU.64 R36, [R1+0x90] ;  /* 0x0000900001247983 */ /* 0x000ee40000300a00 */
[----:B------:R-:W3:Y:S01]  /*1e900*/  LDL.LU.64 R38, [R1+0x98] ;  /* 0x0000980001267983 */ /* 0x000ee20000300a00 */
[----:B------:R-:W3:Y:S01]  /*1e910*/  LDL.LU R48, [R1+0x1b0] ;  /* 0x0001b00001307983 */ /* 0x000ee20000300800 */
[----:B------:R-:W3:Y:S02]  /*1e920*/  LDL.LU R49, [R1+0x1b4] ;  /* 0x0001b40001317983 */ /* 0x000ee40000300800 */
[----:B------:R-:W3:Y:S02]  /*1e930*/  LDL.LU R50, [R1+0x1b8] ;  /* 0x0001b80001327983 */ /* 0x000ee40000300800 */
[----:B------:R-:W3:Y:S01]  /*1e940*/  LDL.LU R51, [R1+0x1bc] ;  /* 0x0001bc0001337983 */ /* 0x000ee20000300800 */
[----:B------:R-:W3:Y:S01]  /*1e950*/  LDL.LU.64 R40, [R1+0x80] ;  /* 0x0000800001287983 */ /* 0x000ee20000300a00 */
[----:B------:R-:W3:Y:S01]  /*1e960*/  LDL.LU.64 R42, [R1+0x88] ;  /* 0x00008800012a7983 */ /* 0x000ee20000300a00 */
[----:B--2---:R-:W-:Y:S01]  /*1e970*/  HMMA.16816.F32.BF16 R16, R52, R20, R16 ;  /* 0x000000143410723c */ /* 0x004fe20000041810 */
[----:B----4-:R-:W-:-:S02]  /*1e980*/  IMAD.MOV.U32 R30, RZ, RZ, R57 ;  /* 0x000000ffff1e7224 */ /* 0x010fc400078e0039 */
[----:B---3--:R-:W-:Y:S02]  /*1e990*/  IMAD.MOV.U32 R31, RZ, RZ, R56 ;  /* 0x000000ffff1f7224 */ /* 0x008fe400078e0038 */
[----:B------:R-:W-:Y:S02]  /*1e9a0*/  IMAD.MOV.U32 R28, RZ, RZ, R59 ;  /* 0x000000ffff1c7224 */ /* 0x000fe400078e003b */
[----:B------:R-:W-:Y:S01]  /*1e9b0*/  IMAD.MOV.U32 R29, RZ, RZ, R58 ;  /* 0x000000ffff1d7224 */ /* 0x000fe200078e003a */
[----:B------:R-:W2:Y:S01]  /*1e9c0*/  LDL.LU.64 R56, [R1+0x70] ;  /* 0x0000700001387983 */ /* 0x000ea20000300a00 */
[----:B------:R-:W2:Y:S02]  /*1e9d0*/  LDL.LU.64 R58, [R1+0x78] ;  /* 0x00007800013a7983 */ /* 0x000ea40000300a00 */
[----:B------:R-:W3:Y:S02]  /*1e9e0*/  LDL.LU R44, [R1+0x1a0] ;  /* 0x0001a000012c7983 */ /* 0x000ee40000300800 */
[----:B------:R-:W3:Y:S10]  /*1e9f0*/  LDL.LU R45, [R1+0x1a4] ;  /* 0x0001a400012d7983 */ /* 0x000ef40000300800 */
[----:B------:R-:W-:Y:S01]  /*1ea00*/  STL.64 [R1+0xa0], R16 ;  /* 0x0000a01001007387 */ /* 0x000fe20000100a00 */
[----:B------:R0:W-:Y:S03]  /*1ea10*/  STL.64 [R1+0xa8], R18 ;  /* 0x0000a81201007387 */ /* 0x0001e60000100a00 */
[----:B0-----:R-:W4:Y:S01]  /*1ea20*/  LDL.LU.64 R18, [R1+0x1b50] ;  /* 0x001b500001127983 */ /* 0x001f220000300a00 */
[----:B------:R-:W3:Y:S01]  /*1ea30*/  LDL.LU.64 R16, [R1+0x1b48] ;  /* 0x001b480001107983 */ /* 0x000ee20000300a00 */
[----:B------:R-:W-:Y:S01]  /*1ea40*/  HMMA.16816.F32.BF16 R40, R52, R12, R40 ;  /* 0x0000000c3428723c */ /* 0x000fe20000041828 */
[----:B------:R-:W-:-:S02]  /*1ea50*/  IMAD.MOV.U32 R47, RZ, RZ, R2 ;  /* 0x000000ffff2f7224 */ /* 0x000fc400078e0002 */
[----:B------:R-:W-:-:S05]  /*1ea60*/  IMAD.MOV.U32 R46, RZ, RZ, R3 ;  /* 0x000000ffff2e7224 */ /* 0x000fca00078e0003 */
[C---:B--2---:R-:W-:Y:S08]  /*1ea70*/  HMMA.16816.F32.BF16 R56, R52.reuse, R4, R56 ;  /* 0x000000043438723c */ /* 0x044ff00000041838 */
[----:B---3--:R-:W-:Y:S11]  /*1ea80*/  HMMA.16816.F32.BF16 R36, R52, R16, R36 ;  /* 0x000000103424723c */ /* 0x008ff60000041824 */
[----:B------:R-:W-:Y:S11]  /*1ea90*/  @!UPT UIADD3 URZ, URZ, URZ, URZ ;  /* 0x0000003f3f3ff290 */ /* 0x000ff6000fffe03f */
[----:B------:R-:W-:Y:S02]  /*1eaa0*/  @!UPT UIADD3 URZ, URZ, URZ, URZ ;  /* 0x0000003f3f3ff290 */ /* 0x000fe4000fffe03f */
[----:B------:R-:W-:Y:S02]  /*1eab0*/  IMAD.MOV.U32 R17, RZ, RZ, R37 ;  /* 0x000000ffff117224 */ /* 0x000fe400078e0025 */
[----:B------:R-:W-:Y:S02]  /*1eac0*/  IMAD.MOV.U32 R16, RZ, RZ, R38 ;  /* 0x000000ffff107224 */ /* 0x000fe400078e0026 */
[----:B------:R-:W-:Y:S02]  /*1ead0*/  IMAD.MOV.U32 R2, RZ, RZ, R39 ;  /* 0x000000ffff027224 */ /* 0x000fe400078e0027 */
[----:B------:R-:W-:Y:S01]  /*1eae0*/  IMAD.MOV.U32 R3, RZ, RZ, R36 ;  /* 0x000000ffff037224 */ /* 0x000fe200078e0024 */
[----:B------:R-:W2:Y:S01]  /*1eaf0*/  LDL.LU.64 R38, [R1+0x1b40] ;  /* 0x001b400001267983 */ /* 0x000ea20000300a00 */
[----:B------:R-:W2:Y:S02]  /*1eb00*/  LDL.LU.64 R36, [R1+0x1b38] ;  /* 0x001b380001247983 */ /* 0x000ea40000300a00 */
[----:B------:R0:W-:Y:S02]  /*1eb10*/  STL [R1+0x169c], R17 ;  /* 0x00169c1101007387 */ /* 0x0001e40000100800 */
[----:B------:R4:W-:Y:S01]  /*1eb20*/  STL.64 [R1+0x80], R40 ;  /* 0x0000802801007387 */ /* 0x0009e20000100a00 */
[----:B------:R1:W-:Y:S01]  /*1eb30*/  STL.64 [R1+0x88], R42 ;  /* 0x0000882a01007387 */ /* 0x0003e20000100a00 */
[----:B0-----:R-:W-:-:S02]  /*1eb40*/  IMAD.MOV.U32 R17, RZ, RZ, R56 ;  /* 0x000000ffff117224 */ /* 0x001fc400078e0038 */
[----:B----4-:R-:W-:Y:S02]  /*1eb50*/  IMAD.MOV.U32 R40, RZ, RZ, R18 ;  /* 0x000000ffff287224 */ /* 0x010fe400078e0012 */
[----:B------:R-:W-:Y:S02]  /*1eb60*/  IMAD.MOV.U32 R41, RZ, RZ, R61 ;  /* 0x000000ffff297224 */ /* 0x000fe400078e003d */
[----:B-1----:R-:W-:Y:S01]  /*1eb70*/  IMAD.MOV.U32 R43, RZ, RZ, R0 ;  /* 0x000000ffff2b7224 */ /* 0x002fe200078e0000 */
[----:B------:R-:W3:Y:S01]  /*1eb80*/  LDL.LU R18, [R1+0x1b30] ;  /* 0x001b300001127983 */ /* 0x000ee20000300800 */
[----:B------:R-:W-:Y:S02]  /*1eb90*/  IMAD.MOV.U32 R42, RZ, RZ, R60 ;  /* 0x000000ffff2a7224 */ /* 0x000fe400078e003c */
[----:B------:R-:W-:Y:S02]  /*1eba0*/  IMAD.MOV.U32 R61, RZ, RZ, R58 ;  /* 0x000000ffff3d7224 */ /* 0x000fe400078e003a */
[----:B------:R-:W-:-:S02]  /*1ebb0*/  IMAD.MOV.U32 R0, RZ, RZ, R59 ;  /* 0x000000ffff007224 */ /* 0x000fc400078e003b */
[----:B------:R-:W-:Y:S01]  /*1ebc0*/  IMAD.MOV.U32 R60, RZ, RZ, R57 ;  /* 0x000000ffff3c7224 */ /* 0x000fe200078e0039 */
[----:B------:R-:W4:Y:S01]  /*1ebd0*/  LDL.LU.64 R58, [R1+0x1b28] ;  /* 0x001b2800013a7983 */ /* 0x000f220000300a00 */
[----:B------:R-:W4:Y:S02]  /*1ebe0*/  LDL.LU.64 R56, [R1+0x1b20] ;  /* 0x001b200001387983 */ /* 0x000f240000300a00 */
[----:B----4-:R-:W-:Y:S07]  /*1ebf0*/  HMMA.16816.F32.BF16 R56, R52, R8, R56 ;  /* 0x000000083438723c */ /* 0x010fee0000041838 */
[----:B---3--:R-:W-:-:S02]  /*1ec00*/  IMAD.MOV.U32 R52, RZ, RZ, R18 ;  /* 0x000000ffff347224 */ /* 0x008fc400078e0012 */
[----:B------:R-:W-:Y:S01]  /*1ec10*/  IMAD.MOV.U32 R53, RZ, RZ, R19 ;  /* 0x000000ffff357224 */ /* 0x000fe200078e0013 */
[----:B------:R-:W3:Y:S01]  /*1ec20*/  LDL.LU R18, [R1+0x1b1c] ;  /* 0x001b1c0001127983 */ /* 0x000ee20000300800 */
[----:B------:R-:W3:Y:S02]  /*1ec30*/  LDL.LU R19, [R1+0x1b18] ;  /* 0x001b180001137983 */ /* 0x000ee40000300800 */
[----:B------:R-:W-:Y:S02]  /*1ec40*/  IMAD.MOV.U32 R54, RZ, RZ, R34 ;  /* 0x000000ffff367224 */ /* 0x000fe400078e0022 */
[----:B------:R-:W-:Y:S01]  /*1ec50*/  IMAD.MOV.U32 R55, RZ, RZ, R35 ;  /* 0x000000ffff377224 */ /* 0x000fe200078e0023 */
[----:B------:R-:W2:Y:S01]  /*1ec60*/  LDL.LU R34, [R1+0x1b14] ;  /* 0x001b140001227983 */ /* 0x000ea20000300800 */
[----:B------:R-:W2:Y:S06]  /*1ec70*/  LDL.LU R35, [R1+0x1b10] ;  /* 0x001b100001237983 */ /* 0x000eac0000300800 */
[----:B------:R-:W-:Y:S01]  /*1ec80*/  STL.64 [R1+0x1688], R58 ;  /* 0x0016883a01007387 */ /* 0x000fe20000100a00 */
[----:B------:R0:W-:Y:S02]  /*1ec90*/  STL.64 [R1+0x1680], R56 ;  /* 0x0016803801007387 */ /* 0x0001e40000100a00 */
[----:B0-----:R-:W-:-:S02]  /*1eca0*/  IMAD.MOV.U32 R56, RZ, RZ, R22 ;  /* 0x000000ffff387224 */ /* 0x001fc400078e0016 */
[----:B------:R-:W-:Y:S01]  /*1ecb0*/  IMAD.MOV.U32 R57, RZ, RZ, R26 ;  /* 0x000000ffff397224 */ /* 0x000fe200078e001a */
[----:B------:R-:W4:Y:S01]  /*1ecc0*/  LDL.LU R22, [R1+0x1b0c] ;  /* 0x001b0c0001167983 */ /* 0x000f220000300800 */
[----:B------:R-:W3:Y:S02]  /*1ecd0*/  LDL.LU R26, [R1+0x1b08] ;  /* 0x001b0800011a7983 */ /* 0x000ee40000300800 */
[----:B------:R-:W-:Y:S02]  /*1ece0*/  IMAD.MOV.U32 R58, RZ, RZ, R27 ;  /* 0x000000ffff3a7224 */ /* 0x000fe400078e001b */
[----:B------:R-:W-:Y:S01]  /*1ecf0*/  IMAD.MOV.U32 R59, RZ, RZ, R23 ;  /* 0x000000ffff3b7224 */ /* 0x000fe200078e0017 */
[----:B------:R-:W3:Y:S01]  /*1ed00*/  LDL.LU R27, [R1+0x1b04] ;  /* 0x001b0400011b7983 */ /* 0x000ee20000300800 */
[----:B------:R-:W4:Y:S01]  /*1ed10*/  LDL.LU R23, [R1+0x1b00] ;  /* 0x001b000001177983 */ /* 0x000f220000300800 */
[C---:B--2---:R-:W-:Y:S11]  /*1ed20*/  HMMA.16816.F32.BF16 R28, R36.reuse, R34, R28 ;  /* 0x00000022241c723c */ /* 0x044ff6000004181c */
[----:B------:R-:W-:Y:S11]  /*1ed30*/  @!UPT UIADD3 URZ, URZ, URZ, URZ ;  /* 0x0000003f3f3ff290 */ /* 0x000ff6000fffe03f */
[----:B------:R-:W-:Y:S01]  /*1ed40*/  @!UPT UIADD3 URZ, URZ, URZ, URZ ;  /* 0x0000003f3f3ff290 */ /* 0x000fe2000fffe03f */
[----:B------:R-:W-:Y:S01]  /*1ed50*/  STL.64 [R1+0x1c0], R28 ;  /* 0x0001c01c01007387 */ /* 0x000fe20000100a00 */
[----:B------:R0:W-:Y:S03]  /*1ed60*/  STL.64 [R1+0x1c8], R30 ;  /* 0x0001c81e01007387 */ /* 0x0001e60000100a00 */
[----:B0-----:R-:W2:Y:S01]  /*1ed70*/  LDL.LU.64 R30, [R1+0x1af8] ;  /* 0x001af800011e7983 */ /* 0x001ea20000300a00 */
[C---:B---3--:R-:W-:Y:S08]  /*1ed80*/  HMMA.16816.F32.BF16 R44, R36.reuse, R26, R44 ;  /* 0x0000001a242c723c */ /* 0x048ff0000004182c */
        /* <DEDUP_REMOVED lines=9> */
[----:B0-----:R-:W3:Y:S01]  /*1ee20*/  LDL.LU R47, [R1+0x1ae0] ;  /* 0x001ae000012f7983 */ /* 0x001ee20000300800 */
[C---:B----4-:R-:W-:Y:S11]  /*1ee30*/  HMMA.16816.F32.BF16 R52, R36.reuse, R22, R52 ;  /* 0x000000162434723c */ /* 0x050ff60000041834 */
[----:B------:R-:W-:Y:S11]  /*1ee40*/  @!UPT UIADD3 URZ, URZ, URZ, URZ ;  /* 0x0000003f3f3ff290 */ /* 0x000ff6000fffe03f */
[----:B------:R-:W-:Y:S01]  /*1ee50*/  @!UPT UIADD3 URZ, URZ, URZ, URZ ;  /* 0x0000003f3f3ff290 */ /* 0x000fe2000fffe03f */
[----:B------:R-:W-:Y:S01]  /*1ee60*/  STL.64 [R1+0x190], R52 ;  /* 0x0001903401007387 */ /* 0x000fe20000100a00 */
[----:B------:R-:W-:Y:S02]  /*1ee70*/  STL.64 [R1+0x198], R54 ;  /* 0x0001983601007387 */ /* 0x000fe40000100a00 */
[----:B------:R-:W-:Y:S02]  /*1ee80*/  STL.64 [R1+0x1a98], R18 ;  /* 0x001a981201007387 */ /* 0x000fe40000100a00 */
[----:B------:R0:W-:Y:S02]  /*1ee90*/  STL.64 [R1+0x1a90], R16 ;  /* 0x001a901001007387 */ /* 0x0001e40000100a00 */
[----:B0-----:R-:W-:Y:S02]  /*1eea0*/  IMAD.MOV.U32 R16, RZ, RZ, R7 ;  /* 0x000000ffff107224 */ /* 0x001fe400078e0007 */
[----:B------:R-:W-:Y:S01]  /*1eeb0*/  IMAD.MOV.U32 R17, RZ, RZ, R10 ;  /* 0x000000ffff117224 */ /* 0x000fe200078e000a */
[----:B--2---:R-:W-:Y:S01]  /*1eec0*/  HMMA.16816.F32.BF16 R48, R36, R18, R48 ;  /* 0x000000122430723c */ /* 0x004fe20000041830 */
[----:B---3--:R-:W-:Y:S11]  /*1eed0*/  LDSM.16.MT88.4 R52, [R47+0x2080] ;  /* 0x002080002f34783b */ /* 0x008ff60000004200 */
[----:B------:R-:W-:Y:S11]  /*1eee0*/  @!UPT UIADD3 URZ, URZ, URZ, URZ ;  /* 0x0000003f3f3ff290 */ /* 0x000ff6000fffe03f */
[----:B------:R-:W-:Y:S01]  /*1eef0*/  STL.64 [R1+0x370], R48 ;  /* 0x0003703001007387 */ /* 0x000fe20000100a00 */
[----:B------:R-:W-:Y:S02]  /*1ef00*/  STL.64 [R1+0x378], R50 ;  /* 0x0003783201007387 */ /* 0x000fe40000100a00 */
[----:B------:R-:W2:Y:S02]  /*1ef10*/  LDL.LU R7, [R1+0x1adc] ;  /* 0x001adc0001077983 */ /* 0x000ea40000300800 */
[----:B------:R-:W3:Y:S01]  /*1ef20*/  LDL.LU R10, [R1+0x1ad8] ;  /* 0x001ad800010a7983 */ /* 0x000ee20000300800 */
[----:B------:R-:W0:Y:S01]  /*1ef30*/  LDSM.16.MT88.4 R48, [R47+0x2100] ;  /* 0x002100002f30783b */ /* 0x000e220000004200 */
[----:B------:R-:W-:Y:S02]  /*1ef40*/  IMAD.MOV.U32 R18, RZ, RZ, R14 ;  /* 0x000000ffff127224 */ /* 0x000fe400078e000e */
[----:B------:R-:W4:Y:S02]  /*1ef50*/  LDL.LU R14, [R1+0x1ad4] ;  /* 0x001ad400010e7983 */ /* 0x000f240000300800 */
[----:B------:R-:W-:Y:S01]  /*1ef60*/  IMAD.MOV.U32 R19, RZ, RZ, R15 ;  /* 0x000000ffff137224 */ /* 0x000fe200078e000f */
[----:B------:R-:W1:Y:S04]  /*1ef70*/  LDSM.16.MT88.4 R44, [R47+0x2180] ;  /* 0x002180002f2c783b */ /* 0x000e680000004200 */
[----:B------:R-:W4:Y:S04]  /*1ef80*/  LDL.LU R15, [R1+0x1ad0] ;  /* 0x001ad000010f7983 */ /* 0x000f280000300800 */
[----:B0-----:R-:W-:Y:S01]  /*1ef90*/  STL.64 [R1+0x1a70], R50 ;  /* 0x001a703201007387 */ /* 0x001fe20000100a00 */
[----:B------:R0:W-:Y:S02]  /*1efa0*/  STL.64 [R1+0x1a68], R48 ;  /* 0x001a683001007387 */ /* 0x0001e40000100a00 */
[----:B0-----:R-:W-:-:S02]  /*1efb0*/  IMAD.MOV.U32 R48, RZ, RZ, R6 ;  /* 0x000000ffff307224 */ /* 0x001fc400078e0006 */
[----:B------:R-:W4:Y:S01]  /*1efc0*/  LDL.LU R6, [R1+0x1acc] ;  /* 0x001acc0001067983 */ /* 0x000f220000300800 */
[----:B------:R-:W-:Y:S02]  /*1efd0*/  IMAD.MOV.U32 R51, RZ, RZ, R11 ;  /* 0x000000ffff337224 */ /* 0x000fe400078e000b */
[----:B--2---:R-:W-:Y:S02]  /*1efe0*/  IMAD.MOV.U32 R49, RZ, RZ, R7 ;  /* 0x000000ffff317224 */ /* 0x004fe400078e0007 */
[----:B------:R-:W2:Y:S01]  /*1eff0*/  LDL.LU R7, [R1+0x1ac8] ;  /* 0x001ac80001077983 */ /* 0x000ea20000300800 */
[----:B---3--:R-:W-:Y:S02]  /*1f000*/  IMAD.MOV.U32 R50, RZ, RZ, R10 ;  /* 0x000000ffff327224 */ /* 0x008fe400078e000a */
[----:B------:R-:W3:Y:S02]  /*1f010*/  LDL.LU R10, [R1+0x1ac4] ;  /* 0x001ac400010a7983 */ /* 0x000ee40000300800 */
[----:B------:R-:W3:Y:S03]  /*1f020*/  LDL.LU R11, [R1+0x1ac0] ;  /* 0x001ac000010b7983 */ /* 0x000ee60000300800 */
[C---:B----4-:R-:W-:Y:S01]  /*1f030*/  HMMA.16816.F32.BF16 R48, R36.reuse, R14, R48 ;  /* 0x0000000e2430723c */ /* 0x050fe20000041830 */
[----:B------:R2:W-:Y:S11]  /*1f040*/  STL.64 [R1+0x1a88], R14 ;  /* 0x001a880e01007387 */ /* 0x0005f60000100a00 */
[----:B------:R-:W-:Y:S11]  /*1f050*/  @!UPT UIADD3 URZ, URZ, URZ, URZ ;  /* 0x0000003f3f3ff290 */ /* 0x000ff6000fffe03f */
[----:B------:R-:W-:Y:S01]  /*1f060*/  STL.64 [R1+0x520], R48 ;  /* 0x0005203001007387 */ /* 0x000fe20000100a00 */
[----:B------:R-:W-:Y:S02]  /*1f070*/  STL.64 [R1+0x528], R50 ;  /* 0x0005283201007387 */ /* 0x000fe40000100a00 */
[----:B-1----:R-:W-:Y:S02]  /*1f080*/  STL.64 [R1+0x19f0], R46 ;  /* 0x0019f02e01007387 */ /* 0x002fe40000100a00 */
[----:B------:R-:W-:Y:S01]  /*1f090*/  STL.64 [R1+0x19e8], R44 ;  /* 0x0019e82c01007387 */ /* 0x000fe20000100a00 */
[C---:B--2---:R-:W-:Y:S01]  /*1f0a0*/  HMMA.16816.F32.BF16 R12, R36.reuse, R6, R40 ;  /* 0x00000006240c723c */ /* 0x044fe20000041828 */
[----:B------:R-:W0:Y:S04]  /*1f0b0*/  LDSM.16.MT88.4 R40, [R33+0x2000] ;  /* 0x002000002128783b */ /* 0x000e280000004200 */
[----:B------:R3:W-:Y:S03]  /*1f0c0*/  STL.64 [R1+0x1a80], R6 ;  /* 0x001a800601007387 */ /* 0x0007e60000100a00 */
[----:B---3--:R-:W-:Y:S01]  /*1f0d0*/  HMMA.16816.F32.BF16 R4, R36, R10, R16 ;  /* 0x0000000a2404723c */ /* 0x008fe20000041810 */
[----:B------:R-:W1:Y:S11]  /*1f0e0*/  LDSM.16.MT88.4 R36, [R33+0x2080] ;  /* 0x002080002124783b */ /* 0x000e760000004200 */
[----:B------:R-:W-:Y:S03]  /*1f0f0*/  @!UPT UIADD3 URZ, URZ, URZ, URZ ;  /* 0x0000003f3f3ff290 */ /* 0x000fe6000fffe03f */
[----:B------:R-:W-:Y:S01]  /*1f100*/  STL.64 [R1+0x6d0], R12 ;  /* 0x0006d00c01007387 */ /* 0x000fe20000100a00 */
[----:B------:R-:W-:Y:S03]  /*1f110*/  STL.64 [R1+0x6d8], R14 ;  /* 0x0006d80e01007387 */ /* 0x000fe60000100a00 */
[----:B0-----:R-:W-:Y:S01]  /*1f120*/  STL.64 [R1+0x19d8], R42 ;  /* 0x0019d82a01007387 */ /* 0x001fe20000100a00 */
[----:B------:R-:W-:Y:S02]  /*1f130*/  STL.64 [R1+0x19d0], R40 ;  /* 0x0019d02801007387 */ /* 0x000fe40000100a00 */
[----:B------:R-:W-:Y:S02]  /*1f140*/  STL.64 [R1+0x1a78], R10 ;  /* 0x001a780a01007387 */ /* 0x000fe40000100a00 */
[----:B------:R-:W-:Y:S01]  /*1f150*/  STL.64 [R1+0x60], R4 ;  /* 0x0000600401007387 */ /* 0x000fe20000100a00 */
[----:B------:R0:W-:Y:S02]  /*1f160*/  STL.64 [R1+0x68], R6 ;  /* 0x0000680601007387 */ /* 0x0001e40000100a00 */
[----:B0-----:R-:W-:Y:S02]  /*1f170*/  HMMA.16816.F32.BF16 R4, R52, R34, R56 ;  /* 0x000000223404723c */ /* 0x001fe40000041838 */
[----:B-1----:R-:W-:Y:S01]  /*1f180*/  STL.64 [R1+0x1980], R38 ;  /* 0x0019802601007387 */ /* 0x002fe20000100a00 */
[----:B------:R-:W-:Y:S11]  /*1f190*/  STL.64 [R1+0x1978], R36 ;  /* 0x0019782401007387 */ /* 0x000ff60000100a00 */
[----:B------:R-:W-:Y:S09]  /*1f1a0*/  @!UPT UIADD3 URZ, URZ, URZ, URZ ;  /* 0x0000003f3f3ff290 */ /* 0x000ff2000fffe03f */
[----:B------:R-:W-:Y:S01]  /*1f1b0*/  STL.64 [R1+0x7e0], R4 ;  /* 0x0007e00401007387 */ /* 0x000fe20000100a00 */
[----:B------:R-:W-:Y:S02]  /*1f1c0*/  STL.64 [R1+0x7e8], R6 ;  /* 0x0007e80601007387 */ /* 0x000fe40000100a00 */
[----:B------:R-:W-:Y:S02]  /*1f1d0*/  STL.64 [R1+0x1aa8], R34 ;  /* 0x001aa82201007387 */ /* 0x000fe40000100a00 */
[----:B------:R-:W-:Y:S01]  /*1f1e0*/  STL [R1+0x1aa0], R33 ;  /* 0x001aa02101007387 */ /* 0x000fe20000100800 */
[----:B------:R-:W2:Y:S01]  /*1f1f0*/  LDL.LU R40, [R1+0x3b0] ;  /* 0x0003b00001287983 */ /* 0x000ea20000300800 */
[----:B------:R-:W2:Y:S02]  /*1f200*/  LDL.LU R41, [R1+0x3b4] ;  /* 0x0003b40001297983 */ /* 0x000ea40000300800 */
[----:B------:R-:W3:Y:S02]  /*1f210*/  LDL.LU R42, [R1+0x3b8] ;  /* 0x0003b800012a7983 */ /* 0x000ee40000300800 */
[----:B------:R-:W3:Y:S02]  /*1f220*/  LDL.LU R43, [R1+0x3bc] ;  /* 0x0003bc00012b7983 */ /* 0x000ee40000300800 */
[----:B---3--:R-:W-:Y:S01]  /*1f230*/  STL.64 [R1+0x1a00], R42 ;  /* 0x001a002a01007387 */ /* 0x008fe20000100a00 */
[----:B--2---:R0:W-:Y:S02]  /*1f240*/  STL.64 [R1+0x19f8], R40 ;  /* 0x0019f82801007387 */ /* 0x0041e40000100a00 */
[----:B------:R-:W2:Y:S02]  /*1f250*/  LDL.LU R44, [R1+0x410] ;  /* 0x00041000012c7983 */ /* 0x000ea40000300800 */
[----:B------:R-:W2:Y:S01]  /*1f260*/  LDL.LU R45, [R1+0x414] ;  /* 0x00041400012d7983 */ /* 0x000ea20000300800 */
[----:B------:R-:W3:Y:S01]  /*1f270*/  LDL.LU R46, [R1+0x418] ;  /* 0x00041800012e7983 */ /* 0x000ee20000300800 */
[----:B------:R-:W3:Y:S03]  /*1f280*/  LDL.LU R47, [R1+0x41c] ;  /* 0x00041c00012f7983 */ /* 0x000ee60000300800 */
[----:B---3--:R-:W-:Y:S01]  /*1f290*/  STL.64 [R1+0x1a10], R46 ;  /* 0x001a102e01007387 */ /* 0x008fe20000100a00 */
[----:B--2---:R1:W-:Y:S02]  /*1f2a0*/  STL.64 [R1+0x1a08], R44 ;  /* 0x001a082c01007387 */ /* 0x0043e40000100a00 */
[----:B0-----:R-:W2:Y:S02]  /*1f2b0*/  LDL.LU R40, [R1+0x5d0] ;  /* 0x0005d00001287983 */ /* 0x001ea40000300800 */
[----:B------:R-:W2:Y:S01]  /*1f2c0*/  LDL.LU R41, [R1+0x5d4] ;  /* 0x0005d40001297983 */ /* 0x000ea20000300800 */
[----:B------:R-:W3:Y:S01]  /*1f2d0*/  LDL.LU R42, [R1+0x5d8] ;  /* 0x0005d800012a7983 */ /* 0x000ee20000300800 */
[----:B------:R-:W3:Y:S03]  /*1f2e0*/  LDL.LU R43, [R1+0x5dc] ;  /* 0x0005dc00012b7983 */ /* 0x000ee60000300800 */
[----:B---3--:R-:W-:Y:S01]  /*1f2f0*/  STL.64 [R1+0x1a20], R42 ;  /* 0x001a202a01007387 */ /* 0x008fe20000100a00 */
[----:B--2---:R-:W-:Y:S02]  /*1f300*/  STL.64 [R1+0x1a18], R40 ;  /* 0x001a182801007387 */ /* 0x004fe40000100a00 */
[----:B-1----:R-:W2:Y:S02]  /*1f310*/  LDL.LU R44, [R1+0x5e0] ;  /* 0x0005e000012c7983 */ /* 0x002ea40000300800 */
[----:B------:R-:W2:Y:S01]  /*1f320*/  LDL.LU R45, [R1+0x5e4] ;  /* 0x0005e400012d7983 */ /* 0x000ea20000300800 */
[----:B------:R-:W3:Y:S01]  /*1f330*/  LDL.LU R46, [R1+0x5e8] ;  /* 0x0005e800012e7983 */ /* 0x000ee20000300800 */
[----:B------:R-:W3:Y:S03]  /*1f340*/  LDL.LU R47, [R1+0x5ec] ;  /* 0x0005ec00012f7983 */ /* 0x000ee60000300800 */
[----:B---3--:R-:W-:Y:S01]  /*1f350*/  STL.64 [R1+0x1a30], R46 ;  /* 0x001a302e01007387 */ /* 0x008fe20000100a00 */
[----:B--2---:R0:W-:Y:S03]  /*1f360*/  STL.64 [R1+0x1a28], R44 ;  /* 0x001a282c01007387 */ /* 0x0041e60000100a00 */
[----:B0-----:R-:W2:Y:S01]  /*1f370*/  LDL.LU R44, [R1+0x600] ;  /* 0x00060000012c7983 */ /* 0x001ea20000300800 */
[----:B------:R-:W2:Y:S02]  /*1f380*/  LDL.LU R45, [R1+0x604] ;  /* 0x00060400012d7983 */ /* 0x000ea40000300800 */
[----:B------:R-:W3:Y:S02]  /*1f390*/  LDL.LU R46, [R1+0x608] ;  /* 0x00060800012e7983 */ /* 0x000ee40000300800 */
[----:B------:R-:W3:Y:S02]  /*1f3a0*/  LDL.LU R47, [R1+0x60c] ;  /* 0x00060c00012f7983 */ /* 0x000ee40000300800 */
        /* <DEDUP_REMOVED lines=11> */
[----:B------:R-:W3:Y:S01]  /*1f460*/  LDL.LU R47, [R1+0x62c] ;  /* 0x00062c00012f7983 */ /* 0x000ee20000300800 */
[----:B------:R-:W4:Y:S01]  /*1f470*/  LDL.LU R8, [R1+0x780] ;  /* 0x0007800001087983 */ /* 0x000f220000300800 */
[----:B------:R-:W4:Y:S02]  /*1f480*/  LDL.LU R9, [R1+0x784] ;  /* 0x0007840001097983 */ /* 0x000f240000300800 */
[----:B------:R-:W2:Y:S02]  /*1f490*/  LDL.LU R10, [R1+0x788] ;  /* 0x00078800010a7983 */ /* 0x000ea40000300800 */
[----:B------:R-:W2:Y:S02]  /*1f4a0*/  LDL.LU R11, [R1+0x78c] ;  /* 0x00078c00010b7983 */ /* 0x000ea40000300800 */
[----:B------:R-:W-:-:S02]  /*1f4b0*/  IMAD.MOV.U32 R24, RZ, RZ, R4 ;  /* 0x000000ffff187224 */ /* 0x000fc400078e0004 */
[----:B------:R-:W-:Y:S01]  /*1f4c0*/  IMAD.MOV.U32 R20, RZ, RZ, R6 ;  /* 0x000000ffff147224 */ /* 0x000fe200078e0006 */
[----:B--2---:R-:W-:Y:S01]  /*1f4d0*/  STL.64 [R1+0x1ab8], R10 ;  /* 0x001ab80a01007387 */ /* 0x004fe20000100a00 */
[----:B----4-:R0:W-:Y:S02]  /*1f4e0*/  STL.64 [R1+0x1ab0], R8 ;  /* 0x001ab00801007387 */ /* 0x0101e40000100a00 */
[----:B------:R-:W2:Y:S02]  /*1f4f0*/  LDL.LU R4, [R1+0x790] ;  /* 0x0007900001047983 */ /* 0x000ea40000300800 */
[----:B------:R-:W2:Y:S01]  /*1f500*/  LDL.LU R5, [R1+0x794] ;  /* 0x0007940001057983 */ /* 0x000ea20000300800 */
[----:B------:R-:W2:Y:S01]  /*1f510*/  LDL.LU R6, [R1+0x798] ;  /* 0x0007980001067983 */ /* 0x000ea20000300800 */
[----:B------:R-:W2:Y:S02]  /*1f520*/  LDL.LU R7, [R1+0x79c] ;  /* 0x00079c0001077983 */ /* 0x000ea40000300800 */
[----:B------:R-:W4:Y:S02]  /*1f530*/  LDL.LU R12, [R1+0x7a0] ;  /* 0x0007a000010c7983 */ /* 0x000f240000300800 */
[----:B------:R-:W4:Y:S01]  /*1f540*/  LDL.LU R13, [R1+0x7a4] ;  /* 0x0007a400010d7983 */ /* 0x000f220000300800 */
[----:B------:R-:W4:Y:S01]  /*1f550*/  LDL.LU R14, [R1+0x7a8] ;  /* 0x0007a800010e7983 */ /* 0x000f220000300800 */
[----:B------:R-:W4:Y:S03]  /*1f560*/  LDL.LU R15, [R1+0x7ac] ;  /* 0x0007ac00010f7983 */ /* 0x000f260000300800 */
[----:B0-----:R-:W2:Y:S01]  /*1f570*/  LDL.LU R8, [R1+0x7d0] ;  /* 0x0007d00001087983 */ /* 0x001ea20000300800 */
[----:B------:R-:W2:Y:S02]  /*1f580*/  LDL.LU R9, [R1+0x7d4] ;  /* 0x0007d40001097983 */ /* 0x000ea40000300800 */
[----:B------:R-:W2:Y:S02]  /*1f590*/  LDL.LU R10, [R1+0x7d8] ;  /* 0x0007d800010a7983 */ /* 0x000ea40000300800 */
[----:B------:R-:W2:Y:S01]  /*1f5a0*/  LDL.LU R11, [R1+0x7dc] ;  /* 0x0007dc00010b7983 */ /* 0x000ea20000300800 */
        /* <DEDUP_REMOVED lines=12> */
[----:B---3--:R-:W-:Y:S01]  /*1f670*/  STL.64 [R1+0x1a60], R46 ;  /* 0x001a602e01007387 */ /* 0x008fe20000100a00 */
[----:B------:R0:W-:Y:S03]  /*1f680*/  STL.64 [R1+0x1a58], R44 ;  /* 0x001a582c01007387 */ /* 0x0001e60000100a00 */
[----:B0-----:R-:W3:Y:S01]  /*1f690*/  LDL.LU R44, [R1+0x630] ;  /* 0x00063000012c7983 */ /* 0x001ee20000300800 */
[----:B------:R-:W3:Y:S02]  /*1f6a0*/  LDL.LU R45, [R1+0x634] ;  /* 0x00063400012d7983 */ /* 0x000ee40000300800 */
[----:B------:R-:W3:Y:S02]  /*1f6b0*/  LDL.LU R46, [R1+0x638] ;  /* 0x00063800012e7983 */ /* 0x000ee40000300800 */
[----:B------:R-:W3:Y:S01]  /*1f6c0*/  LDL.LU R47, [R1+0x63c] ;  /* 0x00063c00012f7983 */ /* 0x000ee20000300800 */
[----:B------:R-:W3:Y:S01]  /*1f6d0*/  LDL.LU R40, [R1+0x5f0] ;  /* 0x0005f00001287983 */ /* 0x000ee20000300800 */
        /* <DEDUP_REMOVED lines=11> */
[----:B------:R-:W-:Y:S01]  /*1f790*/  STL [R1+0x1674], R24 ;  /* 0x0016741801007387 */ /* 0x000fe20000100800 */
[----:B------:R-:W-:Y:S01]  /*1f7a0*/  STL [R1+0x1670], R20 ;  /* 0x0016701401007387 */ /* 0x000fe20000100800 */
[C---:B--2---:R-:W-:Y:S08]  /*1f7b0*/  HMMA.16816.F32.BF16 R8, R52.reuse, R30, R8 ;  /* 0x0000001e3408723c */ /* 0x044ff00000041808 */
[C---:B----4-:R-:W-:Y:S08]  /*1f7c0*/  HMMA.16816.F32.BF16 R32, R52.reuse, R26, R32 ;  /* 0x0000001a3420723c */ /* 0x050ff00000041820 */
[----:B------:R-:W-:Y:S07]  /*1f7d0*/  HMMA.16816.F32.BF16 R16, R52, R22, R16 ;  /* 0x000000163410723c */ /* 0x000fee0000041810 */
[----:B------:R-:W-:Y:S01]  /*1f7e0*/  STL.64 [R1+0x7d0], R8 ;  /* 0x0007d00801007387 */ /* 0x000fe20000100a00 */
[----:B------:R-:W-:-:S02]  /*1f7f0*/  IMAD.MOV.U32 R25, RZ, RZ, R8 ;  /* 0x000000ffff197224 */ /* 0x000fc400078e0008 */
[----:B------:R-:W-:Y:S02]  /*1f800*/  IMAD.MOV.U32 R21, RZ, RZ, R10 ;  /* 0x000000ffff157224 */ /* 0x000fe400078e000a */
[----:B------:R0:W-:Y:S02]  /*1f810*/  STL.64 [R1+0x7d8], R10 ;  /* 0x0007d80a01007387 */ /* 0x0001e40000100a00 */
[----:B0-----:R-:W2:Y:S01]  /*1f820*/  LDL.LU.64 R10, [R1+0x1ab8] ;  /* 0x001ab800010a7983 */ /* 0x001ea20000300a00 */
[----:B------:R-:W2:Y:S02]  /*1f830*/  LDL.LU.64 R8, [R1+0x1ab0] ;  /* 0x001ab00001087983 */ /* 0x000ea40000300a00 */
[----:B------:R-:W-:Y:S02]  /*1f840*/  STL [R1+0x167c], R25 ;  /* 0x00167c1901007387 */ /* 0x000fe40000100800 */
[----:B------:R-:W-:Y:S01]  /*1f850*/  STL [R1+0x1678], R21 ;  /* 0x0016781501007387 */ /* 0x000fe20000100800 */
[----:B------:R-:W-:Y:S01]  /*1f860*/  STL.64 [R1+0x7c0], R32 ;  /* 0x0007c02001007387 */ /* 0x000fe20000100a00 */
[----:B------:R0:W-:Y:S03]  /*1f870*/  STL.64 [R1+0x7c8], R34 ;  /* 0x0007c82201007387 */ /* 0x0001e60000100a00 */
[----:B0-----:R-:W3:Y:S01]  /*1f880*/  LDL.LU.64 R34, [R1+0x1aa8] ;  /* 0x001aa80001227983 */ /* 0x001ee20000300a00 */
[----:B------:R-:W4:Y:S02]  /*1f890*/  LDL.LU R33, [R1+0x1aa0] ;  /* 0x001aa00001217983 */ /* 0x000f240000300800 */
[----:B------:R-:W-:Y:S02]  /*1f8a0*/  STL.64 [R1+0x7b0], R16 ;  /* 0x0007b01001007387 */ /* 0x000fe40000100a00 */
[----:B------:R0:W-:Y:S02]  /*1f8b0*/  STL.64 [R1+0x7b8], R18 ;  /* 0x0007b81201007387 */ /* 0x0001e40000100a00 */
[----:B0-----:R-:W2:Y:S01]  /*1f8c0*/  LDL.LU.64 R18, [R1+0x1a98] ;  /* 0x001a980001127983 */ /* 0x001ea20000300a00 */
[----:B------:R-:W3:Y:S01]  /*1f8d0*/  LDL.LU.64 R16, [R1+0x1a90] ;  /* 0x001a900001107983 */ /* 0x000ee20000300a00 */
[C---:B--2---:R-:W-:Y:S11]  /*1f8e0*/  HMMA.16816.F32.BF16 R12, R52.reuse, R18, R12 ;  /* 0x00000012340c723c */ /* 0x044ff6000004180c */
[----:B------:R-:W-:Y:S11]  /*1f8f0*/  @!UPT UIADD3 URZ, URZ, URZ, URZ ;  /* 0x0000003f3f3ff290 */ /* 0x000ff6000fffe03f */
[----:B------:R-:W-:Y:S01]  /*1f900*/  @!UPT UIADD3 URZ, URZ, URZ, URZ ;  /* 0x0000003f3f3ff290 */ /* 0x000fe2000fffe03f */
[----:B------:R-:W-:Y:S01]  /*1f910*/  STL.64 [R1+0x7a0], R12 ;  /* 0x0007a00c01007387 */ /* 0x000fe20000100a00 */
[----:B------:R0:W-:Y:S03]  /*1f920*/  STL.64 [R1+0x7a8], R14 ;  /* 0x0007a80e01007387 */ /* 0x0001e60000100a00 */
[----:B0-----:R-:W2:Y:S02]  /*1f930*/  LDL.LU.64 R14, [R1+0x1a88] ;  /* 0x001a8800010e7983 */ /* 0x001ea40000300a00 */
        /* <DEDUP_REMOVED lines=12> */
[----:B--2---:R-:W-:Y:S02]  /*1fa00*/  HMMA.16816.F32.BF16 R52, R52, R10, R48 ;  /* 0x0000000a3434723c */ /* 0x004fe40000041830 */
[----:B------:R-:W3:Y:S01]  /*1fa10*/  LDL.LU.64 R50, [R1+0x1a70] ;  /* 0x001a700001327983 */ /* 0x000ee20000300a00 */
[----:B------:R-:W3:Y:S11]  /*1fa20*/  LDL.LU.64 R48, [R1+0x1a68] ;  /* 0x001a680001307983 */ /* 0x000ef60000300a00 */
[----:B------:R-:W-:Y:S09]  /*1fa30*/  @!UPT UIADD3 URZ, URZ, URZ, URZ ;  /* 0x0000003f3f3ff290 */ /* 0x000ff2000fffe03f */
[----:B------:R0:W-:Y:S01]  /*1fa40*/  STL.64 [R1+0x650], R52 ;  /* 0x0006503401007387 */ /* 0x0001e20000100a00 */
[----:B------:R1:W-:Y:S03]  /*1fa50*/  STL.64 [R1+0x658], R54 ;  /* 0x0006583601007387 */ /* 0x0003e60000100a00 */
[----:B0-----:R-:W2:Y:S01]  /*1fa60*/  LDL.LU R52, [R1+0x3d0] ;  /* 0x0003d00001347983 */ /* 0x001ea20000300800 */
[----:B------:R-:W2:Y:S02]  /*1fa70*/  LDL.LU R53, [R1+0x3d4] ;  /* 0x0003d40001357983 */ /* 0x000ea40000300800 */
[----:B-1----:R-:W2:Y:S02]  /*1fa80*/  LDL.LU R54, [R1+0x3d8] ;  /* 0x0003d80001367983 */ /* 0x002ea40000300800 */
[----:B------:R-:W2:Y:S01]  /*1fa90*/  LDL.LU R55, [R1+0x3dc] ;  /* 0x0003dc0001377983 */ /* 0x000ea20000300800 */
[C---:B---3--:R-:W-:Y:S11]  /*1faa0*/  HMMA.16816.F32.BF16 R44, R48.reuse, R34, R44 ;  /* 0x00000022302c723c */ /* 0x048ff6000004182c */
[----:B------:R-:W-:Y:S11]  /*1fab0*/  @!UPT UIADD3 URZ, URZ, URZ, URZ ;  /* 0x0000003f3f3ff290 */ /* 0x000ff6000fffe03f */
[----:B------:R-:W-:Y:S01]  /*1fac0*/  @!UPT UIADD3 URZ, URZ, URZ, URZ ;  /* 0x0000003f3f3ff290 */ /* 0x000fe2000fffe03f */
[----:B------:R-:W-:Y:S01]  /*1fad0*/  STL.64 [R1+0x630], R44 ;  /* 0x0006302c01007387 */ /* 0x000fe20000100a00 */
[----:B------:R0:W-:Y:S03]  /*1fae0*/  STL.64 [R1+0x638], R46 ;  /* 0x0006382e01007387 */ /* 0x0001e60000100a00 */
[----:B0-----:R-:W3:Y:S01]  /*1faf0*/  LDL.LU.64 R46, [R1+0x1a60] ;  /* 0x001a6000012e7983 */ /* 0x001ee20000300a00 */
[----:B------:R-:W3:Y:S02]  /*1fb00*/  LDL.LU.64 R44, [R1+0x1a58] ;  /* 0x001a5800012c7983 */ /* 0x000ee40000300a00 */
[C---:B---3--:R-:W-:Y:S11]  /*1fb10*/  HMMA.16816.F32.BF16 R44, R48.reuse, R30, R44 ;  /* 0x0000001e302c723c */ /* 0x048ff6000004182c */
[----:B------:R-:W-:Y:S11]  /*1fb20*/  @!UPT UIADD3 URZ, URZ, URZ, URZ ;  /* 0x0000003f3f3ff290 */ /* 0x000ff6000fffe03f */
[----:B------:R-:W-:Y:S01]  /*1fb30*/  @!UPT UIADD3 URZ, URZ, URZ, URZ ;  /* 0x0000003f3f3ff290 */ /* 0x000fe2000fffe03f */
[----:B------:R-:W-:Y:S01]  /*1fb40*/  STL.64 [R1+0x620], R44 ;  /* 0x0006202c01007387 */ /* 0x000fe20000100a00 */
[----:B------:R0:W-:Y:S03]  /*1fb50*/  STL.64 [R1+0x628], R46 ;  /* 0x0006282e01007387 */ /* 0x0001e60000100a00 */
[----:B0-----:R-:W3:Y:S01]  /*1fb60*/  LDL.LU.64 R46, [R1+0x1a50] ;  /* 0x001a5000012e7983 */ /* 0x001ee20000300a00 */
[----:B------:R-:W3:Y:S02]  /*1fb70*/  LDL.LU.64 R44, [R1+0x1a48] ;  /* 0x001a4800012c7983 */ /* 0x000ee40000300a00 */
[----:B------:R-:W2:Y:S01]  /*1fb80*/  LDL R32, [R1+0x860] ;  /* 0x0008600001207983 */ /* 0x000ea20000100800 */
        /* <DEDUP_REMOVED lines=13> */
[----:B------:R-:W3:Y:S01]  /*1fc60*/  LDL.LU.64 R44, [R1+0x1a28] ;  /* 0x001a2800012c7983 */ /* 0x000ee20000300a00 */
[C---:B------:R-:W-:Y:S11]  /*1fc70*/  HMMA.16816.F32.BF16 R40, R48.reuse, R18, R40 ;  /* 0x000000123028723c */ /* 0x040ff60000041828 */
[----:B------:R-:W-:Y:S11]  /*1fc80*/  @!UPT UIADD3 URZ, URZ, URZ, URZ ;  /* 0x0000003f3f3ff290 */ /* 0x000ff6000fffe03f */
[----:B------:R-:W-:Y:S01]  /*1fc90*/  @!UPT UIADD3 URZ, URZ, URZ, URZ ;  /* 0x0000003f3f3ff290 */ /* 0x000fe2000fffe03f */
[----:B------:R-:W-:Y:S01]  /*1fca0*/  STL.64 [R1+0x5f0], R40 ;  /* 0x0005f02801007387 */ /* 0x000fe20000100a00 */
[----:B------:R0:W-:Y:S03]  /*1fcb0*/  STL.64 [R1+0x5f8], R42 ;  /* 0x0005f82a01007387 */ /* 0x0001e60000100a00 */
[----:B0-----:R-:W2:Y:S01]  /*1fcc0*/  LDL.LU.64 R42, [R1+0x1a20] ;  /* 0x001a2000012a7983 */ /* 0x001ea20000300a00 */
[----:B------:R-:W2:Y:S01]  /*1fcd0*/  LDL.LU.64 R40, [R1+0x1a18] ;  /* 0x001a180001287983 */ /* 0x000ea20000300a00 */
[C---:B---3--:R-:W-:Y:S11]  /*1fce0*/  HMMA.16816.F32.BF16 R44, R48.reuse, R14, R44 ;  /* 0x0000000e302c723c */ /* 0x048ff6000004182c */
[----:B------:R-:W-:Y:S11]  /*1fcf0*/  @!UPT UIADD3 URZ, URZ, URZ, URZ ;  /* 0x0000003f3f3ff290 */ /* 0x000ff6000fffe03f */
[----:B------:R-:W-:Y:S01]  /*1fd00*/  @!UPT UIADD3 URZ, URZ, URZ, URZ ;  /* 0x0000003f3f3ff290 */ /* 0x000fe2000fffe03f */
[----:B------:R-:W-:Y:S01]  /*1fd10*/  STL.64 [R1+0x5e0], R44 ;  /* 0x0005e02c01007387 */ /* 0x000fe20000100a00 */
[----:B------:R0:W-:Y:S03]  /*1fd20*/  STL.64 [R1+0x5e8], R46 ;  /* 0x0005e82e01007387 */ /* 0x0001e60000100a00 */
        /* <DEDUP_REMOVED lines=8> */
[----:B------:R-:W2:Y:S01]  /*1fdb0*/  LDL.LU.64 R40, [R1+0x19f8] ;  /* 0x0019f80001287983 */ /* 0x000ea20000300a00 */
[----:B---3--:R-:W-:Y:S02]  /*1fdc0*/  HMMA.16816.F32.BF16 R48, R48, R10, R44 ;  /* 0x0000000a3030723c */ /* 0x008fe4000004182c */
        /* <DEDUP_REMOVED lines=9> */
[----:B------:R0:W-:Y:S01]  /*1fe60*/  STL.64 [R1+0x19e0], R10 ;  /* 0x0019e00a01007387 */ /* 0x0001e20000100a00 */
[----:B------:R-:W3:Y:S02]  /*1fe70*/  LDL.LU R8, [R1+0x3f0] ;  /* 0x0003f00001087983 */ /* 0x000ee40000300800 */
[----:B------:R-:W3:Y:S01]  /*1fe80*/  LDL.LU R9, [R1+0x3f4] ;  /* 0x0003f40001097983 */ /* 0x000ee20000300800 */
[----:B0-----:R-:W3:Y:S01]  /*1fe90*/  LDL.LU R10, [R1+0x3f8] ;  /* 0x0003f800010a7983 */ /* 0x001ee20000300800 */
[----:B------:R-:W3:Y:S02]  /*1fea0*/  LDL.LU R11, [R1+0x3fc] ;  /* 0x0003fc00010b7983 */ /* 0x000ee40000300800 */
[----:B------:R-:W-:Y:S01]  /*1feb0*/  STL.64 [R1+0x19c8], R30 ;  /* 0x0019c81e01007387 */ /* 0x000fe20000100a00 */
[C---:B---3--:R-:W-:Y:S08]  /*1fec0*/  HMMA.16816.F32.BF16 R8, R44.reuse, R34, R8 ;  /* 0x000000222c08723c */ /* 0x048ff00000041808 */
[C---:B--2---:R-:W-:Y:S11]  /*1fed0*/  HMMA.16816.F32.BF16 R48, R44.reuse, R30, R48 ;  /* 0x0000001e2c30723c */ /* 0x044ff60000041830 */
[----:B------:R-:W-:Y:S04]  /*1fee0*/  @!UPT UIADD3 URZ, URZ, URZ, URZ ;  /* 0x0000003f3f3ff290 */ /* 0x000fe8000fffe03f */
[----:B------:R-:W-:Y:S01]  /*1fef0*/  STL.64 [R1+0x3f0], R8 ;  /* 0x0003f00801007387 */ /* 0x000fe20000100a00 */
[----:B------:R0:W-:Y:S02]  /*1ff00*/  STL.64 [R1+0x3f8], R10 ;  /* 0x0003f80a01007387 */ /* 0x0001e40000100a00 */
[C---:B0-----:R-:W-:Y:S05]  /*1ff10*/  HMMA.16816.F32.BF16 R8, R44.reuse, R26, R52 ;  /* 0x0000001a2c08723c */ /* 0x041fea0000041834 */
[----:B------:R-:W-:Y:S01]  /*1ff20*/  STL.64 [R1+0x3e0], R48 ;  /* 0x0003e03001007387 */ /* 0x000fe20000100a00 */
[----:B------:R-:W-:Y:S02]  /*1ff30*/  STL.64 [R1+0x3e8], R50 ;  /* 0x0003e83201007387 */ /* 0x000fe40000100a00 */
[C---:B------:R-:W-:Y:S01]  /*1ff40*/  HMMA.16816.F32.BF16 R28, R44.reuse, R22, R36 ;  /* 0x000000162c1c723c */ /* 0x040fe20000041824 */
[----:B------:R-:W-:Y:S11]  /*1ff50*/  STL.64 [R1+0x19c0], R22 ;  /* 0x0019c01601007387 */ /* 0x000ff60000100a00 */
[----:B------:R-:W-:Y:S03]  /*1ff60*/  @!UPT UIADD3 URZ, URZ, URZ, URZ ;  /* 0x0000003f3f3ff290 */ /* 0x000fe6000fffe03f */
[----:B------:R-:W-:Y:S01]  /*1ff70*/  STL.64 [R1+0x3d0], R8 ;  /* 0x0003d00801007387 */ /* 0x000fe20000100a00 */
[----:B------:R0:W-:Y:S02]  /*1ff80*/  STL.64 [R1+0x3d8], R10 ;  /* 0x0003d80a01007387 */ /* 0x0001e40000100a00 */
[C---:B0-----:R-:W-:Y:S05]  /*1ff90*/  HMMA.16816.F32.BF16 R8, R44.reuse, R18, R40 ;  /* 0x000000122c08723c */ /* 0x041fea0000041828 */
[----:B------:R-:W-:Y:S01]  /*1ffa0*/  STL.64 [R1+0x3c0], R28 ;  /* 0x0003c01c01007387 */ /* 0x000fe20000100a00 */
[----:B------:R-:W-:Y:S02]  /*1ffb0*/  STL.64 [R1+0x3c8], R30 ;  /* 0x0003c81e01007387 */ /* 0x000fe40000100a00 */
[----:B------:R-:W-:Y:S02]  /*1ffc0*/  STL.64 [R1+0x19b8], R18 ;  /* 0x0019b81201007387 */ /* 0x000fe40000100a00 */
[----:B------:R-:W-:Y:S11]  /*1ffd0*/  STL.64 [R1+0x19b0], R16 ;  /* 0x0019b01001007387 */ /* 0x000ff60000100a00 */
[----:B------:R-:W-:Y:S02]  /*1ffe0*/  @!UPT UIADD3 URZ, URZ, URZ, URZ ;  /* 0x0000003f3f3ff290 */ /* 0x000fe4000fffe03f */
[----:B------:R-:W-:Y:S01]  /*1fff0*/  STL.64 [R1+0x3b0], R8 ;  /* 0x0003b00801007387 */ /* 0x000fe20000100a00 */
[----:B------:R0:W-:Y:S02]  /*20000*/  STL.64 [R1+0x3b8], R10 ;  /* 0x0003b80a01007387 */ /* 0x0001e40000100a00 */
[C---:B0-----:R-:W-:Y:S01]  /*20010*/  HMMA.16816.F32.BF16 R8, R44.reuse, R14, R56 ;  /* 0x0000000e2c08723c */ /* 0x041fe20000041838 */
[----:B------:R-:W-:Y:S01]  /*20020*/  STL.64 [R1+0x19a8], R14 ;  /* 0x0019a80e01007387 */ /* 0x000fe20000100a00 */
[----:B------:R-:W2:Y:S11]  /*20030*/  LDL.LU R52, [R1+0x140] ;  /* 0x0001400001347983 */ /* 0x000eb60000300800 */
[----:B------:R-:W-:Y:S10]  /*20040*/  @!UPT UIADD3 URZ, URZ, URZ, URZ ;  /* 0x0000003f3f3ff290 */ /* 0x000ff4000fffe03f */
[----:B------:R-:W-:Y:S01]  /*20050*/  STL.64 [R1+0x3a0], R8 ;  /* 0x0003a00801007387 */ /* 0x000fe20000100a00 */
[----:B------:R-:W-:Y:S02]  /*20060*/  STL.64 [R1+0x3a8], R10 ;  /* 0x0003a80a01007387 */ /* 0x000fe40000100a00 */
[----:B------:R-:W2:Y:S02]  /*20070*/  LDL.LU R53, [R1+0x144] ;  /* 0x0001440001357983 */ /* 0x000ea40000300800 */
[----:B------:R-:W3:Y:S01]  /*20080*/  LDL.LU R54, [R1+0x148] ;  /* 0x0001480001367983 */ /* 0x000ee20000300800 */
[----:B------:R-:W3:Y:S01]  /*20090*/  LDL.LU R55, [R1+0x14c] ;  /* 0x00014c0001377983 */ /* 0x000ee20000300800 */
[----:B------:R-:W2:Y:S02]  /*200a0*/  LDL.LU R36, [R1+0x180] ;  /* 0x0001800001247983 */ /* 0x000ea40000300800 */
[----:B------:R-:W2:Y:S02]  /*200b0*/  LDL.LU R37, [R1+0x184] ;  /* 0x0001840001257983 */ /* 0x000ea40000300800 */
[----:B------:R-:W2:Y:S01]  /*200c0*/  LDL.LU R38, [R1+0x188] ;  /* 0x0001880001267983 */ /* 0x000ea20000300800 */
[----:B------:R-:W2:Y:S04]  /*200d0*/  LDL.LU R39, [R1+0x18c] ;  /* 0x00018c0001277983 */ /* 0x000ea80000300800 */
[----:B--2---:R-:W-:Y:S01]  /*200e0*/  STL.64 [R1+0x1990], R38 ;  /* 0x0019902601007387 */ /* 0x004fe20000100a00 */
[----:B------:R0:W-:Y:S03]  /*200f0*/  STL.64 [R1+0x1988], R36 ;  /* 0x0019882401007387 */ /* 0x0001e60000100a00 */
[----:B0-----:R-:W2:Y:S01]  /*20100*/  LDL.LU R36, [R1+0x300] ;  /* 0x0003000001247983 */ /* 0x001ea20000300800 */
[----:B------:R-:W2:Y:S02]  /*20110*/  LDL.LU R37, [R1+0x304] ;  /* 0x0003040001257983 */ /* 0x000ea40000300800 */
[----:B------:R-:W2:Y:S02]  /*20120*/  LDL.LU R38, [R1+0x308] ;  /* 0x0003080001267983 */ /* 0x000ea40000300800 */
[----:B------:R-:W2:Y:S02]  /*20130*/  LDL.LU R39, [R1+0x30c] ;  /* 0x00030c0001277983 */ /* 0x000ea40000300800 */
[----:B--2---:R-:W-:Y:S01]  /*20140*/  STL.64 [R1+0x19a0], R38 ;  /* 0x0019a02601007387 */ /* 0x004fe20000100a00 */
[----:B------:R0:W-:Y:S03]  /*20150*/  STL.64 [R1+0x1998], R36 ;  /* 0x0019982401007387 */ /* 0x0001e60000100a00 */
        /* <DEDUP_REMOVED lines=38> */
[C---:B--2---:R-:W-:Y:S01]  /*203c0*/  HMMA.16816.F32.BF16 R8, R44.reuse, R6, R8 ;  /* 0x000000062c08723c */ /* 0x044fe20000041808 */
[----:B---3--:R-:W-:Y:S01]  /*203d0*/  STL.64 [R1+0x1970], R54 ;  /* 0x0019703601007387 */ /* 0x008fe20000100a00 */
[----:B------:R0:W-:Y:S03]  /*203e0*/  STL.64 [R1+0x1968], R52 ;  /* 0x0019683401007387 */ /* 0x0001e60000100a00 */
[----:B0-----:R-:W2:Y:S01]  /*203f0*/  LDL.LU R52, [R1+0x170] ;  /* 0x0001700001347983 */ /* 0x001ea20000300800 */
[----:B------:R-:W2:Y:S02]  /*20400*/  LDL.LU R53, [R1+0x174] ;  /* 0x0001740001357983 */ /* 0x000ea40000300800 */
[----:B------:R-:W2:Y:S02]  /*20410*/  LDL.LU R54, [R1+0x178] ;  /* 0x0001780001367983 */ /* 0x000ea40000300800 */
[----:B------:R-:W2:Y:S01]  /*20420*/  LDL.LU R55, [R1+0x17c] ;  /* 0x00017c0001377983 */ /* 0x000ea20000300800 */
[----:B------:R-:W3:Y:S01]  /*20430*/  LDL.LU R48, [R1+0x2e0] ;  /* 0x0002e00001307983 */ /* 0x000ee20000300800 */
[----:B------:R-:W3:Y:S02]  /*20440*/  LDL.LU R49, [R1+0x2e4] ;  /* 0x0002e40001317983 */ /* 0x000ee40000300800 */
[----:B------:R-:W3:Y:S02]  /*20450*/  LDL.LU R50, [R1+0x2e8] ;  /* 0x0002e80001327983 */ /* 0x000ee40000300800 */
[----:B------:R-:W3:Y:S07]  /*20460*/  LDL.LU R51, [R1+0x2ec] ;  /* 0x0002ec0001337983 */ /* 0x000eee0000300800 */
[----:B------:R-:W-:Y:S01]  /*20470*/  STL.64 [R1+0x390], R8 ;  /* 0x0003900801007387 */ /* 0x000fe20000100a00 */
[----:B------:R0:W-:Y:S03]  /*20480*/  STL.64 [R1+0x398], R10 ;  /* 0x0003980a01007387 */ /* 0x0001e60000100a00 */
[----:B0-----:R-:W2:Y:S02]  /*20490*/  LDL.LU.64 R10, [R1+0x19e0] ;  /* 0x0019e000010a7983 */ /* 0x001ea40000300a00 */
[----:B--2---:R-:W-:Y:S02]  /*204a0*/  HMMA.16816.F32.BF16 R44, R44, R10, R40 ;  /* 0x0000000a2c2c723c */ /* 0x004fe40000041828 */
[----:B------:R-:W4:Y:S01]  /*204b0*/  LDL.LU.64 R42, [R1+0x19d8] ;  /* 0x0019d800012a7983 */ /* 0x000f220000300a00 */
[----:B------:R-:W4:Y:S11]  /*204c0*/  LDL.LU.64 R40, [R1+0x19d0] ;  /* 0x0019d00001287983 */ /* 0x000f360000300a00 */
[----:B------:R-:W-:Y:S09]  /*204d0*/  @!UPT UIADD3 URZ, URZ, URZ, URZ ;  /* 0x0000003f3f3ff290 */ /* 0x000ff2000fffe03f */
[----:B------:R0:W-:Y:S01]  /*204e0*/  STL.64 [R1+0x1d0], R44 ;  /* 0x0001d02c01007387 */ /* 0x0001e20000100a00 */
[----:B------:R1:W-:Y:S03]  /*204f0*/  STL.64 [R1+0x1d8], R46 ;  /* 0x0001d82e01007387 */ /* 0x0003e60000100a00 */
[----:B0-----:R-:W2:Y:S01]  /*20500*/  LDL.LU R44, [R1+0x490] ;  /* 0x00049000012c7983 */ /* 0x001ea20000300800 */
[----:B------:R-:W2:Y:S02]  /*20510*/  LDL.LU R45, [R1+0x494] ;  /* 0x00049400012d7983 */ /* 0x000ea40000300800 */
[----:B-1----:R-:W2:Y:S02]  /*20520*/  LDL.LU R46, [R1+0x498] ;  /* 0x00049800012e7983 */ /* 0x002ea40000300800 */
[----:B------:R-:W2:Y:S01]  /*20530*/  LDL.LU R47, [R1+0x49c] ;  /* 0x00049c00012f7983 */ /* 0x000ea20000300800 */
[C---:B----4-:R-:W-:Y:S11]  /*20540*/  HMMA.16816.F32.BF16 R28, R40.reuse, R34, R28 ;  /* 0x00000022281c723c */ /* 0x050ff6000004181c */
[----:B------:R-:W-:Y:S11]  /*20550*/  @!UPT UIADD3 URZ, URZ, URZ, URZ ;  /* 0x0000003f3f3ff290 */ /* 0x000ff6000fffe03f */
[----:B------:R-:W-:Y:S01]  /*20560*/  @!UPT UIADD3 URZ, URZ, URZ, URZ ;  /* 0x0000003f3f3ff290 */ /* 0x000fe2000fffe03f */
[----:B------:R-:W-:Y:S01]  /*20570*/  STL.64 [R1+0x360], R28 ;  /* 0x0003601c01007387 */ /* 0x000fe20000100a00 */
[----:B------:R0:W-:Y:S03]  /*20580*/  STL.64 [R1+0x368], R30 ;  /* 0x0003681e01007387 */ /* 0x0001e60000100a00 */
[----:B0-----:R-:W4:Y:S01]  /*20590*/  LDL.LU.64 R30, [R1+0x19c8] ;  /* 0x0019c800011e7983 */ /* 0x001f220000300a00 */
[C---:B------:R-:W-:Y:S08]  /*205a0*/  HMMA.16816.F32.BF16 R20, R40.reuse, R26, R20 ;  /* 0x0000001a2814723c */ /* 0x040ff00000041814 */
[C---:B----4-:R-:W-:Y:S11]  /*205b0*/  HMMA.16816.F32.BF16 R56, R40.reuse, R30, R56 ;  /* 0x0000001e2838723c */ /* 0x050ff60000041838 */
[----:B------:R-:W-:Y:S11]  /*205c0*/  @!UPT UIADD3 URZ, URZ, URZ, URZ ;  /* 0x0000003f3f3ff290 */ /* 0x000ff6000fffe03f */
[----:B------:R-:W-:Y:S01]  /*205d0*/  @!UPT UIADD3 URZ, URZ, URZ, URZ ;  /* 0x0000003f3f3ff290 */ /* 0x000fe2000fffe03f */
[----:B------:R0:W-:Y:S01]  /*205e0*/  STL.64 [R1+0x350], R56 ;  /* 0x0003503801007387 */ /* 0x0001e20000100a00 */
[----:B------:R1:W-:Y:S03]  /*205f0*/  STL.64 [R1+0x358], R58 ;  /* 0x0003583a01007387 */ /* 0x0003e60000100a00 */
[----:B0-----:R-:W4:Y:S01]  /*20600*/  LDL.LU R56, [R1+0x50] ;  /* 0x0000500001387983 */ /* 0x001f220000300800 */
[----:B------:R-:W4:Y:S02]  /*20610*/  LDL.LU R57, [R1+0x54] ;  /* 0x0000540001397983 */ /* 0x000f240000300800 */
[----:B-1----:R-:W4:Y:S02]  /*20620*/  LDL.LU R58, [R1+0x58] ;  /* 0x00005800013a7983 */ /* 0x002f240000300800 */
[----:B------:R-:W4:Y:S01]  /*20630*/  LDL.LU R59, [R1+0x5c] ;  /* 0x00005c00013b7983 */ /* 0x000f220000300800 */
        /* <DEDUP_REMOVED lines=36> */
[----:B0-----:R-:W3:Y:S01]  /*20880*/  LDL.LU R40, [R1+0x640] ;  /* 0x0006400001287983 */ /* 0x001ee20000300800 */
[----:B------:R-:W3:Y:S02]  /*20890*/  LDL.LU R41, [R1+0x644] ;  /* 0x0006440001297983 */ /* 0x000ee40000300800 */
[----:B-1----:R-:W3:Y:S02]  /*208a0*/  LDL.LU R42, [R1+0x648] ;  /* 0x00064800012a7983 */ /* 0x002ee40000300800 */
[----:B------:R-:W3:Y:S01]  /*208b0*/  LDL.LU R43, [R1+0x64c] ;  /* 0x00064c00012b7983 */ /* 0x000ee20000300800 */
        /* <DEDUP_REMOVED lines=14> */
[----:B------:R0:W-:Y:S02]  /*209a0*/  STL.64 [R1+0x1950], R30 ;  /* 0x0019501e01007387 */ /* 0x0001e40000100a00 */
[----:B------:R-:W2:Y:S01]  /*209b0*/  LDL.LU R28, [R1+0x150] ;  /* 0x00015000011c7983 */ /* 0x000ea20000300800 */
[----:B------:R-:W2:Y:S04]  /*209c0*/  LDL.LU R29, [R1+0x154] ;  /* 0x00015400011d7983 */ /* 0x000ea80000300800 */
[----:B0-----:R-:W2:Y:S01]  /*209d0*/  LDL.LU R30, [R1+0x158] ;  /* 0x00015800011e7983 */ /* 0x001ea20000300800 */
[----:B------:R-:W2:Y:S02]  /*209e0*/  LDL.LU R31, [R1+0x15c] ;  /* 0x00015c00011f7983 */ /* 0x000ea40000300800 */
[----:B------:R0:W-:Y:S01]  /*209f0*/  STL.64 [R1+0x1948], R26 ;  /* 0x0019481a01007387 */ /* 0x0001e20000100a00 */
[C---:B--2---:R-:W-:Y:S08]  /*20a00*/  HMMA.16816.F32.BF16 R28, R36.reuse, R26, R28 ;  /* 0x0000001a241c723c */ /* 0x044ff0000004181c */
[C---:B0-----:R-:W-:Y:S01]  /*20a10*/  HMMA.16816.F32.BF16 R24, R36.reuse, R22, R52 ;  /* 0x000000162418723c */ /* 0x041fe20000041834 */
[----:B------:R-:W-:Y:S11]  /*20a20*/  LDSM.16.MT88.4 R52, [R33+0x2100] ;  /* 0x002100002134783b */ /* 0x000ff60000004200 */
[----:B------:R-:W-:Y:S03]  /*20a30*/  @!UPT UIADD3 URZ, URZ, URZ, URZ ;  /* 0x0000003f3f3ff290 */ /* 0x000fe6000fffe03f */
[----:B------:R-:W-:Y:S01]  /*20a40*/  STL.64 [R1+0x150], R28 ;  /* 0x0001501c01007387 */ /* 0x000fe20000100a00 */
[----:B------:R-:W-:Y:S02]  /*20a50*/  STL.64 [R1+0x158], R30 ;  /* 0x0001581e01007387 */ /* 0x000fe40000100a00 */
[----:B------:R3:W-:Y:S02]  /*20a60*/  STL.64 [R1+0x1940], R22 ;  /* 0x0019401601007387 */ /* 0x0007e40000100a00 */
[C---:B---3--:R-:W-:Y:S01]  /*20a70*/  HMMA.16816.F32.BF16 R20, R36.reuse, R18, R48 ;  /* 0x000000122414723c */ /* 0x048fe20000041830 */
[----:B------:R-:W0:Y:S04]  /*20a80*/  LDSM.16.MT88.4 R48, [R33+0x2180] ;  /* 0x002180002130783b */ /* 0x000e280000004200 */
[----:B------:R-:W-:Y:S01]  /*20a90*/  STL.64 [R1+0x140], R24 ;  /* 0x0001401801007387 */ /* 0x000fe20000100a00 */
[----:B------:R-:W-:Y:S02]  /*20aa0*/  STL.64 [R1+0x148], R26 ;  /* 0x0001481a01007387 */ /* 0x000fe40000100a00 */
[----:B------:R-:W-:Y:S02]  /*20ab0*/  STL.64 [R1+0x1938], R18 ;  /* 0x0019381201007387 */ /* 0x000fe40000100a00 */
[----:B------:R1:W-:Y:S02]  /*20ac0*/  STL.64 [R1+0x1930], R16 ;  /* 0x0019301001007387 */ /* 0x0003e40000100a00 */
[C---:B-1----:R-:W-:Y:S01]  /*20ad0*/  HMMA.16816.F32.BF16 R16, R36.reuse, R14, R44 ;  /* 0x0000000e2410723c */ /* 0x042fe2000004182c */
[----:B------:R-:W1:Y:S10]  /*20ae0*/  LDSM.16.MT88.4 R44, [R32+0x2000] ;  /* 0x00200000202c783b */ /* 0x000e740000004200 */
[----:B------:R-:W-:Y:S01]  /*20af0*/  STL.64 [R1+0x2e0], R20 ;  /* 0x0002e01401007387 */ /* 0x000fe20000100a00 */
[----:B------:R-:W-:Y:S03]  /*20b00*/  STL.64 [R1+0x2e8], R22 ;  /* 0x0002e81601007387 */ /* 0x000fe60000100a00 */
[----:B0-----:R-:W-:Y:S01]  /*20b10*/  STL.64 [R1+0x1910], R50 ;  /* 0x0019103201007387 */ /* 0x001fe20000100a00 */
[----:B------:R-:W-:Y:S02]  /*20b20*/  STL.64 [R1+0x1908], R48 ;  /* 0x0019083001007387 */ /* 0x000fe40000100a00 */
[----:B------:R0:W-:Y:S02]  /*20b30*/  STL.64 [R1+0x1928], R14 ;  /* 0x0019280e01007387 */ /* 0x0001e40000100a00 */
[C---:B0-----:R-:W-:Y:S01]  /*20b40*/  HMMA.16816.F32.BF16 R12, R36.reuse, R6, R40 ;  /* 0x00000006240c723c */ /* 0x041fe20000041828 */
[----:B------:R-:W0:Y:S04]  /*20b50*/  LDSM.16.MT88.4 R40, [R32+0x2080] ;  /* 0x002080002028783b */ /* 0x000e280000004200 */
[----:B------:R-:W-:Y:S01]  /*20b60*/  STL.64 [R1+0x490], R16 ;  /* 0x0004901001007387 */ /* 0x000fe20000100a00 */
[----:B------:R-:W-:Y:S02]  /*20b70*/  STL.64 [R1+0x498], R18 ;  /* 0x0004981201007387 */ /* 0x000fe40000100a00 */
[----:B-1----:R-:W-:Y:S02]  /*20b80*/  STL.64 [R1+0x1890], R46 ;  /* 0x0018902e01007387 */ /* 0x002fe40000100a00 */
[----:B------:R-:W-:Y:S01]  /*20b90*/  STL.64 [R1+0x1888], R44 ;  /* 0x0018882c01007387 */ /* 0x000fe20000100a00 */
[----:B------:R4:W-:Y:S02]  /*20ba0*/  STL.64 [R1+0x1920], R6 ;  /* 0x0019200601007387 */ /* 0x0009e40000100a00 */
[----:B----4-:R-:W-:Y:S02]  /*20bb0*/  HMMA.16816.F32.BF16 R4, R36, R10, R56 ;  /* 0x0000000a2404723c */ /* 0x010fe40000041838 */
[----:B------:R-:W1:Y:S08]  /*20bc0*/  LDSM.16.MT88.4 R36, [R32+0x2100] ;  /* 0x002100002024783b */ /* 0x000e700000004200 */
[----:B------:R-:W-:Y:S01]  /*20bd0*/  STL.64 [R1+0x640], R12 ;  /* 0x0006400c01007387 */ /* 0x000fe20000100a00 */
[----:B------:R-:W-:Y:S03]  /*20be0*/  STL.64 [R1+0x648], R14 ;  /* 0x0006480e01007387 */ /* 0x000fe60000100a00 */
[----:B0-----:R-:W-:Y:S01]  /*20bf0*/  STL.64 [R1+0x1878], R42 ;  /* 0x0018782a01007387 */ /* 0x001fe20000100a00 */
[----:B------:R0:W-:Y:S02]  /*20c00*/  STL.64 [R1+0x1870], R40 ;  /* 0x0018702801007387 */ /* 0x0001e40000100a00 */
[----:B------:R-:W-:Y:S01]  /*20c10*/  STL.64 [R1+0x1918], R10 ;  /* 0x0019180a01007387 */ /* 0x000fe20000100a00 */
[----:B0-----:R-:W2:Y:S05]  /*20c20*/  LDL.LU R40, [R1+0x4d0] ;  /* 0x0004d00001287983 */ /* 0x001eaa0000300800 */
[----:B------:R-:W-:Y:S02]  /*20c30*/  STL.64 [R1+0x50], R4 ;  /* 0x0000500401007387 */ /* 0x000fe40000100a00 */
[----:B------:R-:W-:Y:S02]  /*20c40*/  STL.64 [R1+0x58], R6 ;  /* 0x0000580601007387 */ /* 0x000fe40000100a00 */
[----:B------:R-:W2:Y:S01]  /*20c50*/  LDL.LU R41, [R1+0x4d4] ;  /* 0x0004d40001297983 */ /* 0x000ea20000300800 */
[----:B------:R-:W3:Y:S01]  /*20c60*/  LDL.LU R42, [R1+0x4d8] ;  /* 0x0004d800012a7983 */ /* 0x000ee20000300800 */
[----:B------:R-:W3:Y:S03]  /*20c70*/  LDL.LU R43, [R1+0x4dc] ;  /* 0x0004dc00012b7983 */ /* 0x000ee60000300800 */
[----:B---3--:R-:W-:Y:S01]  /*20c80*/  STL.64 [R1+0x18a0], R42 ;  /* 0x0018a02a01007387 */ /* 0x008fe20000100a00 */
[----:B--2---:R-:W-:Y:S02]  /*20c90*/  STL.64 [R1+0x1898], R40 ;  /* 0x0018982801007387 */ /* 0x004fe40000100a00 */
[----:B------:R-:W2:Y:S02]  /*20ca0*/  LDL.LU R44, [R1+0x380] ;  /* 0x00038000012c7983 */ /* 0x000ea40000300800 */
        /* <DEDUP_REMOVED lines=60> */
[----:B--2---:R0:W-:Y:S03]  /*21070*/  STL.64 [R1+0x18e8], R44 ;  /* 0x0018e82c01007387 */ /* 0x0041e60000100a00 */
[----:B0-----:R-:W2:Y:S01]  /*21080*/  LDL.LU R44, [R1+0x590] ;  /* 0x00059000012c7983 */ /* 0x001ea20000300800 */
[----:B------:R-:W2:Y:S02]  /*21090*/  LDL.LU R45, [R1+0x594] ;  /* 0x00059400012d7983 */ /* 0x000ea40000300800 */
[----:B------:R-:W3:Y:S02]  /*210a0*/  LDL.LU R46, [R1+0x598] ;  /* 0x00059800012e7983 */ /* 0x000ee40000300800 */
[----:B------:R-:W3:Y:S01]  /*210b0*/  LDL.LU R47, [R1+0x59c] ;  /* 0x00059c00012f7983 */ /* 0x000ee20000300800 */
[C---:B----4-:R-:W-:Y:S01]  /*210c0*/  HMMA.16816.F32.BF16 R28, R52.reuse, R34, R28 ;  /* 0x00000022341c723c */ /* 0x050fe2000004181c */
[----:B---3--:R-:W-:Y:S01]  /*210d0*/  STL.64 [R1+0x1900], R46 ;  /* 0x0019002e01007387 */ /* 0x008fe20000100a00 */
[----:B--2---:R0:W-:Y:S03]  /*210e0*/  STL.64 [R1+0x18f8], R44 ;  /* 0x0018f82c01007387 */ /* 0x0041e60000100a00 */
[----:B0-----:R-:W2:Y:S01]  /*210f0*/  LDL.LU R44, [R1+0x5a0] ;  /* 0x0005a000012c7983 */ /* 0x001ea20000300800 */
[----:B------:R-:W2:Y:S02]  /*21100*/  LDL.LU R45, [R1+0x5a4] ;  /* 0x0005a400012d7983 */ /* 0x000ea40000300800 */
[----:B------:R-:W2:Y:S02]  /*21110*/  LDL.LU R46, [R1+0x5a8] ;  /* 0x0005a800012e7983 */ /* 0x000ea40000300800 */
[----:B------:R-:W2:Y:S01]  /*21120*/  LDL.LU R47, [R1+0x5ac] ;  /* 0x0005ac00012f7983 */ /* 0x000ea20000300800 */
[----:B------:R-:W3:Y:S01]  /*21130*/  LDL.LU R40, [R1+0x540] ;  /* 0x0005400001287983 */ /* 0x000ee20000300800 */
[----:B------:R-:W3:Y:S02]  /*21140*/  LDL.LU R41, [R1+0x544] ;  /* 0x0005440001297983 */ /* 0x000ee40000300800 */
[----:B------:R-:W3:Y:S02]  /*21150*/  LDL.LU R42, [R1+0x548] ;  /* 0x00054800012a7983 */ /* 0x000ee40000300800 */
[----:B------:R-:W3:Y:S01]  /*21160*/  LDL.LU R43, [R1+0x54c] ;  /* 0x00054c00012b7983 */ /* 0x000ee20000300800 */
[----:B------:R-:W4:Y:S01]  /*21170*/  LDL.LU R56, [R1+0x4c0] ;  /* 0x0004c00001387983 */ /* 0x000f220000300800 */
[----:B------:R-:W4:Y:S02]  /*21180*/  LDL.LU R57, [R1+0x4c4] ;  /* 0x0004c40001397983 */ /* 0x000f240000300800 */
[----:B------:R-:W4:Y:S02]  /*21190*/  LDL.LU R58, [R1+0x4c8] ;  /* 0x0004c800013a7983 */ /* 0x000f240000300800 */
[----:B------:R-:W4:Y:S01]  /*211a0*/  LDL.LU R59, [R1+0x4cc] ;  /* 0x0004cc00013b7983 */ /* 0x000f220000300800 */
[----:B-1----:R-:W-:Y:S01]  /*211b0*/  STL.64 [R1+0x1820], R38 ;  /* 0x0018202601007387 */ /* 0x002fe20000100a00 */
[----:B------:R0:W-:Y:S03]  /*211c0*/  STL.64 [R1+0x1818], R36 ;  /* 0x0018182401007387 */ /* 0x0001e60000100a00 */
[----:B0-----:R-:W2:Y:S01]  /*211d0*/  LDL.LU R36, [R1+0x4e0] ;  /* 0x0004e00001247983 */ /* 0x001ea20000300800 */
[----:B------:R-:W2:Y:S02]  /*211e0*/  LDL.LU R37, [R1+0x4e4] ;  /* 0x0004e40001257983 */ /* 0x000ea40000300800 */
[----:B------:R-:W2:Y:S02]  /*211f0*/  LDL.LU R38, [R1+0x4e8] ;  /* 0x0004e80001267983 */ /* 0x000ea40000300800 */
[----:B------:R-:W2:Y:S01]  /*21200*/  LDL.LU R39, [R1+0x4ec] ;  /* 0x0004ec0001277983 */ /* 0x000ea20000300800 */
        /* <DEDUP_REMOVED lines=41> */
[----:B------:R-:W2:Y:S01]  /*214a0*/  LDL.LU.64 R50, [R1+0x1910] ;  /* 0x0019100001327983 */ /* 0x000ea20000300a00 */
[----:B------:R-:W2:Y:S11]  /*214b0*/  LDL.LU.64 R48, [R1+0x1908] ;  /* 0x0019080001307983 */ /* 0x000eb60000300a00 */
[----:B------:R-:W-:Y:S09]  /*214c0*/  @!UPT UIADD3 URZ, URZ, URZ, URZ ;  /* 0x0000003f3f3ff290 */ /* 0x000ff2000fffe03f */
        /* <DEDUP_REMOVED lines=41> */
[----:B------:R-:W3:Y:S01]  /*21760*/  LDL R33, [R1+0x85c] ;  /* 0x00085c0001217983 */ /* 0x000ee20000100800 */
[C---:B--2---:R-:W-:Y:S11]  /*21770*/  HMMA.16816.F32.BF16 R44, R48.reuse, R14, R44 ;  /* 0x0000000e302c723c */ /* 0x044ff6000004182c */
        /* <DEDUP_REMOVED lines=13> */
[----:B--2---:R-:W-:Y:S02]  /*21850*/  HMMA.16816.F32.BF16 R48, R48, R10, R44 ;  /* 0x0000000a3030723c */ /* 0x004fe4000004182c */
[----:B------:R-:W2:Y:S01]  /*21860*/  LDL.LU.64 R46, [R1+0x1890] ;  /* 0x00189000012e7983 */ /* 0x000ea20000300a00 */
[----:B------:R-:W2:Y:S11]  /*21870*/  LDL.LU.64 R44, [R1+0x1888] ;  /* 0x00188800012c7983 */ /* 0x000eb60000300a00 */
        /* <DEDUP_REMOVED lines=8> */
[----:B------:R-:W2:Y:S02]  /*21900*/  LDL.LU R8, [R1+0x510] ;  /* 0x0005100001087983 */ /* 0x000ea40000300800 */
[----:B------:R-:W2:Y:S01]  /*21910*/  LDL.LU R9, [R1+0x514] ;  /* 0x0005140001097983 */ /* 0x000ea20000300800 */
[----:B0-----:R-:W2:Y:S01]  /*21920*/  LDL.LU R10, [R1+0x518] ;  /* 0x00051800010a7983 */ /* 0x001ea20000300800 */
[----:B------:R-:W2:Y:S02]  /*21930*/  LDL.LU R11, [R1+0x51c] ;  /* 0x00051c00010b7983 */ /* 0x000ea40000300800 */
[----:B------:R-:W-:Y:S01]  /*21940*/  STL.64 [R1+0x1868], R30 ;  /* 0x0018681e01007387 */ /* 0x000fe20000100a00 */
[C---:B--2---:R-:W-:Y:S08]  /*21950*/  HMMA.16816.F32.BF16 R8, R44.reuse, R34, R8 ;  /* 0x000000222c08723c */ /* 0x044ff00000041808 */
[C---:B------:R-:W-:Y:S11]  /*21960*/  HMMA.16816.F32.BF16 R48, R44.reuse, R30, R48 ;  /* 0x0000001e2c30723c */ /* 0x040ff60000041830 */
        /* <DEDUP_REMOVED lines=11> */
[C---:B---3--:R-:W-:Y:S05]  /*21a20*/  HMMA.16816.F32.BF16 R8, R44.reuse, R18, R40 ;  /* 0x000000122c08723c */ /* 0x048fea0000041828 */
[----:B------:R-:W-:Y:S01]  /*21a30*/  STL.64 [R1+0x4e0], R28 ;  /* 0x0004e01c01007387 */ /* 0x000fe20000100a00 */
[----:B------:R-:W-:Y:S02]  /*21a40*/  STL.64 [R1+0x4e8], R30 ;  /* 0x0004e81e01007387 */ /* 0x000fe40000100a00 */
[----:B------:R-:W-:Y:S02]  /*21a50*/  STL.64 [R1+0x1858], R18 ;  /* 0x0018581201007387 */ /* 0x000fe40000100a00 */
[----:B------:R-:W-:Y:S11]  /*21a60*/  STL.64 [R1+0x1850], R16 ;  /* 0x0018501001007387 */ /* 0x000ff60000100a00 */
[----:B------:R-:W-:Y:S02]  /*21a70*/  @!UPT UIADD3 URZ, URZ, URZ, URZ ;  /* 0x0000003f3f3ff290 */ /* 0x000fe4000fffe03f */
[----:B------:R-:W-:Y:S01]  /*21a80*/  STL.64 [R1+0x4d0], R8 ;  /* 0x0004d00801007387 */ /* 0x000fe20000100a00 */
[----:B------:R4:W-:Y:S02]  /*21a90*/  STL.64 [R1+0x4d8], R10 ;  /* 0x0004d80a01007387 */ /* 0x0009e40000100a00 */
[C---:B----4-:R-:W-:Y:S01]  /*21aa0*/  HMMA.16816.F32.BF16 R8, R44.reuse, R14, R56 ;  /* 0x0000000e2c08723c */ /* 0x050fe20000041838 */
        /* <DEDUP_REMOVED lines=8> */
[----:B------:R-:W4:Y:S02]  /*21b30*/  LDL.LU R36, [R1+0x130] ;  /* 0x0001300001247983 */ /* 0x000f240000300800 */
[----:B------:R-:W4:Y:S02]  /*21b40*/  LDL.LU R37, [R1+0x134] ;  /* 0x0001340001257983 */ /* 0x000f240000300800 */
[----:B------:R-:W2:Y:S01]  /*21b50*/  LDL.LU R38, [R1+0x138] ;  /* 0x0001380001267983 */ /* 0x000ea20000300800 */
[----:B------:R-:W2:Y:S04]  /*21b60*/  LDL.LU R39, [R1+0x13c] ;  /* 0x00013c0001277983 */ /* 0x000ea80000300800 */
[----:B--2---:R-:W-:Y:S01]  /*21b70*/  STL.64 [R1+0x1830], R38 ;  /* 0x0018302601007387 */ /* 0x004fe20000100a00 */
[----:B----4-:R0:W-:Y:S03]  /*21b80*/  STL.64 [R1+0x1828], R36 ;  /* 0x0018282401007387 */ /* 0x0101e60000100a00 */
[----:B0-----:R-:W2:Y:S01]  /*21b90*/  LDL.LU R36, [R1+0x270] ;  /* 0x0002700001247983 */ /* 0x001ea20000300800 */
[----:B------:R-:W2:Y:S02]  /*21ba0*/  LDL.LU R37, [R1+0x274] ;  /* 0x0002740001257983 */ /* 0x000ea40000300800 */
[----:B------:R-:W4:Y:S02]  /*21bb0*/  LDL.LU R38, [R1+0x278] ;  /* 0x0002780001267983 */ /* 0x000f240000300800 */
[----:B------:R-:W4:Y:S02]  /*21bc0*/  LDL.LU R39, [R1+0x27c] ;  /* 0x00027c0001277983 */ /* 0x000f240000300800 */
[----:B----4-:R-:W-:Y:S01]  /*21bd0*/  STL.64 [R1+0x1840], R38 ;  /* 0x0018402601007387 */ /* 0x010fe20000100a00 */
[----:B--2---:R0:W-:Y:S03]  /*21be0*/  STL.64 [R1+0x1838], R36 ;  /* 0x0018382401007387 */ /* 0x0041e60000100a00 */
        /* <DEDUP_REMOVED lines=171> */
[----:B------:R-:W-:Y:S06]  /*226a0*/  STL.64 [R1+0x17b8], R10 ;  /* 0x0017b80a01007387 */ /* 0x000fec0000100a00 */
[----:B------:R-:W-:Y:S01]  /*226b0*/  STL.64 [R1+0x40], R4 ;  /* 0x0000400401007387 */ /* 0x000fe20000100a00 */
[----:B------:R-:W-:Y:S04]  /*226c0*/  STL.64 [R1+0x48], R6 ;  /* 0x0000480601007387 */ /* 0x000fe80000100a00 */
        /* <DEDUP_REMOVED lines=28> */
[----:B------:R-:W4:Y:S01]  /*22890*/  LDL.LU R16, [R1] ;  /* 0x0000000001107983 */ /* 0x000f220000300800 */
        /* <DEDUP_REMOVED lines=64> */
[----:B------:R-:W-:Y:S01]  /*22ca0*/  STL.64 [R1], R16 ;  /* 0x0000001001007387 */ /* 0x000fe20000100a00 */
        /* <DEDUP_REMOVED lines=35> */
[----:B------:R-:W-:Y:S02]  /*22ee0*/  IMAD.MOV.U32 R28, RZ, RZ, R42 ;  /* 0x000000ffff1c7224 */ /* 0x000fe400078e002a */
[----:B------:R0:W-:Y:S02]  /*22ef0*/  STL.64 [R1+0x6c8], R42 ;  /* 0x0006c82a01007387 */ /* 0x0001e40000100a00 */
[----:B------:R-:W-:Y:S01]  /*22f00*/  IMAD.MOV.U32 R32, RZ, RZ, R40 ;  /* 0x000000ffff207224 */ /* 0x000fe200078e0028 */
[----:B0-----:R-:W2:Y:S01]  /*22f10*/  LDL.LU.64 R42, [R1+0x17a0] ;  /* 0x0017a000012a7983 */ /* 0x001ea20000300a00 */
[----:B------:R-:W2:Y:S02]  /*22f20*/  LDL.LU.64 R40, [R1+0x1798] ;  /* 0x0017980001287983 */ /* 0x000ea40000300a00 */
        /* <DEDUP_REMOVED lines=16> */
[C---:B----4-:R-:W-:Y:S08]  /*23030*/  HMMA.16816.F32.BF16 R44, R48.reuse, R18, R44 ;  /* 0x00000012302c723c */ /* 0x050ff0000004182c */
        /* <DEDUP_REMOVED lines=8> */
[----:B------:R-:W4:Y:S01]  /*230c0*/  LDL.LU R20, [R1+0x670] ;  /* 0x0006700001147983 */ /* 0x000f220000300800 */
[----:B------:R-:W4:Y:S04]  /*230d0*/  LDL.LU R21, [R1+0x674] ;  /* 0x0006740001157983 */ /* 0x000f280000300800 */
[----:B0-----:R-:W4:Y:S01]  /*230e0*/  LDL.LU R22, [R1+0x678] ;  /* 0x0006780001167983 */ /* 0x001f220000300800 */
[----:B------:R-:W4:Y:S02]  /*230f0*/  LDL.LU R23, [R1+0x67c] ;  /* 0x00067c0001177983 */ /* 0x000f240000300800 */
[----:B------:R-:W-:Y:S02]  /*23100*/  STL.64 [R1+0x680], R44 ;  /* 0x0006802c01007387 */ /* 0x000fe40000100a00 */
[----:B------:R0:W-:Y:S02]  /*23110*/  STL.64 [R1+0x688], R46 ;  /* 0x0006882e01007387 */ /* 0x0001e40000100a00 */
[----:B0-----:R-:W2:Y:S01]  /*23120*/  LDL.LU.64 R46, [R1+0x1760] ;  /* 0x00176000012e7983 */ /* 0x001ea20000300a00 */
[----:B------:R-:W2:Y:S02]  /*23130*/  LDL.LU.64 R44, [R1+0x1758] ;  /* 0x00175800012c7983 */ /* 0x000ea40000300a00 */
[----:B------:R0:W-:Y:S01]  /*23140*/  STL.64 [R1+0x1748], R14 ;  /* 0x0017480e01007387 */ /* 0x0001e20000100a00 */
[C---:B----4-:R-:W-:Y:S08]  /*23150*/  HMMA.16816.F32.BF16 R20, R48.reuse, R14, R20 ;  /* 0x0000000e3014723c */ /* 0x050ff00000041814 */
[C---:B0-----:R-:W-:Y:S11]  /*23160*/  HMMA.16816.F32.BF16 R12, R48.reuse, R10, R36 ;  /* 0x0000000a300c723c */ /* 0x041ff60000041824 */
[----:B------:R-:W-:Y:S04]  /*23170*/  @!UPT UIADD3 URZ, URZ, URZ, URZ ;  /* 0x0000003f3f3ff290 */ /* 0x000fe8000fffe03f */
[----:B------:R-:W-:Y:S01]  /*23180*/  STL.64 [R1+0x670], R20 ;  /* 0x0006701401007387 */ /* 0x000fe20000100a00 */
[----:B------:R3:W-:Y:S02]  /*23190*/  STL.64 [R1+0x678], R22 ;  /* 0x0006781601007387 */ /* 0x0007e40000100a00 */
[----:B------:R2:W-:Y:S01]  /*231a0*/  STL.64 [R1+0x1740], R6 ;  /* 0x0017400601007387 */ /* 0x0005e20000100a00 */
[----:B---3--:R-:W-:Y:S08]  /*231b0*/  HMMA.16816.F32.BF16 R20, R48, R6, R52 ;  /* 0x000000063014723c */ /* 0x008ff00000041834 */
[----:B--2---:R-:W-:Y:S11]  /*231c0*/  HMMA.16816.F32.BF16 R4, R44, R34, R40 ;  /* 0x000000222c04723c */ /* 0x004ff60000041828 */
[----:B------:R-:W-:Y:S04]  /*231d0*/  @!UPT UIADD3 URZ, URZ, URZ, URZ ;  /* 0x0000003f3f3ff290 */ /* 0x000fe8000fffe03f */
[----:B------:R-:W-:Y:S01]  /*231e0*/  STL.64 [R1+0x660], R20 ;  /* 0x0006601401007387 */ /* 0x000fe20000100a00 */
[----:B------:R-:W-:Y:S02]  /*231f0*/  STL.64 [R1+0x668], R22 ;  /* 0x0006681601007387 */ /* 0x000fe40000100a00 */
[----:B------:R-:W-:Y:S02]  /*23200*/  STL.64 [R1+0x1738], R10 ;  /* 0x0017380a01007387 */ /* 0x000fe40000100a00 */
[----:B------:R-:W-:Y:S01]  /*23210*/  STL.64 [R1+0x4a0], R12 ;  /* 0x0004a00c01007387 */ /* 0x000fe20000100a00 */
[----:B------:R-:W-:Y:S02]  /*23220*/  STL.64 [R1+0x4a8], R14 ;  /* 0x0004a80e01007387 */ /* 0x000fe40000100a00 */
[----:B------:R-:W-:Y:S02]  /*23230*/  STL.64 [R1+0x480], R4 ;  /* 0x0004800401007387 */ /* 0x000fe40000100a00 */
[----:B------:R-:W-:-:S02]  /*23240*/  IMAD.MOV.U32 R53, RZ, RZ, R5 ;  /* 0x000000ffff357224 */ /* 0x000fc400078e0005 */
[----:B------:R0:W-:Y:S02]  /*23250*/  STL.64 [R1+0x488], R6 ;  /* 0x0004880601007387 */ /* 0x0001e40000100a00 */
[----:B------:R-:W-:Y:S02]  /*23260*/  IMAD.MOV.U32 R52, RZ, RZ, R4 ;  /* 0x000000ffff347224 */ /* 0x000fe400078e0004 */
[C---:B0-----:R-:W-:Y:S03]  /*23270*/  HMMA.16816.F32.BF16 R4, R44.reuse, R30, R56 ;  /* 0x0000001e2c04723c */ /* 0x041fe60000041838 */
[----:B------:R-:W-:Y:S01]  /*23280*/  STL.64 [R1+0x16a0], R52 ;  /* 0x0016a03401007387 */ /* 0x000fe20000100a00 */
[----:B------:R-:W-:Y:S02]  /*23290*/  STL.64 [R1+0x1720], R30 ;  /* 0x0017201e01007387 */ /* 0x000fe40000100a00 */
[----:B------:R-:W-:Y:S11]  /*232a0*/  STL.64 [R1+0x1718], R28 ;  /* 0x0017181c01007387 */ /* 0x000ff60000100a00 */
[----:B------:R-:W-:Y:S06]  /*232b0*/  @!UPT UIADD3 URZ, URZ, URZ, URZ ;  /* 0x0000003f3f3ff290 */ /* 0x000fec000fffe03f */
[----:B------:R-:W-:Y:S01]  /*232c0*/  STL.64 [R1+0x470], R4 ;  /* 0x0004700401007387 */ /* 0x000fe20000100a00 */
[----:B------:R-:W-:Y:S02]  /*232d0*/  STL.64 [R1+0x478], R6 ;  /* 0x0004780601007387 */ /* 0x000fe40000100a00 */
        /* <DEDUP_REMOVED lines=77> */
[----:B------:R-:W-:Y:S01]  /*237b0*/  STL.64 [R1+0x460], R20 ;  /* 0x0004601401007387 */ /* 0x000fe20000100a00 */
[----:B------:R0:W-:Y:S03]  /*237c0*/  STL.64 [R1+0x468], R22 ;  /* 0x0004681601007387 */ /* 0x0001e60000100a00 */
[----:B0-----:R-:W2:Y:S01]  /*237d0*/  LDL.LU.64 R22, [R1+0x1750] ;  /* 0x0017500001167983 */ /* 0x001ea20000300a00 */
[C---:B------:R-:W-:Y:S08]  /*237e0*/  HMMA.16816.F32.BF16 R12, R44.reuse, R18, R12 ;  /* 0x000000122c0c723c */ /* 0x040ff0000004180c */
[C---:B--2---:R-:W-:Y:S11]  /*237f0*/  HMMA.16816.F32.BF16 R48, R44.reuse, R22, R48 ;  /* 0x000000162c30723c */ /* 0x044ff60000041830 */
[----:B------:R-:W-:Y:S11]  /*23800*/  @!UPT UIADD3 URZ, URZ, URZ, URZ ;  /* 0x0000003f3f3ff290 */ /* 0x000ff6000fffe03f */
[----:B------:R-:W-:Y:S01]  /*23810*/  @!UPT UIADD3 URZ, URZ, URZ, URZ ;  /* 0x0000003f3f3ff290 */ /* 0x000fe2000fffe03f */
[----:B------:R0:W-:Y:S01]  /*23820*/  STL.64 [R1+0x450], R48 ;  /* 0x0004503001007387 */ /* 0x0001e20000100a00 */
[----:B------:R1:W-:Y:S03]  /*23830*/  STL.64 [R1+0x458], R50 ;  /* 0x0004583201007387 */ /* 0x0003e60000100a00 */
[----:B0-----:R-:W2:Y:S01]  /*23840*/  LDL.LU R48, [R1+0xa0] ;  /* 0x0000a00001307983 */ /* 0x001ea20000300800 */
[----:B------:R-:W2:Y:S02]  /*23850*/  LDL.LU R49, [R1+0xa4] ;  /* 0x0000a40001317983 */ /* 0x000ea40000300800 */
[----:B-1----:R-:W2:Y:S02]  /*23860*/  LDL.LU R50, [R1+0xa8] ;  /* 0x0000a80001327983 */ /* 0x002ea40000300800 */
        /* <DEDUP_REMOVED lines=32> */
[----:B------:R0:W5:Y:S01]  /*23a70*/  LDL.LU.64 R28, [R1+0x1718] ;  /* 0x00171800011c7983 */ /* 0x0001620000300a00 */
[C---:B--2---:R-:W-:Y:S11]  /*23a80*/  HMMA.16816.F32.BF16 R36, R40.reuse, R30, R36 ;  /* 0x0000001e2824723c */ /* 0x044ff60000041824 */
[----:B------:R-:W-:Y:S11]  /*23a90*/  @!UPT UIADD3 URZ, URZ, URZ, URZ ;  /* 0x0000003f3f3ff290 */ /* 0x000ff6000fffe03f */
[----:B------:R-:W-:Y:S01]  /*23aa0*/  @!UPT UIADD3 URZ, URZ, URZ, URZ ;  /* 0x0000003f3f3ff290 */ /* 0x000fe2000fffe03f */
[----:B------:R-:W-:Y:S01]  /*23ab0*/  STL.64 [R1+0x230], R36 ;  /* 0x0002302401007387 */ /* 0x000fe20000100a00 */
[----:B------:R1:W-:Y:S03]  /*23ac0*/  STL.64 [R1+0x238], R38 ;  /* 0x0002382601007387 */ /* 0x0003e60000100a00 */
[----:B-1----:R-:W2:Y:S01]  /*23ad0*/  LDL.LU.64 R38, [R1+0x1710] ;  /* 0x0017100001267983 */ /* 0x002ea20000300a00 */
[----:B------:R-:W2:Y:S02]  /*23ae0*/  LDL.LU.64 R36, [R1+0x1708] ;  /* 0x0017080001247983 */ /* 0x000ea40000300a00 */
        /* <DEDUP_REMOVED lines=35> */
[----:B------:R-:W3:Y:S02]  /*23d20*/  LDL.LU.64 R12, [R1+0x810] ;  /* 0x00081000010c7983 */ /* 0x000ee40000300a00 */
[----:B------:R-:W3:Y:S01]  /*23d30*/  LDL.LU.64 R8, [R1+0x818] ;  /* 0x0008180001087983 */ /* 0x000ee20000300a00 */
[----:B------:R-:W3:Y:S01]  /*23d40*/  LDL.LU.64 R4, [R1+0x7f0] ;  /* 0x0007f00001047983 */ /* 0x000ee20000300a00 */
[----:B--2---:R-:W-:Y:S03]  /*23d50*/  HMMA.16816.F32.BF16 R40, R40, R10, R36 ;  /* 0x0000000a2828723c */ /* 0x004fe60000041824 */
[----:B------:R-:W3:Y:S01]  /*23d60*/  LDL.LU.64 R38, [R1+0x16b0] ;  /* 0x0016b00001267983 */ /* 0x000ee20000300a00 */
[----:B------:R-:W3:Y:S11]  /*23d70*/  LDL.LU.64 R36, [R1+0x16a8] ;  /* 0x0016a80001247983 */ /* 0x000ef60000300a00 */
[----:B------:R-:W-:Y:S08]  /*23d80*/  @!UPT UIADD3 URZ, URZ, URZ, URZ ;  /* 0x0000003f3f3ff290 */ /* 0x000ff0000fffe03f */
[----:B------:R1:W-:Y:S01]  /*23d90*/  STL.64 [R1+0xe0], R40 ;  /* 0x0000e02801007387 */ /* 0x0003e20000100a00 */
[----:B------:R2:W-:Y:S03]  /*23da0*/  STL.64 [R1+0xe8], R42 ;  /* 0x0000e82a01007387 */ /* 0x0005e60000100a00 */
[----:B-1----:R-:W4:Y:S01]  /*23db0*/  LDL.LU R40, [R1+0x80] ;  /* 0x0000800001287983 */ /* 0x002f220000300800 */
[----:B------:R-:W4:Y:S02]  /*23dc0*/  LDL.LU R41, [R1+0x84] ;  /* 0x0000840001297983 */ /* 0x000f240000300800 */
[----:B--2---:R-:W2:Y:S02]  /*23dd0*/  LDL.LU R42, [R1+0x88] ;  /* 0x00008800012a7983 */ /* 0x004ea40000300800 */
[----:B------:R-:W2:Y:S01]  /*23de0*/  LDL.LU R43, [R1+0x8c] ;  /* 0x00008c00012b7983 */ /* 0x000ea20000300800 */
[C---:B---3--:R-:W-:Y:S08]  /*23df0*/  HMMA.16816.F32.BF16 R52, R36.reuse, R34, R52 ;  /* 0x000000222434723c */ /* 0x048ff00000041834 */
[----:B----4-:R-:W-:Y:S11]  /*23e00*/  HMMA.16816.F32.BF16 R56, R36, R30, R56 ;  /* 0x0000001e2438723c */ /* 0x010ff60000041838 */
[----:B------:R-:W-:Y:S04]  /*23e10*/  @!UPT UIADD3 URZ, URZ, URZ, URZ ;  /* 0x0000003f3f3ff290 */ /* 0x000fe8000fffe03f */
[----:B------:R1:W-:Y:S01]  /*23e20*/  STL.64 [R1+0xd0], R52 ;  /* 0x0000d03401007387 */ /* 0x0003e20000100a00 */
[----:B------:R-:W-:Y:S03]  /*23e30*/  STL.64 [R1+0xd8], R54 ;  /* 0x0000d83601007387 */ /* 0x000fe60000100a00 */
[----:B-1----:R0:W5:Y:S04]  /*23e40*/  LDL.LU.64 R52, [R1+0x16a0] ;  /* 0x0016a00001347983 */ /* 0x0021680000300a00 */
[----:B------:R1:W-:Y:S01]  /*23e50*/  STL.64 [R1+0xc0], R56 ;  /* 0x0000c03801007387 */ /* 0x0003e20000100a00 */
[----:B------:R3:W-:Y:S02]  /*23e60*/  STL.64 [R1+0xc8], R58 ;  /* 0x0000c83a01007387 */ /* 0x0007e40000100a00 */
[----:B-1----:R-:W-:-:S02]  /*23e70*/  IMAD.MOV.U32 R56, RZ, RZ, R17 ;  /* 0x000000ffff387224 */ /* 0x002fc400078e0011 */
[----:B------:R-:W4:Y:S01]  /*23e80*/  LDL.LU R17, [R1+0x169c] ;  /* 0x00169c0001117983 */ /* 0x000f220000300800 */
[----:B------:R-:W-:Y:S01]  /*23e90*/  HMMA.16816.F32.BF16 R44, R36, R26, R44 ;  /* 0x0000001a242c723c */ /* 0x000fe2000004182c */
[----:B------:R-:W-:-:S07]  /*23ea0*/  IMAD.MOV.U32 R24, RZ, RZ, R3 ;  /* 0x000000ffff187224 */ /* 0x000fce00078e0003 */
[----:B------:R-:W-:Y:S01]  /*23eb0*/  HMMA.16816.F32.BF16 R20, R36, R22, R48 ;  /* 0x000000162414723c */ /* 0x000fe20000041830 */
[----:B------:R-:W-:Y:S02]  /*23ec0*/  IMAD.MOV.U32 R26, RZ, RZ, R16 ;  /* 0x000000ffff1a7224 */ /* 0x000fe400078e0010 */
[----:B------:R-:W-:Y:S02]  /*23ed0*/  IMAD.MOV.U32 R27, RZ, RZ, R2 ;  /* 0x000000ffff1b7224 */ /* 0x000fe400078e0002 */
[----:B------:R-:W-:Y:S02]  /*23ee0*/  IMAD.MOV.U32 R57, RZ, RZ, R60 ;  /* 0x000000ffff397224 */ /* 0x000fe400078e003c */
[----:B---3--:R-:W-:Y:S01]  /*23ef0*/  IMAD.MOV.U32 R58, RZ, RZ, R61 ;  /* 0x000000ffff3a7224 */ /* 0x008fe200078e003d */
[----:B------:R-:W3:Y:S01]  /*23f00*/  LDL.LU R60, [R1+0x1698] ;  /* 0x00169800013c7983 */ /* 0x000ee20000300800 */
[----:B------:R-:W2:Y:S02]  /*23f10*/  LDL.LU R61, [R1+0x1694] ;  /* 0x00169400013d7983 */ /* 0x000ea40000300800 */
[----:B------:R-:W-:-:S02]  /*23f20*/  IMAD.MOV.U32 R59, RZ, RZ, R0 ;  /* 0x000000ffff3b7224 */ /* 0x000fc400078e0000 */
[----:B------:R-:W2:Y:S04]  /*23f30*/  LDL.LU R0, [R1+0x1690] ;  /* 0x0016900001007983 */ /* 0x000ea80000300800 */
[----:B------:R1:W-:Y:S01]  /*23f40*/  STL.64 [R1+0xb0], R44 ;  /* 0x0000b02c01007387 */ /* 0x0003e20000100a00 */
[----:B------:R0:W-:Y:S03]  /*23f50*/  STL.64 [R1+0xb8], R46 ;  /* 0x0000b82e01007387 */ /* 0x0001e60000100a00 */
[----:B-1----:R-:W2:Y:S01]  /*23f60*/  LDL.LU.64 R44, [R1+0x7f8] ;  /* 0x0007f800012c7983 */ /* 0x002ea20000300a00 */
[----:B0-----:R-:W2:Y:S02]  /*23f70*/  LDL.LU.64 R46, [R1+0x800] ;  /* 0x00080000012e7983 */ /* 0x001ea40000300a00 */
[----:B------:R-:W-:Y:S02]  /*23f80*/  STL.64 [R1+0xa0], R20 ;  /* 0x0000a01401007387 */ /* 0x000fe40000100a00 */
[----:B------:R0:W-:Y:S01]  /*23f90*/  STL.64 [R1+0xa8], R22 ;  /* 0x0000a81601007387 */ /* 0x0001e20000100a00 */
[----:B------:R-:W2:Y:S01]  /*23fa0*/  LDL.LU.64 R50, [R1+0x808] ;  /* 0x0008080001327983 */ /* 0x000ea20000300a00 */
[----:B------:R-:W2:Y:S01]  /*23fb0*/  LDL.LU R54, [R1+0xb70] ;  /* 0x000b700001367983 */ /* 0x000ea20000300800 */
[----:B------:R-:W-:Y:S11]  /*23fc0*/  HMMA.16816.F32.BF16 R56, R36, R6, R56 ;  /* 0x000000062438723c */ /* 0x000ff60000041838 */
[----:B------:R-:W-:Y:S11]  /*23fd0*/  @!UPT UIADD3 URZ, URZ, URZ, URZ ;  /* 0x0000003f3f3ff290 */ /* 0x000ff6000fffe03f */
[----:B------:R-:W-:Y:S02]  /*23fe0*/  @!UPT UIADD3 URZ, URZ, URZ, URZ ;  /* 0x0000003f3f3ff290 */ /* 0x000fe4000fffe03f */
[----:B0-----:R-:W-:Y:S02]  /*23ff0*/  IMAD.MOV.U32 R22, RZ, RZ, R58 ;  /* 0x000000ffff167224 */ /* 0x001fe400078e003a */
[----:B----4-:R-:W-:-:S07]  /*24000*/  IMAD.MOV.U32 R25, RZ, RZ, R17 ;  /* 0x000000ffff197224 */ /* 0x010fce00078e0011 */
[C---:B------:R-:W-:Y:S11]  /*24010*/  HMMA.16816.F32.BF16 R16, R36.reuse, R18, R24 ;  /* 0x000000122410723c */ /* 0x040ff60000041818 */
[----:B------:R-:W-:Y:S11]  /*24020*/  @!UPT UIADD3 URZ, URZ, URZ, URZ ;  /* 0x0000003f3f3ff290 */ /* 0x000ff6000fffe03f */
[----:B------:R-:W-:Y:S01]  /*24030*/  @!UPT UIADD3 URZ, URZ, URZ, URZ ;  /* 0x0000003f3f3ff290 */ /* 0x000fe2000fffe03f */
[----:B------:R-:W-:Y:S01]  /*24040*/  STL.64 [R1+0x90], R16 ;  /* 0x0000901001007387 */ /* 0x000fe20000100a00 */
[----:B------:R-:W-:Y:S02]  /*24050*/  IMAD.MOV.U32 R34, RZ, RZ, R17 ;  /* 0x000000ffff227224 */ /* 0x000fe400078e0011 */
[----:B------:R-:W-:Y:S02]  /*24060*/  IMAD.MOV.U32 R31, RZ, RZ, R16 ;  /* 0x000000ffff1f7224 */ /* 0x000fe400078e0010 */
[----:B------:R-:W-:Y:S01]  /*24070*/  IMAD.MOV.U32 R30, RZ, RZ, R18 ;  /* 0x000000ffff1e7224 */ /* 0x000fe200078e0012 */
[----:B------:R2:W-:Y:S01]  /*24080*/  STL.64 [R1+0x98], R18 ;  /* 0x0000981201007387 */ /* 0x0005e20000100a00 */
[----:B------:R-:W-:Y:S02]  /*24090*/  IMAD.MOV.U32 R27, RZ, RZ, R19 ;  /* 0x000000ffff1b7224 */ /* 0x000fe400078e0013 */
[----:B--2---:R-:W-:Y:S07]  /*240a0*/  HMMA.16816.F32.BF16 R16, R36, R14, R40 ;  /* 0x0000000e2410723c */ /* 0x004fee0000041828 */
[----:B------:R-:W-:-:S02]  /*240b0*/  IMAD.MOV.U32 R42, RZ, RZ, R57 ;  /* 0x000000ffff2a7224 */ /* 0x000fc400078e0039 */
[----:B------:R-:W-:Y:S11]  /*240c0*/  IMAD.MOV.U32 R41, RZ, RZ, R56 ;  /* 0x000000ffff297224 */ /* 0x000ff600078e0038 */
[----:B------:R-:W-:Y:S03]  /*240d0*/  @!UPT UIADD3 URZ, URZ, URZ, URZ ;  /* 0x0000003f3f3ff290 */ /* 0x000fe6000fffe03f */
[----:B------:R-:W-:Y:S01]  /*240e0*/  STL.64 [R1+0x80], R16 ;  /* 0x0000801001007387 */ /* 0x000fe20000100a00 */
[----:B------:R0:W-:Y:S02]  /*240f0*/  STL.64 [R1+0x88], R18 ;  /* 0x0000881201007387 */ /* 0x0001e40000100a00 */
[----:B------:R-:W2:Y:S02]  /*24100*/  LDL.LU R55, [R1+0xb88] ;  /* 0x000b880001377983 */ /* 0x000ea40000300800 */
[----:B------:R-:W4:Y:S01]  /*24110*/  LDL.LU R21, [R1+0x1318] ;  /* 0x0013180001157983 */ /* 0x000f220000300800 */
[----:B------:R-:W4:Y:S01]  /*24120*/  LDL.LU R25, [R1+0x1310] ;  /* 0x0013100001197983 */ /* 0x000f220000300800 */
[----:B------:R-:W4:Y:S02]  /*24130*/  LDL.LU R20, [R1+0x1308] ;  /* 0x0013080001147983 */ /* 0x000f240000300800 */
[----:B------:R-:W4:Y:S02]  /*24140*/  LDL.LU R24, [R1+0x1300] ;  /* 0x0013000001187983 */ /* 0x000f240000300800 */
[----:B------:R-:W4:Y:S02]  /*24150*/  LDL.LU R2, [R1+0x12f8] ;  /* 0x0012f80001027983 */ /* 0x000f240000300800 */
[----:B------:R-:W-:Y:S01]  /*24160*/  IMAD.MOV.U32 R23, RZ, RZ, R19 ;  /* 0x000000ffff177224 */ /* 0x000fe200078e0013 */
[----:B------:R-:W-:Y:S01]  /*24170*/  STL.64 [R1+0x70], R56 ;  /* 0x0000703801007387 */ /* 0x000fe20000100a00 */
[----:B------:R1:W-:Y:S02]  /*24180*/  STL.64 [R1+0x78], R58 ;  /* 0x0000783a01007387 */ /* 0x0003e40000100a00 */
[----:B0-----:R-:W-:-:S02]  /*24190*/  IMAD.MOV.U32 R19, RZ, RZ, R59 ;  /* 0x000000ffff137224 */ /* 0x001fc400078e003b */
[----:B-1----:R-:W4:Y:S01]  /*241a0*/  LDL.LU.64 R58, [R1+0x1688] ;  /* 0x00168800013a7983 */ /* 0x002f220000300a00 */
[----:B------:R-:W4:Y:S02]  /*241b0*/  LDL.LU.64 R56, [R1+0x1680] ;  /* 0x0016800001387983 */ /* 0x000f240000300a00 */
[----:B------:R-:W-:-:S04]  /*241c0*/  IMAD.MOV.U32 R3, RZ, RZ, c[0x0][0x188] ;  /* 0x00006200ff037624 */ /* 0x000fc800078e00ff */
[----:B------:R-:W-:-:S04]  /*241d0*/  IMAD.SHL.U32 R3, R3, 0x20, RZ ;  /* 0x0000002003037824 */ /* 0x000fc800078e00ff */
[----:B------:R-:W-:Y:S02]  /*241e0*/  IMAD.SHL.U32 R3, R3, 0x2, RZ ;  /* 0x0000000203037824 */ /* 0x000fe400078e00ff */
[----:B------:R-:W-:-:S03]  /*241f0*/  IMAD.MOV.U32 R35, RZ, RZ, R16 ;  /* 0x000000ffff237224 */ /* 0x000fc600078e0010 */
[-C--:B------:R-:W-:Y:S01]  /*24200*/  IADD3 R15, P0, R12, R3.reuse, RZ ;  /* 0x000000030c0f7210 */ /* 0x080fe20007f1e0ff */
[----:B------:R-:W-:Y:S01]  /*24210*/  IMAD.MOV.U32 R40, RZ, RZ, R17 ;  /* 0x000000ffff287224 */ /* 0x000fe200078e0011 */
[-C--:B------:R-:W-:Y:S01]  /*24220*/  IADD3 R16, P1, R8, R3.reuse, RZ ;  /* 0x0000000308107210 */ /* 0x080fe20007f3e0ff */
[----:B------:R-:W-:Y:S01]  /*24230*/  IMAD.MOV.U32 R26, RZ, RZ, R18 ;  /* 0x000000ffff1a7224 */ /* 0x000fe200078e0012 */
[-C--:B---3--:R-:W-:Y:S01]  /*24240*/  IADD3 R17, P2, R60, R3.reuse, RZ ;  /* 0x000000033c117210 */ /* 0x088fe20007f5e0ff */
[--C-:B------:R-:W-:Y:S02]  /*24250*/  IMAD.X R13, R13, 0x1, R0.reuse, P0 ;  /* 0x000000010d0d7824 */ /* 0x100fe400000e0600 */
[----:B------:R-:W-:Y:S01]  /*24260*/  IMAD.MOV.U32 R12, RZ, RZ, 0x1f ;  /* 0x0000001fff0c7424 */ /* 0x000fe200078e00ff */
[----:B------:R-:W-:Y:S02]  /*24270*/  IADD3 R18, P0, R4, R3, RZ ;  /* 0x0000000304127210 */ /* 0x000fe40007f1e0ff */
[----:B------:R-:W-:Y:S01]  /*24280*/  IADD3 R54, R54, 0x1, RZ ;  /* 0x0000000136367810 */ /* 0x000fe20007ffe0ff */
[----:B------:R-:W-:-:S02]  /*24290*/  IMAD.X R14, R9, 0x1, R0, P1 ;  /* 0x00000001090e7824 */ /* 0x000fc400008e0600 */
[--C-:B------:R-:W-:Y:S01]  /*242a0*/  IMAD.X R60, R61, 0x1, R0.reuse, P2 ;  /* 0x000000013d3c7824 */ /* 0x100fe200010e0600 */
[----:B------:R-:W-:Y:S02]  /*242b0*/  IADD3 R48, R12, c[0x0][0x180], RZ ;  /* 0x000060000c307a10 */ /* 0x000fe40007ffe0ff */
[-C--:B------:R-:W-:Y:S01]  /*242c0*/  IADD3 R8, P1, R44, R3.reuse, RZ ;  /* 0x000000032c087210 */ /* 0x080fe20007f3e0ff */
[--C-:B------:R-:W-:Y:S01]  /*242d0*/  IMAD.X R4, R5, 0x1, R0.reuse, P0 ;  /* 0x0000000105047824 */ /* 0x100fe200000e0600 */
[----:B------:R-:W-:Y:S01]  /*242e0*/  IADD3 R12, P2, R50, R3, RZ ;  /* 0x00000003320c7210 */ /* 0x000fe20007f5e0ff */
[----:B------:R-:W-:Y:S02]  /*242f0*/  STL [R1+0xb70], R54 ;  /* 0x000b703601007387 */ /* 0x000fe40000100800 */
[--C-:B------:R-:W-:Y:S02]  /*24300*/  IMAD.X R5, R45, 0x1, R0.reuse, P1 ;  /* 0x000000012d057824 */ /* 0x100fe400008e0600 */
[----:B------:R-:W-:Y:S01]  /*24310*/  IMAD.X R7, R51, 0x1, R0, P2 ;  /* 0x0000000133077824 */ /* 0x000fe200010e0600 */
[----:B------:R-:W-:Y:S01]  /*24320*/  SHF.R.S32.HI R49, RZ, 0x1f, R48 ;  /* 0x0000001fff317819 */ /* 0x000fe20000011430 */
[----:B------:R-:W-:-:S02]  /*24330*/  IMAD.MOV.U32 R61, RZ, RZ, R60 ;  /* 0x000000ffff3d7224 */ /* 0x000fc400078e003c */
[----:B------:R-:W-:Y:S01]  /*24340*/  IMAD.MOV.U32 R60, RZ, RZ, R17 ;  /* 0x000000ffff3c7224 */ /* 0x000fe200078e0011 */
[----:B------:R-:W-:Y:S02]  /*24350*/  LEA.HI R43, R49, R48, RZ, 0x5 ;  /* 0x00000030312b7211 */ /* 0x000fe400078f28ff */
[----:B------:R-:W-:Y:S02]  /*24360*/  IADD3 R9, P0, R46, R3, RZ ;  /* 0x000000032e097210 */ /* 0x000fe40007f1e0ff */
[----:B------:R-:W-:-:S03]  /*24370*/  SHF.R.S32.HI R43, RZ, 0x5, R43 ;  /* 0x00000005ff2b7819 */ /* 0x000fc6000001142b */
[----:B------:R-:W-:Y:S01]  /*24380*/  IMAD.X R6, R47, 0x1, R0, P0 ;  /* 0x000000012f067824 */ /* 0x000fe200000e0600 */
[----:B------:R-:W-:Y:S02]  /*24390*/  ISETP.NE.U32.AND P0, PT, R54, R43, PT ;  /* 0x0000002b3600720c */ /* 0x000fe40003f05070 */
[-C--:B--2---:R-:W-:Y:S02]  /*243a0*/  IADD3 R55, P2, R55, R3.reuse, RZ ;  /* 0x0000000337377210 */ /* 0x084fe40007f5e0ff */
[-C--:B----4-:R-:W-:Y:S02]  /*243b0*/  IADD3 R21, P1, R21, R3.reuse, RZ ;  /* 0x0000000315157210 */ /* 0x090fe40007f3e0ff */
[-C--:B------:R-:W-:Y:S02]  /*243c0*/  IADD3 R25, P4, R25, R3.reuse, RZ ;  /* 0x0000000319197210 */ /* 0x080fe40007f9e0ff */
[-C--:B------:R-:W-:Y:S02]  /*243d0*/  IADD3 R20, P6, R20, R3.reuse, RZ ;  /* 0x0000000314147210 */ /* 0x080fe40007fde0ff */
[----:B------:R-:W-:Y:S01]  /*243e0*/  IADD3 R24, P5, R24, R3, RZ ;  /* 0x0000000318187210 */ /* 0x000fe20007fbe0ff */
[----:B------:R-:W-:Y:S07]  /*243f0*/  HMMA.16816.F32.BF16 R56, R36, R10, R56 ;  /* 0x0000000a2438723c */ /* 0x000fee0000041838 */
[----:B------:R-:W-:-:S02]  /*24400*/  IMAD.MOV.U32 R10, RZ, RZ, R15 ;  /* 0x000000ffff0a7224 */ /* 0x000fc400078e000f */
[----:B------:R-:W-:Y:S02]  /*24410*/  IMAD.MOV.U32 R11, RZ, RZ, R13 ;  /* 0x000000ffff0b7224 */ /* 0x000fe400078e000d */
[----:B------:R-:W-:Y:S02]  /*24420*/  IMAD.MOV.U32 R15, RZ, RZ, R14 ;  /* 0x000000ffff0f7224 */ /* 0x000fe400078e000e */
[----:B------:R-:W-:Y:S01]  /*24430*/  IMAD.MOV.U32 R14, RZ, RZ, R16 ;  /* 0x000000ffff0e7224 */ /* 0x000fe200078e0010 */
[----:B------:R0:W-:Y:S04]  /*24440*/  STL.64 [R1+0x810], R10 ;  /* 0x0008100a01007387 */ /* 0x0001e80000100a00 */
[----:B------:R-:W-:Y:S01]  /*24450*/  STL.64 [R1+0x818], R14 ;  /* 0x0008180e01007387 */ /* 0x000fe20000100a00 */
[----:B------:R-:W-:Y:S01]  /*24460*/  IADD3 R2, P3, R2, R3, RZ ;  /* 0x0000000302027210 */ /* 0x000fe20007f7e0ff */
[----:B0-----:R-:W-:-:S02]  /*24470*/  IMAD.MOV.U32 R10, RZ, RZ, R18 ;  /* 0x000000ffff0a7224 */ /* 0x001fc400078e0012 */
[----:B------:R-:W-:Y:S02]  /*24480*/  IMAD.MOV.U32 R11, RZ, RZ, R4 ;  /* 0x000000ffff0b7224 */ /* 0x000fe400078e0004 */
[----:B------:R-:W-:-:S03]  /*24490*/  IMAD.MOV.U32 R4, RZ, RZ, R8 ;  /* 0x000000ffff047224 */ /* 0x000fc600078e0008 */
[----:B------:R-:W-:Y:S02]  /*244a0*/  STL.64 [R1+0x7f0], R10 ;  /* 0x0007f00a01007387 */ /* 0x000fe40000100a00 */
[----:B------:R0:W-:Y:S02]  /*244b0*/  STL.64 [R1+0x7f8], R4 ;  /* 0x0007f80401007387 */ /* 0x0001e40000100a00 */
[----:B------:R1:W-:Y:S02]  /*244c0*/  STL [R1+0xb88], R55 ;  /* 0x000b883701007387 */ /* 0x0003e40000100800 */
[----:B------:R2:W-:Y:S01]  /*244d0*/  STL [R1+0x1318], R21 ;  /* 0x0013181501007387 */ /* 0x0005e20000100800 */
[----:B------:R3:W-:Y:S01]  /*244e0*/  STL [R1+0x1310], R25 ;  /* 0x0013101901007387 */ /* 0x0007e20000100800 */
[----:B------:R-:W4:Y:S02]  /*244f0*/  LDL.LU R8, [R1+0xb84] ;  /* 0x000b840001087983 */ /* 0x000f240000300800 */
[----:B------:R1:W-:Y:S01]  /*24500*/  STL [R1+0x1308], R20 ;  /* 0x0013081401007387 */ /* 0x0003e20000100800 */
[----:B0-----:R-:W4:Y:S01]  /*24510*/  LDL.LU R5, [R1+0x12f0] ;  /* 0x0012f00001057983 */ /* 0x001f220000300800 */
[----:B------:R0:W-:Y:S02]  /*24520*/  STL [R1+0x1300], R24 ;  /* 0x0013001801007387 */ /* 0x0001e40000100800 */
[----:B------:R-:W4:Y:S02]  /*24530*/  LDL.LU R18, [R1+0x1314] ;  /* 0x0013140001127983 */ /* 0x000f240000300800 */
[----:B------:R0:W-:Y:S01]  /*24540*/  STL [R1+0x12f8], R2 ;  /* 0x0012f80201007387 */ /* 0x0001e20000100800 */
        /* <DEDUP_REMOVED lines=22> */
[----:B-1----:R-:W4:Y:S02]  /*246b0*/  LDL.LU R55, [R1+0x1290] ;  /* 0x0012900001377983 */ /* 0x002f240000300800 */
[----:B--2---:R-:W2:Y:S01]  /*246c0*/  LDL.LU R21, [R1+0x12b4] ;  /* 0x0012b40001157983 */ /* 0x004ea20000300800 */
[----:B---3--:R-:W3:Y:S01]  /*246d0*/  LDL.LU R25, [R1+0x1288] ;  /* 0x0012880001197983 */ /* 0x008ee20000300800 */
[----:B------:R-:W2:Y:S02]  /*246e0*/  LDL.LU R20, [R1+0x12ac] ;  /* 0x0012ac0001147983 */ /* 0x000ea40000300800 */
[----:B0-----:R-:W2:Y:S02]  /*246f0*/  LDL.LU R24, [R1+0x1280] ;  /* 0x0012800001187983 */ /* 0x001ea40000300800 */
[----:B------:R-:W2:Y:S02]  /*24700*/  LDL.LU R2, [R1+0x12a4] ;  /* 0x0012a40001027983 */ /* 0x000ea40000300800 */
[--C-:B----4-:R-:W-:Y:S01]  /*24710*/  IMAD.X R8, R8, 0x1, R0.reuse, P2 ;  /* 0x0000000108087824 */ /* 0x110fe200010e0600 */
[-C--:B------:R-:W-:Y:S01]  /*24720*/  IADD3 R5, P2, R5, R3.reuse, RZ ;  /* 0x0000000305057210 */ /* 0x080fe20007f5e0ff */
[--C-:B------:R-:W-:Y:S01]  /*24730*/  IMAD.X R18, R18, 0x1, R0.reuse, P1 ;  /* 0x0000000112127824 */ /* 0x100fe200008e0600 */
[-C--:B------:R-:W-:Y:S01]  /*24740*/  IADD3 R4, P1, R4, R3.reuse, RZ ;  /* 0x0000000304047210 */ /* 0x080fe20007f3e0ff */
[--C-:B------:R-:W-:Y:S01]  /*24750*/  IMAD.X R17, R17, 0x1, R0.reuse, P4 ;  /* 0x0000000111117824 */ /* 0x100fe200020e0600 */
[----:B------:R0:W-:Y:S01]  /*24760*/  STL [R1+0xb84], R8 ;  /* 0x000b840801007387 */ /* 0x0001e20000100800 */
[-C--:B------:R-:W-:Y:S01]  /*24770*/  IADD3 R16, P4, R16, R3.reuse, RZ ;  /* 0x0000000310107210 */ /* 0x080fe20007f9e0ff */
[----:B------:R1:W-:Y:S02]  /*24780*/  STL [R1+0x12f0], R5 ;  /* 0x0012f00501007387 */ /* 0x0003e40000100800 */
        /* <DEDUP_REMOVED lines=40> */
[--C-:B--2---:R-:W-:Y:S01]  /*24a10*/  IMAD.X R21, R21, 0x1, R0.reuse, P1 ;  /* 0x0000000115157824 */ /* 0x104fe200008e0600 */
[----:B------:R2:W-:Y:S01]  /*24a20*/  STL [R1+0x12c4], R50 ;  /* 0x0012c43201007387 */ /* 0x0005e20000100800 */
[-C--:B---3--:R-:W-:Y:S01]  /*24a30*/  IADD3 R25, P1, R25, R3.reuse, RZ ;  /* 0x0000000319197210 */ /* 0x088fe20007f3e0ff */
[----:B------:R2:W-:Y:S02]  /*24a40*/  STL [R1+0x1298], R51 ;  /* 0x0012983301007387 */ /* 0x0005e40000100800 */
[----:B------:R2:W-:Y:S02]  /*24a50*/  STL [R1+0x12bc], R54 ;  /* 0x0012bc3601007387 */ /* 0x0005e40000100800 */
[--C-:B------:R-:W-:Y:S01]  /*24a60*/  IMAD.X R20, R20, 0x1, R0.reuse, P4 ;  /* 0x0000000114147824 */ /* 0x100fe200020e0600 */
[----:B------:R2:W-:Y:S01]  /*24a70*/  STL [R1+0x1290], R55 ;  /* 0x0012903701007387 */ /* 0x0005e20000100800 */
[-C--:B------:R-:W-:Y:S01]  /*24a80*/  IADD3 R24, P4, R24, R3.reuse, RZ ;  /* 0x0000000318187210 */ /* 0x080fe20007f9e0ff */
[----:B------:R2:W-:Y:S02]  /*24a90*/  STL [R1+0x12b4], R21 ;  /* 0x0012b41501007387 */ /* 0x0005e40000100800 */
[----:B------:R2:W-:Y:S02]  /*24aa0*/  STL [R1+0x1288], R25 ;  /* 0x0012881901007387 */ /* 0x0005e40000100800 */
[--C-:B------:R-:W-:Y:S01]  /*24ab0*/  IMAD.X R2, R2, 0x1, R0.reuse, P6 ;  /* 0x0000000102027824 */ /* 0x100fe200030e0600 */
[----:B0-----:R-:W3:Y:S01]  /*24ac0*/  LDL.LU R8, [R1+0x1278] ;  /* 0x0012780001087983 */ /* 0x001ee20000300800 */
[----:B------:R0:W-:Y:S02]  /*24ad0*/  STL [R1+0x12ac], R20 ;  /* 0x0012ac1401007387 */ /* 0x0001e40000100800 */
[----:B-1----:R-:W3:Y:S02]  /*24ae0*/  LDL.LU R5, [R1+0x129c] ;  /* 0x00129c0001057983 */ /* 0x002ee40000300800 */
[----:B------:R1:W-:Y:S01]  /*24af0*/  STL [R1+0x1280], R24 ;  /* 0x0012801801007387 */ /* 0x0003e20000100800 */
[----:B----4-:R-:W4:Y:S01]  /*24b00*/  LDL.LU R18, [R1+0x1270] ;  /* 0x0012700001127983 */ /* 0x010f220000300800 */
[----:B------:R0:W-:Y:S02]  /*24b10*/  STL [R1+0x12a4], R2 ;  /* 0x0012a40201007387 */ /* 0x0001e40000100800 */
        /* <DEDUP_REMOVED lines=19> */
[----:B--2---:R-:W2:Y:S02]  /*24c50*/  LDL.LU R50, [R1+0x1220] ;  /* 0x0012200001327983 */ /* 0x004ea40000300800 */
[----:B------:R-:W2:Y:S02]  /*24c60*/  LDL.LU R51, [R1+0x1244] ;  /* 0x0012440001337983 */ /* 0x000ea40000300800 */
[----:B------:R-:W2:Y:S01]  /*24c70*/  LDL.LU R54, [R1+0x1218] ;  /* 0x0012180001367983 */ /* 0x000ea20000300800 */
[----:B------:R-:W2:Y:S01]  /*24c80*/  LDL.LU R55, [R1+0x123c] ;  /* 0x00123c0001377983 */ /* 0x000ea20000300800 */
[----:B------:R-:W2:Y:S02]  /*24c90*/  LDL.LU R21, [R1+0x1210] ;  /* 0x0012100001157983 */ /* 0x000ea40000300800 */
[----:B------:R-:W2:Y:S02]  /*24ca0*/  LDL.LU R25, [R1+0x1234] ;  /* 0x0012340001197983 */ /* 0x000ea40000300800 */
[----:B0-----:R-:W2:Y:S01]  /*24cb0*/  LDL.LU R20, [R1+0x1208] ;  /* 0x0012080001147983 */ /* 0x001ea20000300800 */
[----:B-1----:R-:W2:Y:S01]  /*24cc0*/  LDL.LU R24, [R1+0x122c] ;  /* 0x00122c0001187983 */ /* 0x002ea20000300800 */
[----:B------:R-:W2:Y:S01]  /*24cd0*/  LDL.LU R2, [R1+0x1200] ;  /* 0x0012000001027983 */ /* 0x000ea20000300800 */
[-C--:B---3--:R-:W-:Y:S01]  /*24ce0*/  IADD3 R8, P6, R8, R3.reuse, RZ ;  /* 0x0000000308087210 */ /* 0x088fe20007fde0ff */
[--C-:B------:R-:W-:Y:S01]  /*24cf0*/  IMAD.X R5, R5, 0x1, R0.reuse, P5 ;  /* 0x0000000105057824 */ /* 0x100fe200028e0600 */
[-C--:B----4-:R-:W-:Y:S01]  /*24d00*/  IADD3 R18, P5, R18, R3.reuse, RZ ;  /* 0x0000000312127210 */ /* 0x090fe20007fbe0ff */
[--C-:B------:R-:W-:Y:S01]  /*24d10*/  IMAD.X R4, R4, 0x1, R0.reuse, P3 ;  /* 0x0000000104047824 */ /* 0x100fe200018e0600 */
[----:B------:R-:W-:Y:S01]  /*24d20*/  IADD3 R17, P3, R17, R3, RZ ;  /* 0x0000000311117210 */ /* 0x000fe20007f7e0ff */
[----:B------:R0:W-:Y:S01]  /*24d30*/  STL [R1+0x1278], R8 ;  /* 0x0012780801007387 */ /* 0x0001e20000100800 */
[----:B------:R-:W-:-:S02]  /*24d40*/  IMAD.X R16, R16, 0x1, R0, P2 ;  /* 0x0000000110107824 */ /* 0x000fc400010e0600 */
[----:B------:R1:W-:Y:S01]  /*24d50*/  STL [R1+0x129c], R5 ;  /* 0x00129c0501007387 */ /* 0x0003e20000100800 */
[-C--:B------:R-:W-:Y:S01]  /*24d60*/  IADD3 R14, P2, R14, R3.reuse, RZ ;  /* 0x000000030e0e7210 */ /* 0x080fe20007f5e0ff */
[----:B------:R3:W-:Y:S01]  /*24d70*/  STL [R1+0x1270], R18 ;  /* 0x0012701201007387 */ /* 0x0007e20000100800 */
[--C-:B------:R-:W-:Y:S02]  /*24d80*/  IMAD.X R15, R15, 0x1, R0.reuse, P1 ;  /* 0x000000010f0f7824 */ /* 0x100fe400008e0600 */
[----:B------:R4:W-:Y:S01]  /*24d90*/  STL [R1+0x1294], R4 ;  /* 0x0012940401007387 */ /* 0x0009e20000100800 */
[-C--:B------:R-:W-:Y:S01]  /*24da0*/  IADD3 R13, P1, R13, R3.reuse, RZ ;  /* 0x000000030d0d7210 */ /* 0x080fe20007f3e0ff */
[----:B------:R0:W-:Y:S01]  /*24db0*/  STL [R1+0x1268], R17 ;  /* 0x0012681101007387 */ /* 0x0001e20000100800 */
[--C-:B------:R-:W-:Y:S02]  /*24dc0*/  IMAD.X R36, R36, 0x1, R0.reuse, P4 ;  /* 0x0000000124247824 */ /* 0x100fe400020e0600 */
[----:B------:R0:W-:Y:S01]  /*24dd0*/  STL [R1+0x128c], R16 ;  /* 0x00128c1001007387 */ /* 0x0001e20000100800 */
        /* <DEDUP_REMOVED lines=24> */
[----:B--2---:R-:W-:Y:S01]  /*24f60*/  IADD3 R50, P4, R50, R3, RZ ;  /* 0x0000000332327210 */ /* 0x004fe20007f9e0ff */
        /* <DEDUP_REMOVED lines=10> */
[----:B------:R1:W-:Y:S02]  /*25010*/  STL [R1+0x1244], R51 ;  /* 0x0012443301007387 */ /* 0x0003e40000100800 */
[----:B------:R4:W-:Y:S01]  /*25020*/  STL [R1+0x1218], R54 ;  /* 0x0012183601007387 */ /* 0x0009e20000100800 */
[----:B------:R-:W-:Y:S01]  /*25030*/  IADD3 R20, P3, R20, R3, RZ ;  /* 0x0000000314147210 */ /* 0x000fe20007f7e0ff */
[----:B------:R4:W-:Y:S01]  /*25040*/  STL [R1+0x123c], R55 ;  /* 0x00123c3701007387 */ /* 0x0009e20000100800 */
[----:B------:R-:W-:-:S02]  /*25050*/  IMAD.X R24, R24, 0x1, R0, P2 ;  /* 0x0000000118187824 */ /* 0x000fc400010e0600 */
[----:B------:R4:W-:Y:S02]  /*25060*/  STL [R1+0x1210], R21 ;  /* 0x0012101501007387 */ /* 0x0009e40000100800 */
[----:B------:R4:W-:Y:S01]  /*25070*/  STL [R1+0x1234], R25 ;  /* 0x0012341901007387 */ /* 0x0009e20000100800 */
[-C--:B------:R-:W-:Y:S01]  /*25080*/  IADD3 R2, P2, R2, R3.reuse, RZ ;  /* 0x0000000302027210 */ /* 0x080fe20007f5e0ff */
[----:B0-----:R-:W2:Y:S01]  /*25090*/  LDL.LU R8, [R1+0x1224] ;  /* 0x0012240001087983 */ /* 0x001ea20000300800 */
[----:B------:R0:W-:Y:S02]  /*250a0*/  STL [R1+0x1208], R20 ;  /* 0x0012081401007387 */ /* 0x0001e40000100800 */
[----:B-1----:R-:W2:Y:S02]  /*250b0*/  LDL.LU R5, [R1+0x11f8] ;  /* 0x0011f80001057983 */ /* 0x002ea40000300800 */
[----:B------:R1:W-:Y:S01]  /*250c0*/  STL [R1+0x122c], R24 ;  /* 0x00122c1801007387 */ /* 0x0003e20000100800 */
[----:B---3--:R-:W3:Y:S01]  /*250d0*/  LDL.LU R18, [R1+0x121c] ;  /* 0x00121c0001127983 */ /* 0x008ee20000300800 */
[----:B------:R0:W-:Y:S02]  /*250e0*/  STL [R1+0x1200], R2 ;  /* 0x0012000201007387 */ /* 0x0001e40000100800 */
[----:B----4-:R-:W4:Y:S02]  /*250f0*/  LDL.LU R4, [R1+0x11f0] ;  /* 0x0011f00001047983 */ /* 0x010f240000300800 */
        /* <DEDUP_REMOVED lines=24> */
[----:B0-----:R-:W4:Y:S01]  /*25280*/  LDL.LU R20, [R1+0x11b4] ;  /* 0x0011b40001147983 */ /* 0x001f220000300800 */
[----:B-1----:R-:W4:Y:S01]  /*25290*/  LDL.LU R24, [R1+0x1188] ;  /* 0x0011880001187983 */ /* 0x002f220000300800 */
[----:B------:R-:W4:Y:S02]  /*252a0*/  LDL.LU R2, [R1+0x11ac] ;  /* 0x0011ac0001027983 */ /* 0x000f240000300800 */
[--C-:B--2---:R-:W-:Y:S01]  /*252b0*/  IMAD.X R8, R8, 0x1, R0.reuse, P1 ;  /* 0x0000000108087824 */ /* 0x104fe200008e0600 */
[-C--:B------:R-:W-:Y:S01]  /*252c0*/  IADD3 R5, P1, R5, R3.reuse, RZ ;  /* 0x0000000305057210 */ /* 0x080fe20007f3e0ff */
[--C-:B---3--:R-:W-:Y:S01]  /*252d0*/  IMAD.X R18, R18, 0x1, R0.reuse, P4 ;  /* 0x0000000112127824 */ /* 0x108fe200020e0600 */
[-C--:B----4-:R-:W-:Y:S01]  /*252e0*/  IADD3 R4, P4, R4, R3.reuse, RZ ;  /* 0x0000000304047210 */ /* 0x090fe20007f9e0ff */
        /* <DEDUP_REMOVED lines=55> */
[----:B0-----:R-:W4:Y:S01]  /*25660*/  LDL.LU R8, [R1+0x1180] ;  /* 0x0011800001087983 */ /* 0x001f220000300800 */
[----:B------:R0:W-:Y:S02]  /*25670*/  STL [R1+0x11b4], R20 ;  /* 0x0011b41401007387 */ /* 0x0001e40000100800 */
[----:B-1----:R-:W4:Y:S02]  /*25680*/  LDL.LU R5, [R1+0x11a4] ;  /* 0x0011a40001057983 */ /* 0x002f240000300800 */
[----:B------:R1:W-:Y:S01]  /*25690*/  STL [R1+0x1188], R24 ;  /* 0x0011881801007387 */ /* 0x0003e20000100800 */
[----:B--2---:R-:W2:Y:S01]  /*256a0*/  LDL.LU R18, [R1+0x1178] ;  /* 0x0011780001127983 */ /* 0x004ea20000300800 */
[----:B------:R0:W-:Y:S02]  /*256b0*/  STL [R1+0x11ac], R2 ;  /* 0x0011ac0201007387 */ /* 0x0001e40000100800 */
[----:B---3--:R-:W3:Y:S02]  /*256c0*/  LDL.LU R4, [R1+0x119c] ;  /* 0x00119c0001047983 */ /* 0x008ee40000300800 */
        /* <DEDUP_REMOVED lines=24> */
[----:B0-----:R-:W3:Y:S01]  /*25850*/  LDL.LU R20, [R1+0x1110] ;  /* 0x0011100001147983 */ /* 0x001ee20000300800 */
[----:B-1----:R-:W3:Y:S01]  /*25860*/  LDL.LU R24, [R1+0x1134] ;  /* 0x0011340001187983 */ /* 0x002ee20000300800 */
[----:B------:R-:W3:Y:S01]  /*25870*/  LDL.LU R2, [R1+0x1108] ;  /* 0x0011080001027983 */ /* 0x000ee20000300800 */
[-C--:B----4-:R-:W-:Y:S01]  /*25880*/  IADD3 R8, P5, R8, R3.reuse, RZ ;  /* 0x0000000308087210 */ /* 0x090fe20007fbe0ff */
[--C-:B------:R-:W-:Y:S01]  /*25890*/  IMAD.X R5, R5, 0x1, R0.reuse, P3 ;  /* 0x0000000105057824 */ /* 0x100fe200018e0600 */
[-C--:B--2---:R-:W-:Y:S01]  /*258a0*/  IADD3 R18, P3, R18, R3.reuse, RZ ;  /* 0x0000000312127210 */ /* 0x084fe20007f7e0ff */
[--C-:B---3--:R-:W-:Y:S01]  /*258b0*/  IMAD.X R4, R4, 0x1, R0.reuse, P2 ;  /* 0x0000000104047824 */ /* 0x108fe200010e0600 */
        /* <DEDUP_REMOVED lines=88> */
[----:B------:R-:W3:Y:S02]  /*25e40*/  LDL.LU R2, [R1+0x10b4] ;  /* 0x0010b40001027983 */ /* 0x000ee40000300800 */
[--C-:B----4-:R-:W-:Y:S01]  /*25e50*/  IMAD.X R8, R8, 0x1, R0.reuse, P4 ;  /* 0x0000000108087824 */ /* 0x110fe200020e0600 */
[-C--:B------:R-:W-:Y:S01]  /*25e60*/  IADD3 R5, P4, R5, R3.reuse, RZ ;  /* 0x0000000305057210 */ /* 0x080fe20007f9e0ff */
[--C-:B--2---:R-:W-:Y:S01]  /*25e70*/  IMAD.X R18, R18, 0x1, R0.reuse, P6 ;  /* 0x0000000112127824 */ /* 0x104fe200030e0600 */
[-C--:B---3--:R-:W-:Y:S01]  /*25e80*/  IADD3 R4, P6, R4, R3.reuse, RZ ;  /* 0x0000000304047210 */ /* 0x088fe20007fde0ff */
        /* <DEDUP_REMOVED lines=931> */
[----:B------:R-:W-:Y:S01]  /*298c0*/  STL [R1+0xc54], R8 ;  /* 0x000c540801007387 */ /* 0x000fe20000100800 */
[-C--:B------:R-:W-:Y:S01]  /*298d0*/  IADD3 R16, P6, R16, R3.reuse, RZ ;  /* 0x0000000310107210 */ /* 0x080fe20007fde0ff */
[----:B------:R-:W-:Y:S02]  /*298e0*/  STL [R1+0xc24], R5 ;  /* 0x000c240501007387 */ /* 0x000fe40000100800 */
        /* <DEDUP_REMOVED lines=44> */
[----:B------:R-:W-:Y:S02]  /*29bb0*/  STL [R1+0xbf0], R54 ;  /* 0x000bf03601007387 */ /* 0x000fe40000100800 */
[--C-:B------:R-:W-:Y:S01]  /*29bc0*/  IMAD.X R20, R20, 0x1, R0.reuse, P6 ;  /* 0x0000000114147824 */ /* 0x100fe200030e0600 */
[----:B------:R-:W-:Y:S01]  /*29bd0*/  STL [R1+0x131c], R55 ;  /* 0x00131c3701007387 */ /* 0x000fe20000100800 */
[-C--:B------:R-:W-:Y:S01]  /*29be0*/  IADD3 R24, P6, R24, R3.reuse, RZ ;  /* 0x0000000318187210 */ /* 0x080fe20007fde0ff */
[----:B------:R-:W-:Y:S02]  /*29bf0*/  STL [R1+0xbe8], R21 ;  /* 0x000be81501007387 */ /* 0x000fe40000100800 */
[----:B------:R0:W-:Y:S02]  /*29c00*/  STL [R1+0x1324], R25 ;  /* 0x0013241901007387 */ /* 0x0001e40000100800 */
[--C-:B------:R-:W-:Y:S01]  /*29c10*/  IMAD.X R2, R2, 0x1, R0.reuse, P5 ;  /* 0x0000000102027824 */ /* 0x100fe200028e0600 */
[----:B0-----:R-:W2:Y:S01]  /*29c20*/  LDL.LU R25, [R1+0x1330] ;  /* 0x0013300001197983 */ /* 0x001ea20000300800 */
[----:B------:R0:W-:Y:S02]  /*29c30*/  STL [R1+0xbe0], R20 ;  /* 0x000be01401007387 */ /* 0x0001e40000100800 */
[----:B------:R-:W3:Y:S02]  /*29c40*/  LDL.LU R8, [R1+0xbd0] ;  /* 0x000bd00001087983 */ /* 0x000ee40000300800 */
[----:B------:R1:W-:Y:S01]  /*29c50*/  STL [R1+0x1328], R24 ;  /* 0x0013281801007387 */ /* 0x0003e20000100800 */
[----:B------:R-:W4:Y:S01]  /*29c60*/  LDL.LU R5, [R1+0x133c] ;  /* 0x00133c0001057983 */ /* 0x000f220000300800 */
        /* <DEDUP_REMOVED lines=28> */
[----:B------:R-:W4:Y:S01]  /*29e30*/  LDL.LU R2, [R1+0x1524] ;  /* 0x0015240001027983 */ /* 0x000f220000300800 */
[-C--:B--2---:R-:W-:Y:S01]  /*29e40*/  IADD3 R25, P5, R25, R3.reuse, RZ ;  /* 0x0000000319197210 */ /* 0x084fe20007fbe0ff */
[----:B---3--:R-:W-:Y:S01]  /*29e50*/  IMAD.X R8, R8, 0x1, R0, P3 ;  /* 0x0000000108087824 */ /* 0x008fe200018e0600 */
[----:B----4-:R-:W-:-:S03]  /*29e60*/  IADD3 R5, P3, R5, R3, RZ ;  /* 0x0000000305057210 */ /* 0x010fc60007f7e0ff */
[----:B------:R0:W-:Y:S01]  /*29e70*/  STL [R1+0x1330], R25 ;  /* 0x0013301901007387 */ /* 0x0001e20000100800 */
[--C-:B------:R-:W-:Y:S01]  /*29e80*/  IMAD.X R18, R18, 0x1, R0.reuse, P2 ;  /* 0x0000000112127824 */ /* 0x100fe200010e0600 */
[-C--:B------:R-:W-:Y:S01]  /*29e90*/  IADD3 R4, P2, R4, R3.reuse, RZ ;  /* 0x0000000304047210 */ /* 0x080fe20007f5e0ff */
[--C-:B------:R-:W-:Y:S01]  /*29ea0*/  IMAD.X R17, R17, 0x1, R0.reuse, P1 ;  /* 0x0000000111117824 */ /* 0x100fe200008e0600 */
[-C--:B------:R-:W-:Y:S01]  /*29eb0*/  IADD3 R16, P1, R16, R3.reuse, RZ ;  /* 0x0000000310107210 */ /* 0x080fe20007f3e0ff */
[--C-:B------:R-:W-:Y:S01]  /*29ec0*/  IMAD.X R14, R14, 0x1, R0.reuse, P4 ;  /* 0x000000010e0e7824 */ /* 0x100fe200020e0600 */
[----:B------:R-:W-:Y:S01]  /*29ed0*/  IADD3 R15, P4, R15, R3, RZ ;  /* 0x000000030f0f7210 */ /* 0x000fe20007f9e0ff */
[----:B0-----:R0:W5:Y:S01]  /*29ee0*/  LDL.LU R25, [R1+0x167c] ;  /* 0x00167c0001197983 */ /* 0x0011620000300800 */
[----:B------:R1:W-:Y:S02]  /*29ef0*/  STL [R1+0xbd0], R8 ;  /* 0x000bd00801007387 */ /* 0x0003e40000100800 */
[----:B------:R2:W-:Y:S02]  /*29f00*/  STL [R1+0x133c], R5 ;  /* 0x00133c0501007387 */ /* 0x0005e40000100800 */
[----:B------:R3:W-:Y:S01]  /*29f10*/  STL [R1+0xbc8], R18 ;  /* 0x000bc81201007387 */ /* 0x0007e20000100800 */
        /* <DEDUP_REMOVED lines=27> */
[----:B------:R-:W-:Y:S01]  /*2a0d0*/  IADD3 R49, P6, R49, UR8, RZ ;  /* 0x0000000831317c10 */ /* 0x000fe2000ffde0ff */
[----:B------:R0:W-:Y:S01]  /*2a0e0*/  STL [R1+0x1398], R45 ;  /* 0x0013982d01007387 */ /* 0x0001e20000100800 */
[--C-:B------:R-:W-:Y:S02]  /*2a0f0*/  IMAD.X R50, R50, 0x1, R0.reuse, P5 ;  /* 0x0000000132327824 */ /* 0x100fe400028e0600 */
[----:B------:R0:W-:Y:S01]  /*2a100*/  STL [R1+0x1340], R46 ;  /* 0x0013402e01007387 */ /* 0x0001e20000100800 */
[----:B------:R-:W-:Y:S01]  /*2a110*/  IADD3 R51, P5, R51, UR8, RZ ;  /* 0x0000000833337c10 */ /* 0x000fe2000ffbe0ff */
[----:B------:R0:W-:Y:S01]  /*2a120*/  STL [R1+0x1410], R47 ;  /* 0x0014102f01007387 */ /* 0x0001e20000100800 */
[--C-:B------:R-:W-:Y:S02]  /*2a130*/  IMAD.X R54, R54, 0x1, R0.reuse, P3 ;  /* 0x0000000136367824 */ /* 0x100fe400018e0600 */
[----:B------:R0:W-:Y:S01]  /*2a140*/  STL [R1+0x1350], R48 ;  /* 0x0013503001007387 */ /* 0x0001e20000100800 */
[----:B------:R-:W-:Y:S01]  /*2a150*/  IADD3 R55, P3, R55, UR8, RZ ;  /* 0x0000000837377c10 */ /* 0x000fe2000ff7e0ff */
[----:B------:R0:W-:Y:S01]  /*2a160*/  STL [R1+0x1420], R49 ;  /* 0x0014203101007387 */ /* 0x0001e20000100800 */
[----:B------:R-:W-:-:S02]  /*2a170*/  IMAD.X R21, R21, 0x1, R0, P2 ;  /* 0x0000000115157824 */ /* 0x000fc400010e0600 */
[----:B------:R0:W-:Y:S02]  /*2a180*/  STL [R1+0x1360], R50 ;  /* 0x0013603201007387 */ /* 0x0001e40000100800 */
[----:B------:R0:W-:Y:S01]  /*2a190*/  STL [R1+0x1530], R51 ;  /* 0x0015303301007387 */ /* 0x0001e20000100800 */
[----:B------:R-:W-:Y:S01]  /*2a1a0*/  IADD3 R20, P2, R20, UR8, RZ ;  /* 0x0000000814147c10 */ /* 0x000fe2000ff5e0ff */
[----:B------:R0:W-:Y:S01]  /*2a1b0*/  STL [R1+0x1374], R54 ;  /* 0x0013743601007387 */ /* 0x0001e20000100800 */
[--C-:B------:R-:W-:Y:S02]  /*2a1c0*/  IMAD.X R24, R24, 0x1, R0.reuse, P1 ;  /* 0x0000000118187824 */ /* 0x100fe400008e0600 */
[----:B------:R0:W-:Y:S02]  /*2a1d0*/  STL [R1+0x152c], R55 ;  /* 0x00152c3701007387 */ /* 0x0001e40000100800 */
[----:B------:R0:W-:Y:S01]  /*2a1e0*/  STL [R1+0x1370], R21 ;  /* 0x0013701501007387 */ /* 0x0001e20000100800 */
[----:B------:R-:W-:Y:S01]  /*2a1f0*/  IADD3 R2, P1, R2, UR8, RZ ;  /* 0x0000000802027c10 */ /* 0x000fe2000ff3e0ff */
[----:B------:R-:W4:Y:S01]  /*2a200*/  LDL.LU R3, [R1+0x1394] ;  /* 0x0013940001037983 */ /* 0x000f220000300800 */
[----:B------:R0:W-:Y:S02]  /*2a210*/  STL [R1+0x1528], R20 ;  /* 0x0015281401007387 */ /* 0x0001e40000100800 */
[----:B-1----:R-:W4:Y:S02]  /*2a220*/  LDL.LU R8, [R1+0x1520] ;  /* 0x0015200001087983 */ /* 0x002f240000300800 */
[----:B------:R1:W-:Y:S01]  /*2a230*/  STL [R1+0x1384], R24 ;  /* 0x0013841801007387 */ /* 0x0003e20000100800 */
[----:B--2---:R-:W2:Y:S01]  /*2a240*/  LDL.LU R5, [R1+0x140c] ;  /* 0x00140c0001057983 */ /* 0x004ea20000300800 */
[----:B------:R1:W-:Y:S02]  /*2a250*/  STL [R1+0x1524], R2 ;  /* 0x0015240201007387 */ /* 0x0003e40000100800 */
[----:B---3--:R-:W3:Y:S02]  /*2a260*/  LDL.LU R18, [R1+0x151c] ;  /* 0x00151c0001127983 */ /* 0x008ee40000300800 */
[----:B------:R-:W3:Y:S01]  /*2a270*/  LDL.LU R4, [R1+0x141c] ;  /* 0x00141c0001047983 */ /* 0x000ee20000300800 */
        /* <DEDUP_REMOVED lines=24> */
[----:B-1----:R-:W3:Y:S01]  /*2a400*/  LDL.LU R24, [R1+0x14b4] ;  /* 0x0014b40001187983 */ /* 0x002ee20000300800 */
[----:B------:R-:W3:Y:S02]  /*2a410*/  LDL.LU R2, [R1+0x14d8] ;  /* 0x0014d80001027983 */ /* 0x000ee40000300800 */
[----:B----4-:R-:W-:Y:S01]  /*2a420*/  IMAD.X R3, R3, 0x1, R0, P4 ;  /* 0x0000000103037824 */ /* 0x010fe200020e0600 */
[----:B------:R-:W-:-:S02]  /*2a430*/  IADD3 R8, P4, R8, UR8, RZ ;  /* 0x0000000808087c10 */ /* 0x000fc4000ff9e0ff */
[----:B--2---:R-:W-:Y:S02]  /*2a440*/  IADD3.X R5, R5, UR5, RZ, P6, !PT ;  /* 0x0000000505057c10 */ /* 0x004fe4000b7fe4ff */
[----:B---3--:R-:W-:Y:S02]  /*2a450*/  IADD3 R18, P6, R18, UR8, RZ ;  /* 0x0000000812127c10 */ /* 0x008fe4000ffde0ff */
[----:B------:R-:W-:Y:S01]  /*2a460*/  IADD3.X R4, R4, UR5, RZ, P5, !PT ;  /* 0x0000000504047c10 */ /* 0x000fe2000affe4ff */
[----:B------:R0:W-:Y:S01]  /*2a470*/  STL [R1+0x1394], R3 ;  /* 0x0013940301007387 */ /* 0x0001e20000100800 */
[----:B------:R-:W-:Y:S01]  /*2a480*/  IADD3 R17, P5, R17, UR8, RZ ;  /* 0x0000000811117c10 */ /* 0x000fe2000ffbe0ff */
[----:B------:R1:W-:Y:S01]  /*2a490*/  STL [R1+0x1520], R8 ;  /* 0x0015200801007387 */ /* 0x0003e20000100800 */
        /* <DEDUP_REMOVED lines=43> */
[----:B------:R1:W-:Y:S02]  /*2a750*/  STL [R1+0x14cc], R50 ;  /* 0x0014cc3201007387 */ /* 0x0003e40000100800 */
[----:B------:R2:W-:Y:S01]  /*2a760*/  STL [R1+0x14f0], R51 ;  /* 0x0014f03301007387 */ /* 0x0005e20000100800 */
[----:B------:R-:W-:Y:S01]  /*2a770*/  IADD3.X R20, R20, UR5, RZ, P5, !PT ;  /* 0x0000000514147c10 */ /* 0x000fe2000affe4ff */
[----:B------:R3:W-:Y:S01]  /*2a780*/  STL [R1+0x14c4], R54 ;  /* 0x0014c43601007387 */ /* 0x0007e20000100800 */
[----:B------:R-:W-:Y:S01]  /*2a790*/  IADD3 R24, P5, R24, UR8, RZ ;  /* 0x0000000818187c10 */ /* 0x000fe2000ffbe0ff */
[----:B------:R3:W-:Y:S02]  /*2a7a0*/  STL [R1+0x14e8], R55 ;  /* 0x0014e83701007387 */ /* 0x0007e40000100800 */
[----:B------:R3:W-:Y:S01]  /*2a7b0*/  STL [R1+0x14bc], R21 ;  /* 0x0014bc1501007387 */ /* 0x0007e20000100800 */
[----:B------:R-:W-:Y:S01]  /*2a7c0*/  IADD3.X R2, R2, UR5, RZ, P3, !PT ;  /* 0x0000000502027c10 */ /* 0x000fe20009ffe4ff */
        /* <DEDUP_REMOVED lines=34> */
[----:B----4-:R-:W-:-:S02]  /*2a9f0*/  IADD3 R3, P3, R3, UR8, RZ ;  /* 0x0000000803037c10 */ /* 0x010fc4000ff7e0ff */
[----:B------:R-:W-:Y:S02]  /*2aa00*/  IADD3.X R8, R8, UR5, RZ, P2, !PT ;  /* 0x0000000508087c10 */ /* 0x000fe400097fe4ff */
[----:B--2---:R-:W-:Y:S02]  /*2aa10*/  IADD3 R5, P2, R5, UR8, RZ ;  /* 0x0000000805057c10 */ /* 0x004fe4000ff5e0ff */
[----:B---3--:R-:W-:Y:S01]  /*2aa20*/  IADD3.X R18, R18, UR5, RZ, P1, !PT ;  /* 0x0000000512127c10 */ /* 0x008fe20008ffe4ff */
        /* <DEDUP_REMOVED lines=47> */
[----:B------:R1:W-:Y:S02]  /*2ad20*/  STL [R1+0x1478], R50 ;  /* 0x0014783201007387 */ /* 0x0003e40000100800 */
[----:B------:R2:W-:Y:S01]  /*2ad30*/  STL [R1+0x144c], R51 ;  /* 0x00144c3301007387 */ /* 0x0005e20000100800 */
[----:B------:R-:W-:Y:S01]  /*2ad40*/  IADD3 R20, P1, R20, UR8, RZ ;  /* 0x0000000814147c10 */ /* 0x000fe2000ff3e0ff */
[----:B------:R3:W-:Y:S01]  /*2ad50*/  STL [R1+0x1470], R54 ;  /* 0x0014703601007387 */ /* 0x0007e20000100800 */
[----:B------:R-:W-:Y:S01]  /*2ad60*/  IADD3.X R24, R24, UR5, RZ, P4, !PT ;  /* 0x0000000518187c10 */ /* 0x000fe2000a7fe4ff */
[----:B------:R3:W-:Y:S02]  /*2ad70*/  STL [R1+0x1444], R55 ;  /* 0x0014443701007387 */ /* 0x0007e40000100800 */
[----:B------:R3:W-:Y:S01]  /*2ad80*/  STL [R1+0x1468], R21 ;  /* 0x0014681501007387 */ /* 0x0007e20000100800 */
[----:B------:R-:W-:Y:S01]  /*2ad90*/  IADD3 R2, P4, R2, UR8, RZ ;  /* 0x0000000802027c10 */ /* 0x000fe2000ff9e0ff */
        /* <DEDUP_REMOVED lines=34> */
[----:B----4-:R-:W-:-:S02]  /*2afc0*/  IADD3.X R3, R3, UR5, RZ, P6, !PT ;  /* 0x0000000503037c10 */ /* 0x010fc4000b7fe4ff */
[----:B------:R-:W-:Y:S02]  /*2afd0*/  IADD3 R8, P6, R8, UR8, RZ ;  /* 0x0000000808087c10 */ /* 0x000fe4000ffde0ff */
[----:B--2---:R-:W-:Y:S02]  /*2afe0*/  IADD3.X R5, R5, UR5, RZ, P5, !PT ;  /* 0x0000000505057c10 */ /* 0x004fe4000affe4ff */
[----:B---3--:R-:W-:Y:S02]  /*2aff0*/  IADD3 R18, P5, R18, UR8, RZ ;  /* 0x0000000812127c10 */ /* 0x008fe4000ffbe0ff */
[----:B------:R-:W-:Y:S01]  /*2b000*/  IADD3.X R4, R4, UR5, RZ, P3, !PT ;  /* 0x0000000504047c10 */ /* 0x000fe20009ffe4ff */
[----:B------:R-:W-:Y:S01]  /*2b010*/  STL [R1+0x1458], R3 ;  /* 0x0014580301007387 */ /* 0x000fe20000100800 */
[----:B------:R-:W-:Y:S01]  /*2b020*/  IADD3 R17, P3, R17, UR8, RZ ;  /* 0x0000000811117c10 */ /* 0x000fe2000ff7e0ff */
[----:B------:R-:W-:Y:S01]  /*2b030*/  STL [R1+0x142c], R8 ;  /* 0x00142c0801007387 */ /* 0x000fe20000100800 */
        /* <DEDUP_REMOVED lines=43> */
[----:B------:R-:W-:Y:S02]  /*2b2f0*/  STL [R1+0x13b4], R50 ;  /* 0x0013b43201007387 */ /* 0x000fe40000100800 */
[----:B------:R-:W-:Y:S01]  /*2b300*/  STL [R1+0x13d8], R51 ;  /* 0x0013d83301007387 */ /* 0x000fe20000100800 */
[----:B------:R-:W-:Y:S01]  /*2b310*/  IADD3.X R20, R20, UR5, RZ, P3, !PT ;  /* 0x0000000514147c10 */ /* 0x000fe20009ffe4ff */
[----:B------:R-:W-:Y:S01]  /*2b320*/  STL [R1+0x13ac], R54 ;  /* 0x0013ac3601007387 */ /* 0x000fe20000100800 */
[----:B------:R-:W-:Y:S01]  /*2b330*/  IADD3 R24, P3, R24, UR8, RZ ;  /* 0x0000000818187c10 */ /* 0x000fe2000ff7e0ff */
[----:B------:R-:W-:Y:S02]  /*2b340*/  STL [R1+0x13d0], R55 ;  /* 0x0013d03701007387 */ /* 0x000fe40000100800 */
[----:B------:R0:W-:Y:S01]  /*2b350*/  STL [R1+0x13a4], R21 ;  /* 0x0013a41501007387 */ /* 0x0001e20000100800 */
[----:B------:R-:W-:Y:S01]  /*2b360*/  IADD3.X R2, R2, UR5, RZ, P2, !PT ;  /* 0x0000000502027c10 */ /* 0x000fe200097fe4ff */
[----:B0-----:R-:W2:Y:S01]  /*2b370*/  LDL.LU R21, [R1+0x138c] ;  /* 0x00138c0001157983 */ /* 0x001ea20000300800 */
[----:B------:R-:W-:Y:S02]  /*2b380*/  STL [R1+0x13c8], R20 ;  /* 0x0013c81401007387 */ /* 0x000fe40000100800 */
[----:B------:R0:W-:Y:S02]  /*2b390*/  STL [R1+0x139c], R24 ;  /* 0x00139c1801007387 */ /* 0x0001e40000100800 */
[----:B0-----:R-:W3:Y:S01]  /*2b3a0*/  LDL.LU R24, [R1+0x13b8] ;  /* 0x0013b80001187983 */ /* 0x001ee20000300800 */
[----:B------:R-:W4:Y:S02]  /*2b3b0*/  LDL.LU R20, [R1+0x136c] ;  /* 0x00136c0001147983 */ /* 0x000f240000300800 */
[----:B------:R0:W-:Y:S02]  /*2b3c0*/  STL [R1+0x13c0], R2 ;  /* 0x0013c00201007387 */ /* 0x0001e40000100800 */
[----:B------:R-:W4:Y:S01]  /*2b3d0*/  LDL.LU R3, [R1+0x13b0] ;  /* 0x0013b00001037983 */ /* 0x000f220000300800 */
        /* <DEDUP_REMOVED lines=26> */
[----:B------:R-:W4:Y:S01]  /*2b580*/  LDL.LU R55, [R1+0xb90] ;  /* 0x000b900001377983 */ /* 0x000f220000300800 */
[----:B--2---:R-:W-:-:S05]  /*2b590*/  IADD3 R21, P2, R21, UR8, RZ ;  /* 0x0000000815157c10 */ /* 0x004fca000ff5e0ff */
[----:B------:R0:W-:Y:S01]  /*2b5a0*/  STL [R1+0x138c], R21 ;  /* 0x00138c1501007387 */ /* 0x0001e20000100800 */
[----:B---3--:R-:W-:Y:S01]  /*2b5b0*/  IADD3.X R24, R24, UR5, RZ, P1, !PT ;  /* 0x0000000518187c10 */ /* 0x008fe20008ffe4ff */
[----:B----4-:R-:W-:Y:S02]  /*2b5c0*/  IADD3 R20, P1, R20, UR8, RZ ;  /* 0x0000000814147c10 */ /* 0x010fe4000ff3e0ff */
[----:B0-----:R0:W5:Y:S01]  /*2b5d0*/  LDL.LU R21, [R1+0x1678] ;  /* 0x0016780001157983 */ /* 0x0011620000300800 */
[----:B------:R-:W-:Y:S01]  /*2b5e0*/  IADD3.X R3, R3, UR5, RZ, P4, !PT ;  /* 0x0000000503037c10 */ /* 0x000fe2000a7fe4ff */
[----:B------:R1:W-:Y:S01]  /*2b5f0*/  STL [R1+0x13b8], R24 ;  /* 0x0013b81801007387 */ /* 0x0003e20000100800 */
[----:B------:R-:W-:Y:S02]  /*2b600*/  IADD3 R2, P4, R2, UR8, RZ ;  /* 0x0000000802027c10 */ /* 0x000fe4000ff9e0ff */
[----:B------:R-:W-:Y:S01]  /*2b610*/  IADD3.X R8, R8, UR5, RZ, P6, !PT ;  /* 0x0000000508087c10 */ /* 0x000fe2000b7fe4ff */
[----:B------:R-:W-:Y:S01]  /*2b620*/  IADD3 R5, P6, R5, UR8, RZ ;  /* 0x0000000805057c10 */ /* 0x000fe2000ffde0ff */
[----:B-1----:R0:W5:Y:S01]  /*2b630*/  LDL.LU R24, [R1+0x1674] ;  /* 0x0016740001187983 */ /* 0x0021620000300800 */
[----:B------:R1:W-:Y:S01]  /*2b640*/  STL [R1+0x136c], R20 ;  /* 0x00136c1401007387 */ /* 0x0003e20000100800 */
[----:B------:R-:W-:Y:S01]  /*2b650*/  IADD3.X R18, R18, UR5, RZ, P5, !PT ;  /* 0x0000000512127c10 */ /* 0x000fe2000affe4ff */
[----:B------:R-:W-:Y:S01]  /*2b660*/  IADD3 R4, P5, R4, UR8, RZ ;  /* 0x0000000804047c10 */ /* 0x000fe2000ffbe0ff */
[----:B------:R-:W-:Y:S01]  /*2b670*/  IADD3.X R17, R17, UR5, RZ, P3, !PT ;  /* 0x0000000511117c10 */ /* 0x000fe20009ffe4ff */
[----:B------:R-:W-:Y:S01]  /*2b680*/  IADD3 R16, P3, R16, UR8, RZ ;  /* 0x0000000810107c10 */ /* 0x000fe2000ff7e0ff */
[----:B------:R-:W-:Y:S01]  /*2b690*/  IADD3.X R14, R14, UR5, RZ, P2, !PT ;  /* 0x000000050e0e7c10 */ /* 0x000fe200097fe4ff */
[----:B-1----:R0:W5:Y:S01]  /*2b6a0*/  LDL.LU R20, [R1+0x1670] ;  /* 0x0016700001147983 */ /* 0x0021620000300800 */
[----:B------:R-:W-:Y:S02]  /*2b6b0*/  STL [R1+0x13b0], R3 ;  /* 0x0013b00301007387 */ /* 0x000fe40000100800 */
[----:B------:R1:W-:Y:S02]  /*2b6c0*/  STL [R1+0x1534], R2 ;  /* 0x0015340201007387 */ /* 0x0003e40000100800 */
[----:B------:R-:W-:Y:S01]  /*2b6d0*/  STL [R1+0x13a8], R8 ;  /* 0x0013a80801007387 */ /* 0x000fe20000100800 */
[----:B------:R-:W-:Y:S01]  /*2b6e0*/  STL [R1+0x1538], R5 ;  /* 0x0015380501007387 */ /* 0x000fe20000100800 */
[----:B------:R-:W-:Y:S01]  /*2b6f0*/  STL [R1+0x13a0], R18 ;  /* 0x0013a01201007387 */ /* 0x000fe20000100800 */
        /* <DEDUP_REMOVED lines=28> */
[----:B------:R-:W-:Y:S01]  /*2b8c0*/  IADD3.X R49, R49, UR5, RZ, P4, !PT ;  /* 0x0000000531317c10 */ /* 0x000fe2000a7fe4ff */
[----:B------:R0:W-:Y:S01]  /*2b8d0*/  STL [R1+0xb9c], R45 ;  /* 0x000b9c2d01007387 */ /* 0x0001e20000100800 */
[----:B------:R-:W-:Y:S01]  /*2b8e0*/  IADD3.X R50, R50, UR5, RZ, P6, !PT ;  /* 0x0000000532327c10 */ /* 0x000fe2000b7fe4ff */
[----:B-1----:R-:W1:Y:S04]  /*2b8f0*/  S2R R2, SR_TID.X ;  /* 0x0000000000027919 */ /* 0x002e680000002100 */
[----:B------:R0:W-:Y:S01]  /*2b900*/  STL [R1+0xbb4], R46 ;  /* 0x000bb42e01007387 */ /* 0x0001e20000100800 */
[----:B------:R-:W-:Y:S01]  /*2b910*/  IADD3.X R51, R51, UR5, RZ, P5, !PT ;  /* 0x0000000533337c10 */ /* 0x000fe2000affe4ff */
[----:B------:R0:W-:Y:S01]  /*2b920*/  STL [R1+0xb94], R47 ;  /* 0x000b942f01007387 */ /* 0x0001e20000100800 */
[----:B------:R-:W-:Y:S01]  /*2b930*/  IADD3.X R54, R54, UR5, RZ, P3, !PT ;  /* 0x0000000536367c10 */ /* 0x000fe20009ffe4ff */
[----:B------:R0:W-:Y:S01]  /*2b940*/  STL [R1+0xbb0], R48 ;  /* 0x000bb03001007387 */ /* 0x0001e20000100800 */
[----:B--2---:R-:W-:-:S02]  /*2b950*/  IMAD.MOV.U32 R4, RZ, RZ, R12 ;  /* 0x000000ffff047224 */ /* 0x004fc400078e000c */
[----:B------:R-:W-:Y:S02]  /*2b960*/  IMAD.MOV.U32 R5, RZ, RZ, R7 ;  /* 0x000000ffff057224 */ /* 0x000fe400078e0007 */
[----:B------:R0:W-:Y:S01]  /*2b970*/  STL [R1+0xbac], R49 ;  /* 0x000bac3101007387 */ /* 0x0001e20000100800 */
[----:B------:R-:W-:Y:S01]  /*2b980*/  IADD3.X R55, R55, UR5, RZ, P2, !PT ;  /* 0x0000000537377c10 */ /* 0x000fe200097fe4ff */
[----:B------:R-:W-:Y:S01]  /*2b990*/  IMAD.MOV.U32 R8, RZ, RZ, R9 ;  /* 0x000000ffff087224 */ /* 0x000fe200078e0009 */
[----:B------:R0:W-:Y:S01]  /*2b9a0*/  STL [R1+0xba8], R50 ;  /* 0x000ba83201007387 */ /* 0x0001e20000100800 */
[----:B------:R-:W-:Y:S02]  /*2b9b0*/  IMAD.MOV.U32 R9, RZ, RZ, R6 ;  /* 0x000000ffff097224 */ /* 0x000fe400078e0006 */
[----:B------:R0:W-:Y:S02]  /*2b9c0*/  STL [R1+0xba0], R51 ;  /* 0x000ba03301007387 */ /* 0x0001e40000100800 */
[----:B------:R0:W-:Y:S01]  /*2b9d0*/  STL [R1+0xb98], R54 ;  /* 0x000b983601007387 */ /* 0x0001e20000100800 */
[----:B------:R0:W-:Y:S01]  /*2b9e0*/  STL.64 [R1+0x808], R4 ;  /* 0x0008080401007387 */ /* 0x0001e20000100a00 */
[----:B------:R0:W-:Y:S02]  /*2b9f0*/  STL [R1+0xb90], R55 ;  /* 0x000b903701007387 */ /* 0x0001e40000100800 */
[----:B------:R0:W-:Y:S02]  /*2ba00*/  STL.64 [R1+0x800], R8 ;  /* 0x0008000801007387 */ /* 0x0001e40000100a00 */
[----:B------:R-:W-:-:S04]  /*2ba10*/  IMAD.MOV.U32 R3, RZ, RZ, c[0x0][0x188] ;  /* 0x00006200ff037624 */ /* 0x000fc800078e00ff */
[----:B------:R-:W-:Y:S01]  /*2ba20*/  IMAD.SHL.U32 R3, R3, 0x20, RZ ;  /* 0x0000002003037824 */ /* 0x000fe200078e00ff */
[----:B-1----:R-:W-:-:S03]  /*2ba30*/  LOP3.LUT R2, R2, 0x1f, RZ, 0xc0, !PT ;  /* 0x0000001f02027812 */ /* 0x002fc600078ec0ff */
[----:B------:R-:W-:Y:S02]  /*2ba40*/  IMAD.SHL.U32 R3, R3, 0x2, RZ ;  /* 0x0000000203037824 */ /* 0x000fe400078e00ff */
[----:B------:R-:W-:Y:S01]  /*2ba50*/  IMAD.SHL.U32 R2, R2, 0x2, RZ ;  /* 0x0000000202027824 */ /* 0x000fe200078e00ff */
[----:B0-----:R-:W-:Y:S01]  /*2ba60*/  @!P0 CALL.REL.NOINC `(.L_x_2) ;  /* 0x0000001000008944 */ /* 0x001fe20003c00000 */
[----:B------:R-:W-:Y:S05]  /*2ba70*/  BRA `(.L_x_3) ;  /* 0xfffe1a6000007947 */ /* 0x000fea000383ffff */
.L_x_2:
[----:B------:R-:W2:Y:S01]  /*2ba80*/  LDL.LU R14, [R1+0x53c] ;  /* 0x00053c00010e7983 */ /* 0x000ea20000300800 */
[----:B------:R-:W-:Y:S02]  /*2ba90*/  IMAD.MOV.U32 R0, RZ, RZ, R19 ;  /* 0x000000ffff007224 */ /* 0x000fe400078e0013 */
[----:B------:R-:W-:Y:S01]  /*2baa0*/  IMAD.MOV.U32 R3, RZ, RZ, R22 ;  /* 0x000000ffff037224 */ /* 0x000fe200078e0016 */
[----:B------:R-:W2:Y:S01]  /*2bab0*/  LDL.LU R15, [R1+0x538] ;  /* 0x00053800010f7983 */ /* 0x000ea20000300800 */
[----:B------:R-:W-:Y:S02]  /*2bac0*/  IMAD.MOV.U32 R12, RZ, RZ, R23 ;  /* 0x000000ffff0c7224 */ /* 0x000fe400078e0017 */
[----:B------:R-:W-:Y:S01]  /*2bad0*/  IMAD.MOV.U32 R7, RZ, RZ, R26 ;  /* 0x000000ffff077224 */ /* 0x000fe200078e001a */
[----:B------:R-:W3:Y:S01]  /*2bae0*/  LDL.LU R13, [R1+0x6ec] ;  /* 0x0006ec00010d7983 */ /* 0x000ee20000300800 */
[----:B------:R-:W-:-:S02]  /*2baf0*/  IMAD.MOV.U32 R9, RZ, RZ, R27 ;  /* 0x000000ffff097224 */ /* 0x000fc400078e001b */
[----:B------:R-:W-:Y:S01]  /*2bb00*/  IMAD.MOV.U32 R6, RZ, RZ, R30 ;  /* 0x000000ffff067224 */ /* 0x000fe200078e001e */
[----:B------:R-:W3:Y:S01]  /*2bb10*/  LDL.LU R36, [R1+0x6e8] ;  /* 0x0006e80001247983 */ /* 0x000ee20000300800 */
[----:B------:R-:W-:Y:S02]  /*2bb20*/  IMAD.MOV.U32 R16, RZ, RZ, R31 ;  /* 0x000000ffff107224 */ /* 0x000fe400078e001f */
[----:B------:R-:W-:Y:S01]  /*2bb30*/  IMAD.MOV.U32 R17, RZ, RZ, R34 ;  /* 0x000000ffff117224 */ /* 0x000fe200078e0022 */
[----:B------:R-:W4:Y:S01]  /*2bb40*/  LDL.LU R37, [R1+0x6fc] ;  /* 0x0006fc0001257983 */ /* 0x000f220000300800 */
[----:B------:R-:W-:Y:S02]  /*2bb50*/  IMAD.MOV.U32 R4, RZ, RZ, R35 ;  /* 0x000000ffff047224 */ /* 0x000fe400078e0023 */
[----:B------:R-:W-:Y:S01]  /*2bb60*/  IMAD.MOV.U32 R18, RZ, RZ, R40 ;  /* 0x000000ffff127224 */ /* 0x000fe200078e0028 */
[----:B------:R-:W4:Y:S01]  /*2bb70*/  LDL.LU R38, [R1+0x6f8] ;  /* 0x0006f80001267983 */ /* 0x000f220000300800 */
[----:B------:R-:W-:-:S02]  /*2bb80*/  IMAD.MOV.U32 R5, RZ, RZ, R41 ;  /* 0x000000ffff057224 */ /* 0x000fc400078e0029 */
[----:B------:R-:W-:Y:S01]  /*2bb90*/  IMAD.MOV.U32 R8, RZ, RZ, R42 ;  /* 0x000000ffff087224 */ /* 0x000fe200078e002a */
[----:B------:R-:W4:Y:S04]  /*2bba0*/  LDL.LU R39, [R1+0x70c] ;  /* 0x00070c0001277983 */ /* 0x000f280000300800 */
        /* <DEDUP_REMOVED lines=25> */
[----:B-----5:R-:W-:Y:S04]  /*2bd40*/  STL [R1+0x16f0], R52 ;  /* 0x0016f03401007387 */ /* 0x020fe80000100800 */
[----:B------:R-:W-:Y:S04]  /*2bd50*/  STL [R1+0x16ec], R53 ;  /* 0x0016ec3501007387 */ /* 0x000fe80000100800 */
[----:B------:R-:W-:Y:S01]  /*2bd60*/  STL [R1+0x16e8], R21 ;  /* 0x0016e81501007387 */ /* 0x000fe20000100800 */
[----:B------:R-:W-:-:S03]  /*2bd70*/  F2FP.BF16.PACK_AB R2, R0, R3 ;  /* 0x000000030002723e */ /* 0x000fc600000010ff */
[----:B------:R0:W-:Y:S01]  /*2bd80*/  STL [R1+0x16e4], R20 ;  /* 0x0016e41401007387 */ /* 0x0001e20000100800 */
[----:B------:R-:W-:-:S03]  /*2bd90*/  F2FP.BF16.PACK_AB R0, R12, R7 ;  /* 0x000000070c00723e */ /* 0x000fc600000010ff */
[----:B------:R-:W-:Y:S01]  /*2bda0*/  STL [R1+0x16e0], R25 ;  /* 0x0016e01901007387 */ /* 0x000fe20000100800 */
[----:B------:R-:W-:-:S03]  /*2bdb0*/  F2FP.BF16.PACK_AB R3, R9, R6 ;  /* 0x000000060903723e */ /* 0x000fc600000010ff */
[----:B------:R-:W-:Y:S01]  /*2bdc0*/  STL [R1+0x16dc], R24 ;  /* 0x0016dc1801007387 */ /* 0x000fe20000100800 */
[----:B0-----:R-:W-:-:S03]  /*2bdd0*/  F2FP.BF16.PACK_AB R20, R59, R58 ;  /* 0x0000003a3b14723e */ /* 0x001fc600000010ff */
[----:B------:R-:W-:Y:S04]  /*2bde0*/  STL [R1+0x16d4], R29 ;  /* 0x0016d41d01007387 */ /* 0x000fe80000100800 */
[----:B------:R-:W-:Y:S04]  /*2bdf0*/  STL [R1+0x16d0], R28 ;  /* 0x0016d01c01007387 */ /* 0x000fe80000100800 */
[----:B------:R-:W-:Y:S04]  /*2be00*/  STL [R1+0x16c4], R33 ;  /* 0x0016c42101007387 */ /* 0x000fe80000100800 */
[----:B------:R-:W-:Y:S04]  /*2be10*/  STL [R1+0x16c0], R32 ;  /* 0x0016c02001007387 */ /* 0x000fe80000100800 */
[----:B------:R-:W-:Y:S04]  /*2be20*/  STL [R1+0x87c], R20 ;  /* 0x00087c1401007387 */ /* 0x000fe80000100800 */
[----:B------:R0:W-:Y:S04]  /*2be30*/  STL [R1+0x878], R2 ;  /* 0x0008780201007387 */ /* 0x0001e80000100800 */
[----:B------:R1:W-:Y:S04]  /*2be40*/  STL [R1+0x874], R0 ;  /* 0x0008740001007387 */ /* 0x0003e80000100800 */
[----:B------:R1:W-:Y:S01]  /*2be50*/  STL [R1+0x870], R3 ;  /* 0x0008700301007387 */ /* 0x0003e20000100800 */
[----:B0-----:R-:W-:-:S02]  /*2be60*/  F2FP.BF16.PACK_AB R2, R57, R56 ;  /* 0x000000383902723e */ /* 0x001fc400000010ff */
[----:B-1----:R-:W-:-:S03]  /*2be70*/  F2FP.BF16.PACK_AB R0, R8, R5 ;  /* 0x000000050800723e */ /* 0x002fc600000010ff */
[----:B------:R0:W-:Y:S01]  /*2be80*/  STL [R1+0x86c], R2 ;  /* 0x00086c0201007387 */ /* 0x0001e20000100800 */
[----:B------:R-:W-:-:S03]  /*2be90*/  F2FP.BF16.PACK_AB R3, R18, R4 ;  /* 0x000000041203723e */ /* 0x000fc600000010ff */
[----:B------:R2:W-:Y:S04]  /*2bea0*/  STL [R1+0x868], R0 ;  /* 0x0008680001007387 */ /* 0x0005e80000100800 */
[----:B------:R3:W-:Y:S01]  /*2beb0*/  STL [R1+0x864], R3 ;  /* 0x0008640301007387 */ /* 0x0007e20000100800 */
[----:B0-----:R-:W-:-:S05]  /*2bec0*/  F2FP.BF16.PACK_AB R2, R17, R16 ;  /* 0x000000101102723e */ /* 0x001fca00000010ff */
[----:B------:R4:W-:Y:S01]  /*2bed0*/  STL [R1+0x860], R2 ;  /* 0x0008600201007387 */ /* 0x0009e20000100800 */
[----:B--2---:R-:W-:Y:S02]  /*2bee0*/  F2FP.BF16.PACK_AB R0, R14, R15 ;  /* 0x0000000f0e00723e */ /* 0x004fe400000010ff */
[----:B---3--:R-:W-:-:S03]  /*2bef0*/  F2FP.BF16.PACK_AB R3, R13, R36 ;  /* 0x000000240d03723e */ /* 0x008fc600000010ff */
[----:B------:R0:W-:Y:S04]  /*2bf00*/  STL [R1+0x85c], R0 ;  /* 0x00085c0001007387 */ /* 0x0001e80000100800 */
[----:B------:R1:W-:Y:S01]  /*2bf10*/  STL [R1+0x858], R3 ;  /* 0x0008580301007387 */ /* 0x0003e20000100800 */
[----:B----4-:R-:W-:Y:S02]  /*2bf20*/  F2FP.BF16.PACK_AB R2, R37, R38 ;  /* 0x000000262502723e */ /* 0x010fe400000010ff */
[----:B0-----:R-:W-:-:S03]  /*2bf30*/  F2FP.BF16.PACK_AB R0, R39, R10 ;  /* 0x0000000a2700723e */ /* 0x001fc600000010ff */
[----:B------:R0:W-:Y:S01]  /*2bf40*/  STL [R1+0x854], R2 ;  /* 0x0008540201007387 */ /* 0x0001e20000100800 */
[----:B-1----:R-:W-:-:S03]  /*2bf50*/  F2FP.BF16.PACK_AB R3, R11, R19 ;  /* 0x000000130b03723e */ /* 0x002fc600000010ff */
[----:B------:R1:W-:Y:S04]  /*2bf60*/  STL [R1+0x850], R0 ;  /* 0x0008500001007387 */ /* 0x0003e80000100800 */
[----:B------:R2:W-:Y:S01]  /*2bf70*/  STL [R1+0x84c], R3 ;  /* 0x00084c0301007387 */ /* 0x0005e20000100800 */
[----:B0-----:R-:W-:Y:S02]  /*2bf80*/  F2FP.BF16.PACK_AB R2, R22, R23 ;  /* 0x000000171602723e */ /* 0x001fe400000010ff */
[----:B-1----:R-:W-:-:S03]  /*2bf90*/  F2FP.BF16.PACK_AB R0, R26, R27 ;  /* 0x0000001b1a00723e */ /* 0x002fc600000010ff */
[----:B------:R0:W-:Y:S01]  /*2bfa0*/  STL [R1+0x848], R2 ;  /* 0x0008480201007387 */ /* 0x0001e20000100800 */
[----:B--2---:R-:W-:-:S03]  /*2bfb0*/  F2FP.BF16.PACK_AB R3, R30, R31 ;  /* 0x0000001f1e03723e */ /* 0x004fc600000010ff */
        /* <DEDUP_REMOVED lines=13> */
[----:B------:R-:W-:Y:S04]  /*2c090*/  STL [R1+0x828], R3 ;  /* 0x0008280301007387 */ /* 0x000fe80000100800 */
[----:B------:R-:W2:Y:S01]  /*2c0a0*/  LDL.LU R56, [R1+0x398] ;  /* 0x0003980001387983 */ /* 0x000ea20000300800 */
[----:B0-----:R-:W-:Y:S02]  /*2c0b0*/  F2FP.BF16.PACK_AB R2, R50, R51 ;  /* 0x000000333202723e */ /* 0x001fe400000010ff */
[----:B-1----:R-:W-:-:S03]  /*2c0c0*/  F2FP.BF16.PACK_AB R0, R54, R55 ;  /* 0x000000373600723e */ /* 0x002fc600000010ff */
[----:B------:R-:W-:Y:S04]  /*2c0d0*/  STL [R1+0x824], R2 ;  /* 0x0008240201007387 */ /* 0x000fe80000100800 */
[----:B--2---:R0:W-:Y:S04]  /*2c0e0*/  STL [R1+0x1708], R56 ;  /* 0x0017083801007387 */ /* 0x0041e80000100800 */
[----:B------:R-:W-:Y:S04]  /*2c0f0*/  STL [R1+0x820], R0 ;  /* 0x0008200001007387 */ /* 0x000fe80000100800 */
[----:B0-----:R-:W2:Y:S04]  /*2c100*/  LDL.LU R56, [R1+0x1d8] ;  /* 0x0001d80001387983 */ /* 0x001ea80000300800 */
[----:B------:R-:W3:Y:S04]  /*2c110*/  LDL.LU R57, [R1+0x3ac] ;  /* 0x0003ac0001397983 */ /* 0x000ee80000300800 */
[----:B---3--:R0:W-:Y:S04]  /*2c120*/  STL [R1+0x1704], R57 ;  /* 0x0017043901007387 */ /* 0x0081e80000100800 */
[----:B0-----:R-:W3:Y:S04]  /*2c130*/  LDL.LU R57, [R1+0x39c] ;  /* 0x00039c0001397983 */ /* 0x001ee80000300800 */
[----:B---3--:R0:W-:Y:S04]  /*2c140*/  STL [R1+0x170c], R57 ;  /* 0x00170c3901007387 */ /* 0x0081e80000100800 */
[----:B0-----:R-:W2:Y:S04]  /*2c150*/  LDL.LU R57, [R1+0x1dc] ;  /* 0x0001dc0001397983 */ /* 0x001ea80000300800 */
[----:B------:R-:W3:Y:S04]  /*2c160*/  LDL.LU R58, [R1+0x3a8] ;  /* 0x0003a800013a7983 */ /* 0x000ee80000300800 */
[----:B------:R-:W4:Y:S04]  /*2c170*/  LDL.LU R59, [R1+0x3bc] ;  /* 0x0003bc00013b7983 */ /* 0x000f280000300800 */
[----:B------:R-:W4:Y:S04]  /*2c180*/  LDL.LU R32, [R1+0x3b8] ;  /* 0x0003b80001207983 */ /* 0x000f280000300800 */
[----:B------:R-:W3:Y:S04]  /*2c190*/  LDL.LU R33, [R1+0x1d4] ;  /* 0x0001d40001217983 */ /* 0x000ee80000300800 */
        /* <DEDUP_REMOVED lines=54> */
[----:B------:R-:W3:Y:S01]  /*2c500*/  LDL.LU R55, [R1+0x730] ;  /* 0x0007300001377983 */ /* 0x000ee20000300800 */
[----:B--2---:R-:W-:-:S03]  /*2c510*/  F2FP.BF16.PACK_AB R56, R57, R56 ;  /* 0x000000383938723e */ /* 0x004fc600000010ff */
[----:B------:R-:W2:Y:S04]  /*2c520*/  LDL.LU R57, [R1+0x170c] ;  /* 0x00170c0001397983 */ /* 0x000ea80000300800 */
[----:B------:R0:W-:Y:S04]  /*2c530*/  STL [R1+0x81c], R56 ;  /* 0x00081c3801007387 */ /* 0x0001e80000100800 */
[----:B0-----:R-:W2:Y:S02]  /*2c540*/  LDL.LU R56, [R1+0x1708] ;  /* 0x0017080001387983 */ /* 0x001ea40000300800 */
[----:B--2---:R-:W-:-:S02]  /*2c550*/  F2FP.BF16.PACK_AB R56, R57, R56 ;  /* 0x000000383938723e */ /* 0x004fc400000010ff */
[----:B------:R-:W2:Y:S04]  /*2c560*/  LDL.LU R57, [R1+0x1704] ;  /* 0x0017040001397983 */ /* 0x000ea80000300800 */
[----:B------:R4:W-:Y:S01]  /*2c570*/  STL [R1+0x818], R56 ;  /* 0x0008183801007387 */ /* 0x0009e20000100800 */
[----:B---3--:R-:W-:Y:S02]  /*2c580*/  F2FP.BF16.PACK_AB R21, R21, R53 ;  /* 0x000000351515723e */ /* 0x008fe400000010ff */
[----:B------:R-:W-:Y:S02]  /*2c590*/  F2FP.BF16.PACK_AB R2, R61, R2 ;  /* 0x000000023d02723e */ /* 0x000fe400000010ff */
[----:B----4-:R-:W-:Y:S02]  /*2c5a0*/  F2FP.BF16.PACK_AB R56, R59, R32 ;  /* 0x000000203b38723e */ /* 0x010fe400000010ff */
[----:B------:R-:W-:-:S02]  /*2c5b0*/  F2FP.BF16.PACK_AB R32, R33, R28 ;  /* 0x0000001c2120723e */ /* 0x000fc400000010ff */
[----:B------:R-:W-:Y:S02]  /*2c5c0*/  F2FP.BF16.PACK_AB R28, R29, R24 ;  /* 0x000000181d1c723e */ /* 0x000fe400000010ff */
[----:B------:R-:W-:Y:S02]  /*2c5d0*/  F2FP.BF16.PACK_AB R24, R25, R20 ;  /* 0x000000141918723e */ /* 0x000fe400000010ff */
[----:B------:R-:W-:Y:S02]  /*2c5e0*/  F2FP.BF16.PACK_AB R20, R52, R60 ;  /* 0x0000003c3414723e */ /* 0x000fe400000010ff */
[----:B------:R-:W-:Y:S02]  /*2c5f0*/  F2FP.BF16.PACK_AB R0, R0, R3 ;  /* 0x000000030000723e */ /* 0x000fe400000010ff */
[----:B------:R-:W-:Y:S02]  /*2c600*/  F2FP.BF16.PACK_AB R3, R12, R7 ;  /* 0x000000070c03723e */ /* 0x000fe400000010ff */
[----:B--2---:R-:W-:-:S05]  /*2c610*/  F2FP.BF16.PACK_AB R57, R57, R58 ;  /* 0x0000003a3939723e */ /* 0x004fca00000010ff */
        /* <DEDUP_REMOVED lines=8> */
[----:B------:R1:W-:Y:S01]  /*2c6a0*/  STL [R1+0x7f4], R0 ;  /* 0x0007f40001007387 */ /* 0x0003e20000100800 */
[----:B0-----:R-:W-:-:S03]  /*2c6b0*/  F2FP.BF16.PACK_AB R2, R9, R6 ;  /* 0x000000060902723e */ /* 0x001fc600000010ff */
[----:B------:R0:W-:Y:S01]  /*2c6c0*/  STL [R1+0x7f0], R3 ;  /* 0x0007f00301007387 */ /* 0x0001e20000100800 */
[----:B-1----:R-:W-:-:S03]  /*2c6d0*/  F2FP.BF16.PACK_AB R0, R8, R5 ;  /* 0x000000050800723e */ /* 0x002fc600000010ff */
[----:B------:R1:W-:Y:S01]  /*2c6e0*/  STL [R1+0x70c], R2 ;  /* 0x00070c0201007387 */ /* 0x0003e20000100800 */
        /* <DEDUP_REMOVED lines=33> */
[----:B------:R-:W-:Y:S04]  /*2c900*/  STL [R1+0x568], R3 ;  /* 0x0005680301007387 */ /* 0x000fe80000100800 */
[----:B------:R-:W2:Y:S04]  /*2c910*/  LDL.LU R56, [R1+0x418] ;  /* 0x0004180001387983 */ /* 0x000ea80000300800 */
[----:B------:R-:W-:Y:S04]  /*2c920*/  STL [R1+0x564], R2 ;  /* 0x0005640201007387 */ /* 0x000fe80000100800 */
[----:B------:R-:W3:Y:S01]  /*2c930*/  LDL.LU R57, [R1+0x5dc] ;  /* 0x0005dc0001397983 */ /* 0x000ee20000300800 */
[----:B0-----:R-:W-:-:S05]  /*2c940*/  F2FP.BF16.PACK_AB R0, R54, R55 ;  /* 0x000000373600723e */ /* 0x001fca00000010ff */
[----:B------:R-:W-:Y:S04]  /*2c950*/  STL [R1+0x560], R0 ;  /* 0x0005600001007387 */ /* 0x000fe80000100800 */
        /* <DEDUP_REMOVED lines=63> */
[----:B------:R4:W-:Y:S02]  /*2cd50*/  STL [R1+0x55c], R56 ;  /* 0x00055c3801007387 */ /* 0x0009e40000100800 */
[----:B----4-:R-:W-:Y:S02]  /*2cd60*/  F2FP.BF16.PACK_AB R56, R59, R32 ;  /* 0x000000203b38723e */ /* 0x010fe400000010ff */
[----:B---3--:R-:W-:Y:S02]  /*2cd70*/  F2FP.BF16.PACK_AB R32, R33, R28 ;  /* 0x0000001c2120723e */ /* 0x008fe400000010ff */
[----:B------:R-:W-:-:S02]  /*2cd80*/  F2FP.BF16.PACK_AB R28, R29, R24 ;  /* 0x000000181d1c723e */ /* 0x000fc400000010ff */
[----:B------:R-:W-:Y:S02]  /*2cd90*/  F2FP.BF16.PACK_AB R24, R25, R20 ;  /* 0x000000141918723e */ /* 0x000fe400000010ff */
[----:B------:R-:W-:Y:S02]  /*2cda0*/  F2FP.BF16.PACK_AB R21, R21, R53 ;  /* 0x000000351515723e */ /* 0x000fe400000010ff */
[----:B------:R-:W-:Y:S02]  /*2cdb0*/  F2FP.BF16.PACK_AB R20, R52, R60 ;  /* 0x0000003c3414723e */ /* 0x000fe400000010ff */
[----:B------:R-:W-:Y:S02]  /*2cdc0*/  F2FP.BF16.PACK_AB R2, R61, R2 ;  /* 0x000000023d02723e */ /* 0x000fe400000010ff */
[----:B------:R-:W-:Y:S02]  /*2cdd0*/  F2FP.BF16.PACK_AB R0, R0, R3 ;  /* 0x000000030000723e */ /* 0x000fe400000010ff */
[----:B------:R-:W-:-:S02]  /*2cde0*/  F2FP.BF16.PACK_AB R3, R12, R7 ;  /* 0x000000070c03723e */ /* 0x000fc400000010ff */
        /* <DEDUP_REMOVED lines=223> */
[----:B------:R-:W3:Y:S04]  /*2dbe0*/  LDL.LU R31, [R1] ;  /* 0x00000000011f7983 */ /* 0x000ee80000300800 */
        /* <DEDUP_REMOVED lines=144> */
[----:B------:R0:W-:Y:S01]  /*2e4f0*/  STL [R1+0xc8], R52 ;  /* 0x0000c83401007387 */ /* 0x0001e20000100800 */
[----:B----4-:R-:W-:-:S03]  /*2e500*/  F2FP.BF16.PACK_AB R25, R20, R25 ;  /* 0x000000191419723e */ /* 0x010fc600000010ff */
[----:B0-----:R-:W4:Y:S01]  /*2e510*/  LDL.LU R52, [R1+0x16f0] ;  /* 0x0016f00001347983 */ /* 0x001f220000300800 */
[----:B---3--:R-:W-:Y:S02]  /*2e520*/  F2FP.BF16.PACK_AB R56, R24, R56 ;  /* 0x000000381838723e */ /* 0x008fe400000010ff */
[----:B------:R-:W-:Y:S02]  /*2e530*/  F2FP.BF16.PACK_AB R57, R57, R58 ;  /* 0x0000003a3939723e */ /* 0x000fe400000010ff */
[----:B------:R-:W-:Y:S02]  /*2e540*/  F2FP.BF16.PACK_AB R2, R61, R2 ;  /* 0x000000023d02723e */ /* 0x000fe400000010ff */
[----:B------:R-:W-:Y:S02]  /*2e550*/  F2FP.BF16.PACK_AB R0, R0, R3 ;  /* 0x000000030000723e */ /* 0x000fe400000010ff */
[----:B------:R-:W-:Y:S02]  /*2e560*/  F2FP.BF16.PACK_AB R3, R12, R7 ;  /* 0x000000070c03723e */ /* 0x000fe400000010ff */
[----:B--2---:R-:W-:-:S02]  /*2e570*/  F2FP.BF16.PACK_AB R21, R53, R21 ;  /* 0x000000153515723e */ /* 0x004fc400000010ff */
[----:B------:R-:W4:Y:S04]  /*2e580*/  LDL.LU R53, [R1+0x16ec] ;  /* 0x0016ec0001357983 */ /* 0x000f280000300800 */
[----:B------:R0:W-:Y:S04]  /*2e590*/  STL [R1+0xc4], R21 ;  /* 0x0000c41501007387 */ /* 0x0001e80000100800 */
[----:B0-----:R-:W2:Y:S04]  /*2e5a0*/  LDL.LU R21, [R1+0x16e8] ;  /* 0x0016e80001157983 */ /* 0x001ea80000300800 */
[----:B------:R-:W3:Y:S04]  /*2e5b0*/  LDL.LU R20, [R1+0x16e4] ;  /* 0x0016e40001147983 */ /* 0x000ee80000300800 */
[----:B------:R0:W-:Y:S04]  /*2e5c0*/  STL [R1+0xc0], R25 ;  /* 0x0000c01901007387 */ /* 0x0001e80000100800 */
[----:B0-----:R-:W2:Y:S04]  /*2e5d0*/  LDL.LU R25, [R1+0x16e0] ;  /* 0x0016e00001197983 */ /* 0x001ea80000300800 */
[----:B------:R-:W2:Y:S04]  /*2e5e0*/  LDL.LU R24, [R1+0x16dc] ;  /* 0x0016dc0001187983 */ /* 0x000ea80000300800 */
[----:B------:R0:W-:Y:S04]  /*2e5f0*/  STL [R1+0xbc], R56 ;  /* 0x0000bc3801007387 */ /* 0x0001e80000100800 */
[----:B------:R-:W-:Y:S01]  /*2e600*/  STL [R1+0xb8], R57 ;  /* 0x0000b83901007387 */ /* 0x000fe20000100800 */
[----:B0-----:R-:W-:-:S02]  /*2e610*/  F2FP.BF16.PACK_AB R56, R59, R32 ;  /* 0x000000203b38723e */ /* 0x001fc400000010ff */
[----:B------:R-:W-:Y:S02]  /*2e620*/  F2FP.BF16.PACK_AB R32, R33, R28 ;  /* 0x0000001c2120723e */ /* 0x000fe400000010ff */
[----:B------:R-:W-:Y:S01]  /*2e630*/  F2FP.BF16.PACK_AB R28, R29, R60 ;  /* 0x0000003c1d1c723e */ /* 0x000fe200000010ff */
        /* <DEDUP_REMOVED lines=42> */
[----:B------:R-:W-:Y:S01]  /*2e8e0*/  STL [R1+0x58], R3 ;  /* 0x0000580301007387 */ /* 0x000fe20000100800 */
[----:B-1----:R-:W-:-:S03]  /*2e8f0*/  F2FP.BF16.PACK_AB R0, R54, R55 ;  /* 0x000000373600723e */ /* 0x002fc600000010ff */
[----:B------:R-:W2:Y:S04]  /*2e900*/  LDL.LU R48, [R1+0x744] ;  /* 0x0007440001307983 */ /* 0x000ea80000300800 */
[----:B------:R-:W-:Y:S04]  /*2e910*/  STL [R1+0x54], R2 ;  /* 0x0000540201007387 */ /* 0x000fe80000100800 */
[----:B------:R-:W2:Y:S04]  /*2e920*/  LDL.LU R49, [R1+0x740] ;  /* 0x0007400001317983 */ /* 0x000ea80000300800 */
[----:B------:R0:W-:Y:S04]  /*2e930*/  STL [R1+0x50], R0 ;  /* 0x0000500001007387 */ /* 0x0001e80000100800 */
[----:B------:R-:W3:Y:S04]  /*2e940*/  LDL.LU R54, [R1+0x754] ;  /* 0x0007540001367983 */ /* 0x000ee80000300800 */
[----:B------:R-:W3:Y:S04]  /*2e950*/  LDL.LU R55, [R1+0x750] ;  /* 0x0007500001377983 */ /* 0x000ee80000300800 */
[----:B0-----:R-:W4:Y:S04]  /*2e960*/  LDL.LU R0, [R1+0x764] ;  /* 0x0007640001007983 */ /* 0x001f280000300800 */
        /* <DEDUP_REMOVED lines=33> */
[----:B------:R-:W4:Y:S01]  /*2eb80*/  LDL.LU R42, [R1+0x2ac] ;  /* 0x0002ac00012a7983 */ /* 0x000f220000300800 */
[----:B--2---:R-:W-:-:S05]  /*2eb90*/  F2FP.BF16.PACK_AB R28, R48, R49 ;  /* 0x00000031301c723e */ /* 0x004fca00000010ff */
[----:B------:R-:W-:Y:S04]  /*2eba0*/  STL [R1+0x4c], R28 ;  /* 0x00004c1c01007387 */ /* 0x000fe80000100800 */
[----:B------:R-:W2:Y:S01]  /*2ebb0*/  LDL.LU R43, [R1+0x2a8] ;  /* 0x0002a800012b7983 */ /* 0x000ea20000300800 */
[----:B---3--:R-:W-:-:S05]  /*2ebc0*/  F2FP.BF16.PACK_AB R2, R54, R55 ;  /* 0x000000373602723e */ /* 0x008fca00000010ff */
[----:B------:R4:W-:Y:S04]  /*2ebd0*/  STL [R1+0x48], R2 ;  /* 0x0000480201007387 */ /* 0x0009e80000100800 */
        /* <DEDUP_REMOVED lines=8> */
[----:B----4-:R-:W-:-:S02]  /*2ec60*/  F2FP.BF16.PACK_AB R2, R0, R3 ;  /* 0x000000030002723e */ /* 0x010fc400000010ff */
[----:B------:R-:W-:Y:S02]  /*2ec70*/  F2FP.BF16.PACK_AB R0, R50, R51 ;  /* 0x000000333200723e */ /* 0x000fe400000010ff */
[----:B------:R-:W4:Y:S04]  /*2ec80*/  LDL.LU R50, [R1+0x2b4] ;  /* 0x0002b40001327983 */ /* 0x000f280000300800 */
[----:B------:R0:W-:Y:S04]  /*2ec90*/  STL [R1+0x44], R2 ;  /* 0x0000440201007387 */ /* 0x0001e80000100800 */
[----:B------:R-:W4:Y:S01]  /*2eca0*/  LDL.LU R51, [R1+0x2b0] ;  /* 0x0002b00001337983 */ /* 0x000f220000300800 */
[----:B------:R-:W-:-:S03]  /*2ecb0*/  F2FP.BF16.PACK_AB R3, R9, R6 ;  /* 0x000000060903723e */ /* 0x000fc600000010ff */
[----:B------:R1:W-:Y:S01]  /*2ecc0*/  STL [R1+0x40], R0 ;  /* 0x0000400001007387 */ /* 0x0003e20000100800 */
[----:B0-----:R-:W-:Y:S02]  /*2ecd0*/  F2FP.BF16.PACK_AB R2, R8, R5 ;  /* 0x000000050802723e */ /* 0x001fe400000010ff */
[----:B-1----:R-:W-:-:S05]  /*2ece0*/  F2FP.BF16.PACK_AB R0, R12, R7 ;  /* 0x000000070c00723e */ /* 0x002fca00000010ff */
        /* <DEDUP_REMOVED lines=25> */
[----:B------:R-:W-:Y:S01]  /*2ee80*/  STL [R1+0x8], R3 ;  /* 0x0000080301007387 */ /* 0x000fe20000100800 */
[----:B0-----:R-:W-:-:S03]  /*2ee90*/  F2FP.BF16.PACK_AB R0, R53, R52 ;  /* 0x000000343500723e */ /* 0x001fc600000010ff */
[----:B------:R-:W4:Y:S04]  /*2eea0*/  LDL.LU R52, [R1+0x2c4] ;  /* 0x0002c40001347983 */ /* 0x000f280000300800 */
[----:B------:R-:W-:Y:S04]  /*2eeb0*/  STL [R1+0x4], R2 ;  /* 0x0000040201007387 */ /* 0x000fe80000100800 */
[----:B------:R-:W4:Y:S04]  /*2eec0*/  LDL.LU R53, [R1+0x2c0] ;  /* 0x0002c00001357983 */ /* 0x000f280000300800 */
[----:B------:R-:W-:Y:S01]  /*2eed0*/  STL [R1], R0 ;  /* 0x0000000001007387 */ /* 0x000fe20000100800 */
[----:B--2---:R-:W-:-:S05]  /*2eee0*/  F2FP.BF16.PACK_AB R7, R42, R43 ;  /* 0x0000002b2a07723e */ /* 0x004fca00000010ff */
[----:B------:R-:W-:Y:S01]  /*2eef0*/  STL [R1+0x1670], R7 ;  /* 0x0016700701007387 */ /* 0x000fe20000100800 */
[----:B---3--:R-:W-:Y:S02]  /*2ef00*/  F2FP.BF16.PACK_AB R6, R44, R45 ;  /* 0x0000002d2c06723e */ /* 0x008fe400000010ff */
[----:B------:R-:W-:-:S03]  /*2ef10*/  F2FP.BF16.PACK_AB R5, R46, R47 ;  /* 0x0000002f2e05723e */ /* 0x000fc600000010ff */
[----:B------:R-:W-:Y:S01]  /*2ef20*/  STL [R1+0x1674], R6 ;  /* 0x0016740601007387 */ /* 0x000fe20000100800 */
[----:B------:R-:W-:-:S03]  /*2ef30*/  F2FP.BF16.PACK_AB R4, R48, R49 ;  /* 0x000000313004723e */ /* 0x000fc600000010ff */
[----:B------:R-:W-:Y:S04]  /*2ef40*/  STL [R1+0x1678], R5 ;  /* 0x0016780501007387 */ /* 0x000fe80000100800 */
[----:B------:R-:W-:Y:S01]  /*2ef50*/  STL [R1+0x167c], R4 ;  /* 0x00167c0401007387 */ /* 0x000fe20000100800 */
[----:B------:R-:W-:-:S03]  /*2ef60*/  F2FP.BF16.PACK_AB R11, R54, R55 ;  /* 0x00000037360b723e */ /* 0x000fc600000010ff */
[----:B------:R-:W2:Y:S04]  /*2ef70*/  LDL.LU R54, [R1+0x2d4] ;  /* 0x0002d40001367983 */ /* 0x000ea80000300800 */
[----:B------:R-:W2:Y:S04]  /*2ef80*/  LDL.LU R55, [R1+0x2d0] ;  /* 0x0002d00001377983 */ /* 0x000ea80000300800 */
[----:B------:R-:W-:Y:S04]  /*2ef90*/  STL [R1+0x1680], R11 ;  /* 0x0016800b01007387 */ /* 0x000fe80000100800 */
        /* <DEDUP_REMOVED lines=12> */
[----:B----4-:R-:W-:-:S03]  /*2f060*/  F2FP.BF16.PACK_AB R10, R50, R51 ;  /* 0x00000033320a723e */ /* 0x010fc600000010ff */
        /* <DEDUP_REMOVED lines=8> */
[----:B------:R-:W-:Y:S04]  /*2f0f0*/  STL [R1+0x1684], R10 ;  /* 0x0016840a01007387 */ /* 0x000fe80000100800 */
[----:B------:R-:W4:Y:S04]  /*2f100*/  LDL.LU R48, [R1+0x7dc] ;  /* 0x0007dc0001307983 */ /* 0x000f280000300800 */
[----:B------:R-:W4:Y:S04]  /*2f110*/  LDL.LU R49, [R1+0x7ec] ;  /* 0x0007ec0001317983 */ /* 0x000f280000300800 */
[----:B------:R-:W4:Y:S04]  /*2f120*/  LDL.LU R50, [R1+0x7b4] ;  /* 0x0007b40001327983 */ /* 0x000f280000300800 */
[----:B------:R-:W4:Y:S01]  /*2f130*/  LDL.LU R51, [R1+0x7b0] ;  /* 0x0007b00001337983 */ /* 0x000f220000300800 */
[----:B------:R-:W-:-:S03]  /*2f140*/  F2FP.BF16.PACK_AB R9, R52, R53 ;  /* 0x000000353409723e */ /* 0x000fc600000010ff */
[----:B------:R-:W4:Y:S04]  /*2f150*/  LDL.LU R52, [R1+0x7c4] ;  /* 0x0007c40001347983 */ /* 0x000f280000300800 */
[----:B------:R-:W4:Y:S04]  /*2f160*/  LDL.LU R53, [R1+0x7c0] ;  /* 0x0007c00001357983 */ /* 0x000f280000300800 */
[----:B------:R-:W-:Y:S01]  /*2f170*/  STL [R1+0x1688], R9 ;  /* 0x0016880901007387 */ /* 0x000fe20000100800 */
[----:B--2---:R-:W-:-:S03]  /*2f180*/  F2FP.BF16.PACK_AB R8, R54, R55 ;  /* 0x000000373608723e */ /* 0x004fc600000010ff */
[----:B------:R-:W2:Y:S04]  /*2f190*/  LDL.LU R54, [R1+0x7d4] ;  /* 0x0007d40001367983 */ /* 0x000ea80000300800 */
[----:B------:R-:W2:Y:S01]  /*2f1a0*/  LDL.LU R55, [R1+0x7e4] ;  /* 0x0007e40001377983 */ /* 0x000ea20000300800 */
[----:B---3--:R-:W-:-:S03]  /*2f1b0*/  F2FP.BF16.PACK_AB R15, R37, R38 ;  /* 0x00000026250f723e */ /* 0x008fc600000010ff */
[----:B------:R-:W-:Y:S01]  /*2f1c0*/  STL [R1+0x168c], R8 ;  /* 0x00168c0801007387 */ /* 0x000fe20000100800 */
[----:B------:R-:W-:-:S03]  /*2f1d0*/  F2FP.BF16.PACK_AB R14, R39, R19 ;  /* 0x00000013270e723e */ /* 0x000fc600000010ff */
        /* <DEDUP_REMOVED lines=9> */
[----:B----4-:R-:W-:-:S03]  /*2f270*/  F2FP.BF16.PACK_AB R17, R40, R41 ;  /* 0x000000292811723e */ /* 0x010fc600000010ff */
        /* <DEDUP_REMOVED lines=12> */
[----:B------:R-:W-:Y:S04]  /*2f340*/  STL [R1+0x16bc], R20 ;  /* 0x0016bc1401007387 */ /* 0x000fe80000100800 */
[----:B------:R-:W-:Y:S01]  /*2f350*/  STL [R1+0x16c8], R27 ;  /* 0x0016c81b01007387 */ /* 0x000fe20000100800 */
[----:B------:R-:W-:-:S05]  /*2f360*/  F2FP.BF16.PACK_AB R26, R52, R53 ;  /* 0x00000035341a723e */ /* 0x000fca00000010ff */
[----:B------:R-:W-:Y:S01]  /*2f370*/  STL [R1+0x16cc], R26 ;  /* 0x0016cc1a01007387 */ /* 0x000fe20000100800 */
[----:B--2---:R-:W-:-:S05]  /*2f380*/  F2FP.BF16.PACK_AB R25, R54, R25 ;  /* 0x000000193619723e */ /* 0x004fca00000010ff */
[----:B------:R0:W-:Y:S04]  /*2f390*/  STL [R1+0x16d8], R25 ;  /* 0x0016d81901007387 */ /* 0x0001e80000100800 */
[----:B0-----:R-:W2:Y:S04]  /*2f3a0*/  LDL.LU R25, [R1+0x69c] ;  /* 0x00069c0001197983 */ /* 0x001ea80000300800 */
[----:B------:R-:W2:Y:S04]  /*2f3b0*/  LDL.LU R31, [R1+0x698] ;  /* 0x00069800011f7983 */ /* 0x000ea80000300800 */
[----:B------:R-:W3:Y:S04]  /*2f3c0*/  LDL.LU R29, [R1+0x6ac] ;  /* 0x0006ac00011d7983 */ /* 0x000ee80000300800 */
[----:B------:R-:W3:Y:S04]  /*2f3d0*/  LDL.LU R30, [R1+0x6a8] ;  /* 0x0006a800011e7983 */ /* 0x000ee80000300800 */
        /* <DEDUP_REMOVED lines=37> */
[----:B------:R-:W-:-:S03]  /*2f630*/  F2FP.BF16.PACK_AB R24, R55, R24 ;  /* 0x000000183718723e */ /* 0x000fc600000010ff */
        /* <DEDUP_REMOVED lines=19> */
[----:B--2---:R-:W-:-:S03]  /*2f770*/  F2FP.BF16.PACK_AB R31, R25, R31 ;  /* 0x0000001f191f723e */ /* 0x004fc600000010ff */
[----:B------:R0:W5:Y:S01]  /*2f780*/  LDL.LU R25, [R1+0x16d8] ;  /* 0x0016d80001197983 */ /* 0x0001620000300800 */
[----:B---3--:R-:W-:-:S03]  /*2f790*/  F2FP.BF16.PACK_AB R30, R29, R30 ;  /* 0x0000001e1d1e723e */ /* 0x008fc600000010ff */
[----:B------:R-:W4:Y:S02]  /*2f7a0*/  LDL.LU R29, [R1+0x16d4] ;  /* 0x0016d400011d7983 */ /* 0x000f240000300800 */
[----:B----4-:R-:W-:Y:S02]  /*2f7b0*/  F2FP.BF16.PACK_AB R29, R28, R29 ;  /* 0x0000001d1c1d723e */ /* 0x010fe400000010ff */
[----:B------:R-:W2:Y:S01]  /*2f7c0*/  LDL.LU R28, [R1+0x16d0] ;  /* 0x0016d000011c7983 */ /* 0x000ea20000300800 */
[----:B------:R-:W-:Y:S02]  /*2f7d0*/  F2FP.BF16.PACK_AB R35, R27, R35 ;  /* 0x000000231b23723e */ /* 0x000fe400000010ff */
[----:B------:R-:W-:Y:S02]  /*2f7e0*/  F2FP.BF16.PACK_AB R34, R33, R34 ;  /* 0x000000222122723e */ /* 0x000fe400000010ff */
[----:B--2---:R-:W-:Y:S02]  /*2f7f0*/  F2FP.BF16.PACK_AB R28, R26, R28 ;  /* 0x0000001c1a1c723e */ /* 0x004fe400000010ff */
[----:B------:R0:W5:Y:S04]  /*2f800*/  LDL.LU R26, [R1+0x16cc] ;  /* 0x0016cc00011a7983 */ /* 0x0001680000300800 */
[----:B------:R0:W5:Y:S04]  /*2f810*/  LDL.LU R27, [R1+0x16c8] ;  /* 0x0016c800011b7983 */ /* 0x0001680000300800 */
[----:B------:R-:W2:Y:S02]  /*2f820*/  LDL.LU R33, [R1+0x16c4] ;  /* 0x0016c40001217983 */ /* 0x000ea40000300800 */
[----:B--2---:R-:W-:-:S02]  /*2f830*/  F2FP.BF16.PACK_AB R33, R32, R33 ;  /* 0x000000212021723e */ /* 0x004fc400000010ff */
[----:B------:R-:W2:Y:S01]  /*2f840*/  LDL.LU R32, [R1+0x16c0] ;  /* 0x0016c00001207983 */ /* 0x000ea20000300800 */
[----:B------:R-:W-:Y:S02]  /*2f850*/  F2FP.BF16.PACK_AB R39, R21, R39 ;  /* 0x000000271527723e */ /* 0x000fe400000010ff */
[----:B------:R-:W-:Y:S02]  /*2f860*/  F2FP.BF16.PACK_AB R38, R22, R38 ;  /* 0x000000261626723e */ /* 0x000fe400000010ff */
[----:B------:R-:W-:Y:S02]  /*2f870*/  F2FP.BF16.PACK_AB R37, R23, R37 ;  /* 0x000000251725723e */ /* 0x000fe400000010ff */
[----:B------:R-:W-:Y:S02]  /*2f880*/  F2FP.BF16.PACK_AB R36, R16, R36 ;  /* 0x000000241024723e */ /* 0x000fe400000010ff */
[----:B------:R-:W-:Y:S02]  /*2f890*/  F2FP.BF16.PACK_AB R43, R17, R43 ;  /* 0x0000002b112b723e */ /* 0x000fe400000010ff */
[----:B------:R-:W-:-:S02]  /*2f8a0*/  F2FP.BF16.PACK_AB R42, R18, R42 ;  /* 0x0000002a122a723e */ /* 0x000fc400000010ff */
        /* <DEDUP_REMOVED lines=13> */
[----:B--2---:R-:W-:Y:S02]  /*2f980*/  F2FP.BF16.PACK_AB R32, R20, R32 ;  /* 0x000000201420723e */ /* 0x004fe400000010ff */
[----:B------:R0:W5:Y:S04]  /*2f990*/  LDL.LU R20, [R1+0x16bc] ;  /* 0x0016bc0001147983 */ /* 0x0001680000300800 */
        /* <DEDUP_REMOVED lines=18> */
[----:B------:R0:W5:Y:S01]  /*2fac0*/  LDL.LU R7, [R1+0x1670] ;  /* 0x0016700001077983 */ /* 0x0001620000300800 */
[----:B------:R-:W-:-:S02]  /*2fad0*/  F2FP.BF16.PACK_AB R52, R56, R52 ;  /* 0x000000343834723e */ /* 0x000fc400000010ff */
[----:B------:R-:W-:Y:S02]  /*2fae0*/  F2FP.BF16.PACK_AB R59, R57, R59 ;  /* 0x0000003b393b723e */ /* 0x000fe400000010ff */
[----:B------:R-:W-:Y:S02]  /*2faf0*/  F2FP.BF16.PACK_AB R58, R58, R60 ;  /* 0x0000003c3a3a723e */ /* 0x000fe400000010ff */
[----:B------:R-:W-:Y:S02]  /*2fb00*/  F2FP.BF16.PACK_AB R57, R61, R2 ;  /* 0x000000023d39723e */ /* 0x000fe400000010ff */
[----:B------:R-:W-:Y:S02]  /*2fb10*/  F2FP.BF16.PACK_AB R56, R0, R3 ;  /* 0x000000030038723e */ /* 0x000fe400000010ff */
.L_x_1:
[----:B0-----:R-:W2:Y:S04]  /*2fb20*/  LDL.LU R60, [R1+0x1584] ;  /* 0x00158400013c7983 */ /* 0x001ea80000300800 */
[----:B------:R-:W3:Y:S04]  /*2fb30*/  LDL.LU R3, [R1+0x1580] ;  /* 0x0015800001037983 */ /* 0x000ee80000300800 */
[----:B------:R0:W-:Y:S04]  /*2fb40*/  STL [R1+0x1710], R61 ;  /* 0x0017103d01007387 */ /* 0x0001e80000100800 */
[----:B0-----:R-:W4:Y:S04]  /*2fb50*/  LDL.LU R61, [R1+0x157c] ;  /* 0x00157c00013d7983 */ /* 0x001f280000300800 */
[----:B------:R-:W4:Y:S04]  /*2fb60*/  LDL.LU R2, [R1+0x1578] ;  /* 0x0015780001027983 */ /* 0x000f280000300800 */
[----:B-1----:R-:W4:Y:S04]  /*2fb70*/  LDL.LU R0, [R1+0x1574] ;  /* 0x0015740001007983 */ /* 0x002f280000300800 */
[----:B------:R-:W-:Y:S01]  /*2fb80*/  BAR.SYNC.DEFER_BLOCKING 0x0 ;  /* 0x0000000000007b1d */ /* 0x000fe20000010000 */
[----:B--2---:R-:W-:-:S05]  /*2fb90*/  ISETP.GE.AND P4, PT, R60, c[0x0][0x17c], PT ;  /* 0x00005f003c007a0c */ /* 0x004fca0003f86270 */
[----:B------:R-:W2:Y:S01]  /*2fba0*/  LDL.LU R60, [R1+0x1570] ;  /* 0x00157000013c7983 */ /* 0x000ea20000300800 */
[----:B---3--:R-:W-:-:S03]  /*2fbb0*/  ISETP.GE.AND P3, PT, R3, c[0x0][0x17c], PT ;  /* 0x00005f0003007a0c */ /* 0x008fc60003f66270 */
[----:B------:R-:W0:Y:S01]  /*2fbc0*/  S2R R3, SR_TID.X ;  /* 0x0000000000037919 */ /* 0x000e220000002100 */
[----:B----4-:R-:W-:-:S03]  /*2fbd0*/  ISETP.GE.AND P2, PT, R61, c[0x0][0x17c], PT ;  /* 0x00005f003d007a0c */ /* 0x010fc60003f46270 */
[----:B------:R-:W3:Y:S01]  /*2fbe0*/  LDL.LU R61, [R1+0x1710] ;  /* 0x00171000013d7983 */ /* 0x000ee20000300800 */
[----:B------:R-:W-:Y:S02]  /*2fbf0*/  ISETP.GE.AND P0, PT, R2, c[0x0][0x17c], PT ;  /* 0x00005f0002007a0c */ /* 0x000fe40003f06270 */
[----:B------:R-:W-:Y:S01]  /*2fc00*/  ISETP.GE.AND P1, PT, R0, c[0x0][0x17c], PT ;  /* 0x00005f0000007a0c */ /* 0x000fe20003f26270 */
[C---:B0-----:R-:W-:Y:S02]  /*2fc10*/  IMAD.SHL.U32 R0, R3.reuse, 0x40, RZ ;  /* 0x0000004003007824 */ /* 0x041fe400078e00ff */
[----:B------:R-:W-:-:S03]  /*2fc20*/  IMAD.SHL.U32 R2, R3, 0x20, RZ ;  /* 0x0000002003027824 */ /* 0x000fc600078e00ff */
[----:B------:R-:W-:-:S04]  /*2fc30*/  LOP3.LUT R0, R0, 0x600, RZ, 0xc0, !PT ;  /* 0x0000060000007812 */ /* 0x000fc800078ec0ff */
[----:B------:R-:W-:Y:S01]  /*2fc40*/  LOP3.LUT R0, R0, 0x60, R2, 0xf8, !PT ;  /* 0x0000006000007812 */ /* 0x000fe200078ef802 */
[C---:B------:R-:W-:Y:S01]  /*2fc50*/  IMAD.SHL.U32 R2, R3.reuse, 0x4, RZ ;  /* 0x0000000403027824 */ /* 0x040fe200078e00ff */
[----:B------:R-:W-:-:S04]  /*2fc60*/  LOP3.LUT R3, R3, 0x1f, RZ, 0xc0, !PT ;  /* 0x0000001f03037812 */ /* 0x000fc800078ec0ff */
[----:B------:R-:W-:-:S05]  /*2fc70*/  LOP3.LUT R0, R0, 0x70, R2, 0x78, !PT ;  /* 0x0000007000007812 */ /* 0x000fca00078e7802 */
[----:B------:R0:W-:Y:S04]  /*2fc80*/  STS.128 [R0+0x180], R44 ;  /* 0x0001802c00007388 */ /* 0x0001e80000000c00 */
[----:B------:R-:W-:Y:S04]  /*2fc90*/  STS.128 [R0], R56 ;  /* 0x0000003800007388 */ /* 0x000fe80000000c00 */
[----:B------:R-:W-:Y:S04]  /*2fca0*/  STS.128 [R0+0x80], R52 ;  /* 0x0000803400007388 */ /* 0x000fe80000000c00 */
[----:B------:R-:W-:Y:S01]  /*2fcb0*/  STS.128 [R0+0x100], R48 ;  /* 0x0001003000007388 */ /* 0x000fe20000000c00 */
[----:B------:R-:W-:-:S06]  /*2fcc0*/  NOP ;  /* 0x0000000000007918 */ /* 0x000fcc0000000000 */
[----:B--2---:R-:W-:-:S05]  /*2fcd0*/  LOP3.LUT R2, R60, 0x600, RZ, 0xc0, !PT ;  /* 0x000006003c027812 */ /* 0x004fca00078ec0ff */
[----:B0-----:R-:W-:-:S05]  /*2fce0*/  IMAD R46, R3, 0x10, R2 ;  /* 0x00000010032e7824 */ /* 0x001fca00078e0202 */
[C---:B------:R-:W-:Y:S01]  /*2fcf0*/  LOP3.LUT R45, R46.reuse, 0x20, RZ, 0x3c, !PT ;  /* 0x000000202e2d7812 */ /* 0x040fe200078e3cff */
[----:B------:R-:W0:Y:S01]  /*2fd00*/  LDS.128 R48, [R46] ;  /* 0x000000002e307984 */ /* 0x000e220000000c00 */
[C---:B------:R-:W-:Y:S02]  /*2fd10*/  LOP3.LUT R44, R46.reuse, 0x40, RZ, 0x3c, !PT ;  /* 0x000000402e2c7812 */ /* 0x040fe400078e3cff */
[----:B------:R-:W-:Y:S01]  /*2fd20*/  LOP3.LUT R3, R46, 0x60, RZ, 0x3c, !PT ;  /* 0x000000602e037812 */ /* 0x000fe200078e3cff */
[----:B------:R-:W1:Y:S04]  /*2fd30*/  LDS.128 R52, [R45] ;  /* 0x000000002d347984 */ /* 0x000e680000000c00 */
[----:B------:R-:W-:Y:S04]  /*2fd40*/  STL [R1+0x344], R46 ;  /* 0x0003442e01007387 */ /* 0x000fe80000100800 */
[----:B------:R-:W-:Y:S04]  /*2fd50*/  STL [R1+0x340], R45 ;  /* 0x0003402d01007387 */ /* 0x000fe80000100800 */
[----:B------:R-:W2:Y:S04]  /*2fd60*/  LDS.128 R56, [R44] ;  /* 0x000000002c387984 */ /* 0x000ea80000000c00 */
[----:B0-----:R0:W-:Y:S04]  /*2fd70*/  STL.64 [R1+0x120], R48 ;  /* 0x0001203001007387 */ /* 0x0011e80000100a00 */
[----:B------:R4:W-:Y:S04]  /*2fd80*/  STL.64 [R1+0x128], R50 ;  /* 0x0001283201007387 */ /* 0x0009e80000100a00 */
[----:B0-----:R-:W3:Y:S04]  /*2fd90*/  LDL.LU R48, [R1] ;  /* 0x0000000001307983 */ /* 0x001ee80000300800 */
[----:B-1----:R0:W-:Y:S04]  /*2fda0*/  STL.64 [R1+0x170], R52 ;  /* 0x0001703401007387 */ /* 0x0021e80000100a00 */
[----:B------:R1:W-:Y:S04]  /*2fdb0*/  STL.64 [R1+0x178], R54 ;  /* 0x0001783601007387 */ /* 0x0003e80000100a00 */
[----:B------:R-:W3:Y:S04]  /*2fdc0*/  LDL.LU R49, [R1+0x4] ;  /* 0x0000040001317983 */ /* 0x000ee80000300800 */
[----:B----4-:R-:W3:Y:S04]  /*2fdd0*/  LDL.LU R50, [R1+0x8] ;  /* 0x0000080001327983 */ /* 0x010ee80000300800 */
[----:B------:R-:W3:Y:S04]  /*2fde0*/  LDL.LU R51, [R1+0xc] ;  /* 0x00000c0001337983 */ /* 0x000ee80000300800 */
[----:B0-----:R-:W4:Y:S04]  /*2fdf0*/  LDL.LU R52, [R1+0x10] ;  /* 0x0000100001347983 */ /* 0x001f280000300800 */
[----:B------:R-:W4:Y:S04]  /*2fe00*/  LDL.LU R53, [R1+0x14] ;  /* 0x0000140001357983 */ /* 0x000f280000300800 */
[----:B-1----:R-:W4:Y:S04]  /*2fe10*/  LDL.LU R54, [R1+0x18] ;  /* 0x0000180001367983 */ /* 0x002f280000300800 */
[----:B------:R-:W4:Y:S04]  /*2fe20*/  LDL.LU R55, [R1+0x1c] ;  /* 0x00001c0001377983 */ /* 0x000f280000300800 */
[----:B------:R-:W-:Y:S04]  /*2fe30*/  STL [R1+0x348], R44 ;  /* 0x0003482c01007387 */ /* 0x000fe80000100800 */
[----:B------:R-:W-:Y:S04]  /*2fe40*/  STL [R1+0x34c], R3 ;  /* 0x00034c0301007387 */ /* 0x000fe80000100800 */
[----:B--2---:R-:W-:Y:S04]  /*2fe50*/  STL.64 [R1+0x240], R56 ;  /* 0x0002403801007387 */ /* 0x004fe80000100a00 */
[----:B------:R-:W-:Y:S04]  /*2fe60*/  STL.64 [R1+0x248], R58 ;  /* 0x0002483a01007387 */ /* 0x000fe80000100a00 */
[----:B------:R-:W0:Y:S01]  /*2fe70*/  LDS.128 R56, [R3] ;  /* 0x0000000003387984 */ /* 0x000e220000000c00 */
[----:B------:R-:W-:-:S06]  /*2fe80*/  NOP ;  /* 0x0000000000007918 */ /* 0x000fcc0000000000 */
[----:B------:R-:W-:Y:S04]  /*2fe90*/  STS.128 [R0], R40 ;  /* 0x0000002800007388 */ /* 0x000fe80000000c00 */
[----:B------:R-:W-:Y:S04]  /*2fea0*/  STS.128 [R0+0x80], R36 ;  /* 0x0000802400007388 */ /* 0x000fe80000000c00 */
[----:B------:R-:W-:Y:S04]  /*2feb0*/  STS.128 [R0+0x100], R32 ;  /* 0x0001002000007388 */ /* 0x000fe80000000c00 */
[----:B------:R-:W-:Y:S01]  /*2fec0*/  STS.128 [R0+0x180], R28 ;  /* 0x0001801c00007388 */ /* 0x000fe20000000c00 */
[----:B------:R-:W-:-:S06]  /*2fed0*/  NOP ;  /* 0x0000000000007918 */ /* 0x000fcc0000000000 */
[----:B------:R-:W-:Y:S04]  /*2fee0*/  LDS.128 R36, [R45] ;  /* 0x000000002d247984 */ /* 0x000fe80000000c00 */
[----:B------:R-:W-:Y:S04]  /*2fef0*/  LDS.128 R32, [R44] ;  /* 0x000000002c207984 */ /* 0x000fe80000000c00 */
[----:B------:R-:W-:Y:S04]  /*2ff00*/  LDS.128 R28, [R3] ;  /* 0x00000000031c7984 */ /* 0x000fe80000000c00 */
[----:B0-----:R-:W-:Y:S04]  /*2ff10*/  STL.64 [R1+0x2b0], R56 ;  /* 0x0002b03801007387 */ /* 0x001fe80000100a00 */
[----:B------:R-:W-:Y:S04]  /*2ff20*/  STL.64 [R1+0x2b8], R58 ;  /* 0x0002b83a01007387 */ /* 0x000fe80000100a00 */
[----:B------:R-:W0:Y:S01]  /*2ff30*/  LDS.128 R56, [R46] ;  /* 0x000000002e387984 */ /* 0x000e220000000c00 */
[----:B------:R-:W-:-:S06]  /*2ff40*/  NOP ;  /* 0x0000000000007918 */ /* 0x000fcc0000000000 */
[----:B-----5:R-:W-:Y:S04]  /*2ff50*/  STS.128 [R0], R24 ;  /* 0x0000001800007388 */ /* 0x020fe80000000c00 */
[----:B------:R-:W-:Y:S04]  /*2ff60*/  STS.128 [R0+0x80], R20 ;  /* 0x0000801400007388 */ /* 0x000fe80000000c00 */
[----:B------:R-:W-:Y:S04]  /*2ff70*/  STS.128 [R0+0x100], R16 ;  /* 0x0001001000007388 */ /* 0x000fe80000000c00 */
[----:B------:R-:W-:Y:S01]  /*2ff80*/  STS.128 [R0+0x180], R12 ;  /* 0x0001800c00007388 */ /* 0x000fe20000000c00 */
[----:B------:R-:W-:-:S06]  /*2ff90*/  NOP ;  /* 0x0000000000007918 */ /* 0x000fcc0000000000 */
[----:B------:R-:W1:Y:S04]  /*2ffa0*/  LDS.128 R12, [R46] ;  /* 0x000000002e0c7984 */ /* 0x000e680000000c00 */
[----:B------:R-:W2:Y:S04]  /*2ffb0*/  LDS.128 R20, [R45] ;  /* 0x000000002d147984 */ /* 0x000ea80000000c00 */
[----:B------:R-:W1:Y:S04]  /*2ffc0*/  LDS.128 R16, [R44] ;  /* 0x000000002c107984 */ /* 0x000e680000000c00 */
[----:B0-----:R-:W-:Y:S04]  /*2ffd0*/  STL [R1+0x114], R57 ;  /* 0x0001143901007387 */ /* 0x001fe80000100800 */
[----:B------:R0:W-:Y:S02]  /*2ffe0*/  STL.64 [R1+0x118], R58 ;  /* 0x0001183a01007387 */ /* 0x0001e40000100a00 */
[----:B0-----:R-:W-:-:S05]  /*2fff0*/  IMAD.MOV.U32 R59, RZ, RZ, R56 ;  /* 0x000000ffff3b7224 */ /* 0x001fca00078e0038 */
[----:B------:R-:W-:Y:S04]  /*30000*/  STL [R1+0x16b8], R59 ;  /* 0x0016b83b01007387 */ /* 0x000fe80000100800 */
[----:B------:R-:W-:Y:S04]  /*30010*/  STL.64 [R1+0x160], R36 ;  /* 0x0001602401007387 */ /* 0x000fe80000100a00 */
[----:B------:R-:W-:Y:S04]  /*30020*/  STL.64 [R1+0x168], R38 ;  /* 0x0001682601007387 */ /* 0x000fe80000100a00 */
[----:B------:R-:W-:Y:S04]  /*30030*/  STL.64 [R1+0x230], R32 ;  /* 0x0002302001007387 */ /* 0x000fe80000100a00 */
[----:B------:R-:W-:Y:S04]  /*30040*/  STL.64 [R1+0x238], R34 ;  /* 0x0002382201007387 */ /* 0x000fe80000100a00 */
[----:B------:R-:W-:Y:S04]  /*30050*/  STL.64 [R1+0x2a0], R28 ;  /* 0x0002a01c01007387 */ /* 0x000fe80000100a00 */
[----:B------:R-:W-:Y:S04]  /*30060*/  STL.64 [R1+0x2a8], R30 ;  /* 0x0002a81e01007387 */ /* 0x000fe80000100a00 */
[----:B-1----:R-:W-:Y:S04]  /*30070*/  STL.64 [R1+0x100], R12 ;  /* 0x0001000c01007387 */ /* 0x002fe80000100a00 */
[----:B------:R-:W-:Y:S04]  /*30080*/  STL.64 [R1+0x108], R14 ;  /* 0x0001080e01007387 */ /* 0x000fe80000100a00 */
[----:B------:R-:W0:Y:S01]  /*30090*/  LDS.128 R12, [R3] ;  /* 0x00000000030c7984 */ /* 0x000e220000000c00 */
[----:B------:R-:W-:-:S06]  /*300a0*/  NOP ;  /* 0x0000000000007918 */ /* 0x000fcc0000000000 */
[----:B------:R-:W-:Y:S04]  /*300b0*/  STS.128 [R0], R8 ;  /* 0x0000000800007388 */ /* 0x000fe80000000c00 */
[----:B------:R-:W-:Y:S04]  /*300c0*/  STS.128 [R0+0x80], R4 ;  /* 0x0000800400007388 */ /* 0x000fe80000000c00 */
[----:B--2---:R-:W-:Y:S04]  /*300d0*/  STL.64 [R1+0x150], R20 ;  /* 0x0001501401007387 */ /* 0x004fe80000100a00 */
[----:B------:R-:W-:Y:S04]  /*300e0*/  STL.64 [R1+0x158], R22 ;  /* 0x0001581601007387 */ /* 0x000fe80000100a00 */
[----:B------:R-:W-:Y:S04]  /*300f0*/  STL.64 [R1+0x210], R16 ;  /* 0x0002101001007387 */ /* 0x000fe80000100a00 */
[----:B------:R-:W-:Y:S04]  /*30100*/  STL.64 [R1+0x218], R18 ;  /* 0x0002181201007387 */ /* 0x000fe80000100a00 */
[----:B0-----:R-:W-:Y:S04]  /*30110*/  STL.64 [R1+0x220], R12 ;  /* 0x0002200c01007387 */ /* 0x001fe80000100a00 */
[----:B------:R-:W-:Y:S04]  /*30120*/  STL.64 [R1+0x228], R14 ;  /* 0x0002280e01007387 */ /* 0x000fe80000100a00 */
[----:B------:R-:W2:Y:S04]  /*30130*/  LDL.LU R32, [R1+0x90] ;  /* 0x0000900001207983 */ /* 0x000ea80000300800 */
[----:B---3--:R-:W-:Y:S04]  /*30140*/  STS.128 [R0+0x100], R48 ;  /* 0x0001003000007388 */ /* 0x008fe80000000c00 */
[----:B----4-:R-:W-:Y:S01]  /*30150*/  STS.128 [R0+0x180], R52 ;  /* 0x0001803400007388 */ /* 0x010fe20000000c00 */
[----:B------:R-:W-:-:S06]  /*30160*/  NOP ;  /* 0x0000000000007918 */ /* 0x000fcc0000000000 */
[----:B------:R-:W0:Y:S04]  /*30170*/  LDS.128 R8, [R46] ;  /* 0x000000002e087984 */ /* 0x000e280000000c00 */
[----:B------:R-:W1:Y:S04]  /*30180*/  LDS.128 R4, [R45] ;  /* 0x000000002d047984 */ /* 0x000e680000000c00 */
[----:B0-----:R0:W-:Y:S04]  /*30190*/  STL.64 [R1+0xf0], R8 ;  /* 0x0000f00801007387 */ /* 0x0011e80000100a00 */
[----:B------:R3:W-:Y:S04]  /*301a0*/  STL.64 [R1+0xf8], R10 ;  /* 0x0000f80a01007387 */ /* 0x0007e80000100a00 */
[----:B-1----:R-:W-:Y:S04]  /*301b0*/  STL.64 [R1+0x140], R4 ;  /* 0x0001400401007387 */ /* 0x002fe80000100a00 */
[----:B------:R-:W-:Y:S04]  /*301c0*/  STL.64 [R1+0x148], R6 ;  /* 0x0001480601007387 */ /* 0x000fe80000100a00 */
[----:B------:R-:W2:Y:S04]  /*301d0*/  LDL.LU R33, [R1+0x94] ;  /* 0x0000940001217983 */ /* 0x000ea80000300800 */
[----:B------:R-:W2:Y:S04]  /*301e0*/  LDL.LU R34, [R1+0x98] ;  /* 0x0000980001227983 */ /* 0x000ea80000300800 */
[----:B------:R-:W2:Y:S04]  /*301f0*/  LDL.LU R35, [R1+0x9c] ;  /* 0x00009c0001237983 */ /* 0x000ea80000300800 */
[----:B------:R-:W4:Y:S04]  /*30200*/  LDL.LU R28, [R1+0x80] ;  /* 0x00008000011c7983 */ /* 0x000f280000300800 */
[----:B------:R-:W4:Y:S04]  /*30210*/  LDL.LU R29, [R1+0x84] ;  /* 0x00008400011d7983 */ /* 0x000f280000300800 */
[----:B------:R-:W4:Y:S04]  /*30220*/  LDL.LU R30, [R1+0x88] ;  /* 0x00008800011e7983 */ /* 0x000f280000300800 */
[----:B------:R-:W4:Y:S04]  /*30230*/  LDL.LU R31, [R1+0x8c] ;  /* 0x00008c00011f7983 */ /* 0x000f280000300800 */
[----:B------:R-:W2:Y:S04]  /*30240*/  LDL.LU R16, [R1+0x40] ;  /* 0x0000400001107983 */ /* 0x000ea80000300800 */
[----:B------:R-:W2:Y:S04]  /*30250*/  LDL.LU R17, [R1+0x44] ;  /* 0x0000440001117983 */ /* 0x000ea80000300800 */
[----:B------:R-:W2:Y:S04]  /*30260*/  LDL.LU R18, [R1+0x48] ;  /* 0x0000480001127983 */ /* 0x000ea80000300800 */
[----:B------:R-:W2:Y:S04]  /*30270*/  LDL.LU R19, [R1+0x4c] ;  /* 0x00004c0001137983 */ /* 0x000ea80000300800 */
[----:B------:R-:W4:Y:S04]  /*30280*/  LDL.LU R12, [R1+0x30] ;  /* 0x00003000010c7983 */ /* 0x000f280000300800 */
[----:B------:R-:W4:Y:S04]  /*30290*/  LDL.LU R13, [R1+0x34] ;  /* 0x00003400010d7983 */ /* 0x000f280000300800 */
[----:B------:R-:W4:Y:S04]  /*302a0*/  LDL.LU R14, [R1+0x38] ;  /* 0x00003800010e7983 */ /* 0x000f280000300800 */
[----:B------:R-:W4:Y:S04]  /*302b0*/  LDL.LU R15, [R1+0x3c] ;  /* 0x00003c00010f7983 */ /* 0x000f280000300800 */
[----:B0-----:R-:W4:Y:S04]  /*302c0*/  LDL.LU R8, [R1+0x20] ;  /* 0x0000200001087983 */ /* 0x001f280000300800 */
[----:B------:R-:W4:Y:S04]  /*302d0*/  LDL.LU R9, [R1+0x24] ;  /* 0x0000240001097983 */ /* 0x000f280000300800 */
[----:B---3--:R-:W3:Y:S04]  /*302e0*/  LDL.LU R10, [R1+0x28] ;  /* 0x00002800010a7983 */ /* 0x008ee80000300800 */
        /* <DEDUP_REMOVED lines=29> */
[----:B------:R-:W0:Y:S04]  /*304c0*/  LDS.128 R4, [R44] ;  /* 0x000000002c047984 */ /* 0x000e280000000c00 */
[----:B0-----:R-:W-:Y:S04]  /*304d0*/  STL.64 [R1+0x1c0], R4 ;  /* 0x0001c00401007387 */ /* 0x001fe80000100a00 */
[----:B------:R-:W-:Y:S04]  /*304e0*/  STL.64 [R1+0x1c8], R6 ;  /* 0x0001c80601007387 */ /* 0x000fe80000100a00 */
[----:B------:R-:W0:Y:S01]  /*304f0*/  LDS.128 R4, [R3] ;  /* 0x0000000003047984 */ /* 0x000e220000000c00 */
[----:B------:R-:W-:-:S06]  /*30500*/  NOP ;  /* 0x0000000000007918 */ /* 0x000fcc0000000000 */
[----:B0-----:R-:W-:Y:S04]  /*30510*/  STL.64 [R1+0x1b0], R4 ;  /* 0x0001b00401007387 */ /* 0x001fe80000100a00 */
[----:B------:R-:W-:Y:S04]  /*30520*/  STL.64 [R1+0x1b8], R6 ;  /* 0x0001b80601007387 */ /* 0x000fe80000100a00 */
[----:B--2---:R-:W-:Y:S04]  /*30530*/  STS.128 [R0+0x100], R16 ;  /* 0x0001001000007388 */ /* 0x004fe80000000c00 */
[----:B----4-:R-:W-:Y:S04]  /*30540*/  STS.128 [R0+0x80], R12 ;  /* 0x0000800c00007388 */ /* 0x010fe80000000c00 */
[----:B---3--:R-:W-:Y:S04]  /*30550*/  STS.128 [R0], R8 ;  /* 0x0000000800007388 */ /* 0x008fe80000000c00 */
[----:B------:R-:W-:Y:S01]  /*30560*/  STS.128 [R0+0x180], R20 ;  /* 0x0001801400007388 */ /* 0x000fe20000000c00 */
[----:B------:R-:W-:-:S06]  /*30570*/  NOP ;  /* 0x0000000000007918 */ /* 0x000fcc0000000000 */
[----:B------:R-:W0:Y:S04]  /*30580*/  LDS.128 R4, [R46] ;  /* 0x000000002e047984 */ /* 0x000e280000000c00 */
[----:B------:R-:W1:Y:S04]  /*30590*/  LDS.128 R12, [R45] ;  /* 0x000000002d0c7984 */ /* 0x000e680000000c00 */
[----:B------:R-:W2:Y:S04]  /*305a0*/  LDS.128 R8, [R44] ;  /* 0x000000002c087984 */ /* 0x000ea80000000c00 */
[----:B0-----:R-:W-:Y:S04]  /*305b0*/  STL.64 [R1+0x40], R4 ;  /* 0x0000400401007387 */ /* 0x001fe80000100a00 */
[----:B------:R-:W-:Y:S04]  /*305c0*/  STL.64 [R1+0x48], R6 ;  /* 0x0000480601007387 */ /* 0x000fe80000100a00 */
[----:B------:R-:W0:Y:S01]  /*305d0*/  LDS.128 R4, [R3] ;  /* 0x0000000003047984 */ /* 0x000e220000000c00 */
[----:B------:R-:W-:-:S06]  /*305e0*/  NOP ;  /* 0x0000000000007918 */ /* 0x000fcc0000000000 */
[----:B-1----:R-:W-:Y:S04]  /*305f0*/  STL.64 [R1+0x30], R12 ;  /* 0x0000300c01007387 */ /* 0x002fe80000100a00 */
[----:B------:R-:W-:Y:S04]  /*30600*/  STL.64 [R1+0x38], R14 ;  /* 0x0000380e01007387 */ /* 0x000fe80000100a00 */
[----:B--2---:R-:W-:Y:S04]  /*30610*/  STL.64 [R1+0x1a0], R8 ;  /* 0x0001a00801007387 */ /* 0x004fe80000100a00 */
[----:B------:R-:W-:Y:S04]  /*30620*/  STL.64 [R1+0x1a8], R10 ;  /* 0x0001a80a01007387 */ /* 0x000fe80000100a00 */
[----:B------:R-:W-:Y:S04]  /*30630*/  STS.128 [R0], R24 ;  /* 0x0000001800007388 */ /* 0x000fe80000000c00 */
[----:B------:R-:W-:Y:S04]  /*30640*/  STS.128 [R0+0x80], R56 ;  /* 0x0000803800007388 */ /* 0x000fe80000000c00 */
[----:B------:R-:W-:Y:S04]  /*30650*/  STS.128 [R0+0x100], R28 ;  /* 0x0001001c00007388 */ /* 0x000fe80000000c00 */
[----:B------:R-:W-:Y:S01]  /*30660*/  STS.128 [R0+0x180], R32 ;  /* 0x0001802000007388 */ /* 0x000fe20000000c00 */
[----:B------:R-:W-:-:S06]  /*30670*/  NOP ;  /* 0x0000000000007918 */ /* 0x000fcc0000000000 */
[----:B0-----:R-:W-:Y:S04]  /*30680*/  STL.64 [R1+0x190], R4 ;  /* 0x0001900401007387 */ /* 0x001fe80000100a00 */
[----:B------:R-:W-:Y:S04]  /*30690*/  STL.64 [R1+0x198], R6 ;  /* 0x0001980601007387 */ /* 0x000fe80000100a00 */
[----:B------:R-:W0:Y:S04]  /*306a0*/  LDS.128 R4, [R46] ;  /* 0x000000002e047984 */ /* 0x000e280000000c00 */
[----:B------:R-:W1:Y:S04]  /*306b0*/  LDS.128 R12, [R45] ;  /* 0x000000002d0c7984 */ /* 0x000e680000000c00 */
[----:B------:R-:W-:Y:S04]  /*306c0*/  LDS.128 R8, [R44] ;  /* 0x000000002c087984 */ /* 0x000fe80000000c00 */
[----:B0-----:R-:W-:Y:S04]  /*306d0*/  STL.64 [R1+0x20], R4 ;  /* 0x0000200401007387 */ /* 0x001fe80000100a00 */
[----:B------:R-:W-:Y:S04]  /*306e0*/  STL.64 [R1+0x28], R6 ;  /* 0x0000280601007387 */ /* 0x000fe80000100a00 */
[----:B------:R-:W0:Y:S01]  /*306f0*/  LDS.128 R4, [R3] ;  /* 0x0000000003047984 */ /* 0x000e220000000c00 */
[----:B------:R-:W-:-:S06]  /*30700*/  NOP ;  /* 0x0000000000007918 */ /* 0x000fcc0000000000 */
[----:B-1----:R-:W-:Y:S04]  /*30710*/  STL.64 [R1+0x10], R12 ;  /* 0x0000100c01007387 */ /* 0x002fe80000100a00 */
[----:B------:R-:W-:Y:S04]  /*30720*/  STL.64 [R1+0x18], R14 ;  /* 0x0000180e01007387 */ /* 0x000fe80000100a00 */
[----:B------:R-:W-:Y:S04]  /*30730*/  STS.128 [R0], R36 ;  /* 0x0000002400007388 */ /* 0x000fe80000000c00 */
[----:B------:R-:W-:Y:S04]  /*30740*/  STS.128 [R0+0x80], R40 ;  /* 0x0000802800007388 */ /* 0x000fe80000000c00 */
[----:B------:R-:W-:Y:S04]  /*30750*/  STS.128 [R0+0x100], R48 ;  /* 0x0001003000007388 */ /* 0x000fe80000000c00 */
[----:B------:R1:W-:Y:S01]  /*30760*/  STS.128 [R0+0x180], R52 ;  /* 0x0001803400007388 */ /* 0x0003e20000000c00 */
[----:B------:R-:W-:-:S06]  /*30770*/  NOP ;  /* 0x0000000000007918 */ /* 0x000fcc0000000000 */
[----:B------:R-:W-:Y:S04]  /*30780*/  LDS.128 R20, [R45] ;  /* 0x000000002d147984 */ /* 0x000fe80000000c00 */
[----:B------:R-:W-:Y:S04]  /*30790*/  LDS.128 R16, [R44] ;  /* 0x000000002c107984 */ /* 0x000fe80000000c00 */
[----:B0-----:R-:W-:Y:S04]  /*307a0*/  STL [R1+0x1684], R5 ;  /* 0x0016840501007387 */ /* 0x001fe80000100800 */
[----:B------:R-:W-:Y:S04]  /*307b0*/  STL.64 [R1+0x50], R8 ;  /* 0x0000500801007387 */ /* 0x000fe80000100a00 */
[----:B------:R-:W-:Y:S04]  /*307c0*/  STL.64 [R1+0x58], R10 ;  /* 0x0000580a01007387 */ /* 0x000fe80000100a00 */
[----:B------:R-:W0:Y:S04]  /*307d0*/  LDS.128 R8, [R46] ;  /* 0x000000002e087984 */ /* 0x000e280000000c00 */
[----:B------:R-:W-:Y:S04]  /*307e0*/  STL [R1+0x167c], R6 ;  /* 0x00167c0601007387 */ /* 0x000fe80000100800 */
[----:B------:R-:W-:Y:S04]  /*307f0*/  STL [R1+0x1674], R7 ;  /* 0x0016740701007387 */ /* 0x000fe80000100800 */
[----:B------:R2:W-:Y:S04]  /*30800*/  STL [R1+0x16bc], R4 ;  /* 0x0016bc0401007387 */ /* 0x0005e80000100800 */
[----:B-1----:R-:W3:Y:S04]  /*30810*/  LDL.LU R52, [R1+0x280] ;  /* 0x0002800001347983 */ /* 0x002ee80000300800 */
[----:B------:R-:W3:Y:S04]  /*30820*/  LDL.LU R53, [R1+0x284] ;  /* 0x0002840001357983 */ /* 0x000ee80000300800 */
[----:B------:R-:W3:Y:S04]  /*30830*/  LDL.LU R54, [R1+0x288] ;  /* 0x0002880001367983 */ /* 0x000ee80000300800 */
[----:B------:R-:W3:Y:S04]  /*30840*/  LDL.LU R55, [R1+0x28c] ;  /* 0x00028c0001377983 */ /* 0x000ee80000300800 */
[----:B------:R-:W4:Y:S04]  /*30850*/  LDL.LU R48, [R1+0x270] ;  /* 0x0002700001307983 */ /* 0x000f280000300800 */
[----:B------:R-:W4:Y:S04]  /*30860*/  LDL.LU R49, [R1+0x274] ;  /* 0x0002740001317983 */ /* 0x000f280000300800 */
        /* <DEDUP_REMOVED lines=26> */
[----:B--2---:R-:W2:Y:S04]  /*30a10*/  LDL.LU R4, [R1+0x200] ;  /* 0x0002000001047983 */ /* 0x004ea80000300800 */
[----:B------:R-:W2:Y:S04]  /*30a20*/  LDL.LU R5, [R1+0x204] ;  /* 0x0002040001057983 */ /* 0x000ea80000300800 */
[----:B------:R-:W2:Y:S04]  /*30a30*/  LDL.LU R6, [R1+0x208] ;  /* 0x0002080001067983 */ /* 0x000ea80000300800 */
[----:B------:R-:W2:Y:S04]  /*30a40*/  LDL.LU R7, [R1+0x20c] ;  /* 0x00020c0001077983 */ /* 0x000ea80000300800 */
[----:B0-----:R-:W-:Y:S04]  /*30a50*/  STL [R1+0x1680], R10 ;  /* 0x0016800a01007387 */ /* 0x001fe80000100800 */
[----:B------:R-:W-:Y:S04]  /*30a60*/  STL [R1+0x1678], R11 ;  /* 0x0016780b01007387 */ /* 0x000fe80000100800 */
[----:B------:R0:W-:Y:S04]  /*30a70*/  STL.64 [R1+0x16c0], R8 ;  /* 0x0016c00801007387 */ /* 0x0001e80000100a00 */
[----:B------:R-:W1:Y:S01]  /*30a80*/  LDS.128 R12, [R3] ;  /* 0x00000000030c7984 */ /* 0x000e620000000c00 */
[----:B------:R-:W-:-:S06]  /*30a90*/  NOP ;  /* 0x0000000000007918 */ /* 0x000fcc0000000000 */
[----:B0-----:R-:W2:Y:S04]  /*30aa0*/  LDL.LU R8, [R1+0x1f0] ;  /* 0x0001f00001087983 */ /* 0x001ea80000300800 */
[----:B------:R-:W2:Y:S04]  /*30ab0*/  LDL.LU R9, [R1+0x1f4] ;  /* 0x0001f40001097983 */ /* 0x000ea80000300800 */
[----:B------:R-:W2:Y:S04]  /*30ac0*/  LDL.LU R10, [R1+0x1f8] ;  /* 0x0001f800010a7983 */ /* 0x000ea80000300800 */
[----:B------:R-:W2:Y:S04]  /*30ad0*/  LDL.LU R11, [R1+0x1fc] ;  /* 0x0001fc00010b7983 */ /* 0x000ea80000300800 */
[----:B------:R-:W-:Y:S04]  /*30ae0*/  STL [R1+0x1698], R21 ;  /* 0x0016981501007387 */ /* 0x000fe80000100800 */
[----:B------:R-:W-:Y:S04]  /*30af0*/  STL [R1+0x168c], R22 ;  /* 0x00168c1601007387 */ /* 0x000fe80000100800 */
[----:B------:R-:W-:Y:S04]  /*30b00*/  STL [R1+0x1688], R23 ;  /* 0x0016881701007387 */ /* 0x000fe80000100800 */
[----:B------:R0:W-:Y:S04]  /*30b10*/  STL [R1+0x16c8], R20 ;  /* 0x0016c81401007387 */ /* 0x0001e80000100800 */
[----:B0-----:R-:W2:Y:S04]  /*30b20*/  LDL.LU R20, [R1+0x1e0] ;  /* 0x0001e00001147983 */ /* 0x001ea80000300800 */
[----:B------:R-:W2:Y:S04]  /*30b30*/  LDL.LU R21, [R1+0x1e4] ;  /* 0x0001e40001157983 */ /* 0x000ea80000300800 */
[----:B------:R-:W2:Y:S04]  /*30b40*/  LDL.LU R22, [R1+0x1e8] ;  /* 0x0001e80001167983 */ /* 0x000ea80000300800 */
[----:B------:R-:W2:Y:S04]  /*30b50*/  LDL.LU R23, [R1+0x1ec] ;  /* 0x0001ec0001177983 */ /* 0x000ea80000300800 */
[----:B------:R-:W-:Y:S04]  /*30b60*/  STL [R1+0x1694], R18 ;  /* 0x0016941201007387 */ /* 0x000fe80000100800 */
[----:B------:R-:W-:Y:S04]  /*30b70*/  STL [R1+0x1690], R19 ;  /* 0x0016901301007387 */ /* 0x000fe80000100800 */
[----:B------:R-:W-:Y:S04]  /*30b80*/  STL.64 [R1+0x16d0], R16 ;  /* 0x0016d01001007387 */ /* 0x000fe80000100a00 */
[----:B-1----:R-:W-:Y:S04]  /*30b90*/  STL.64 [R1+0x16a0], R14 ;  /* 0x0016a00e01007387 */ /* 0x002fe80000100a00 */
[----:B------:R-:W-:Y:S04]  /*30ba0*/  STL.64 [R1+0x16d8], R12 ;  /* 0x0016d80c01007387 */ /* 0x000fe80000100a00 */
[----:B---3--:R-:W-:Y:S04]  /*30bb0*/  STS.128 [R0+0x180], R36 ;  /* 0x0001802400007388 */ /* 0x008fe80000000c00 */
[----:B----4-:R-:W-:Y:S04]  /*30bc0*/  STS.128 [R0+0x100], R32 ;  /* 0x0001002000007388 */ /* 0x010fe80000000c00 */
[----:B------:R-:W-:Y:S04]  /*30bd0*/  STS.128 [R0+0x80], R28 ;  /* 0x0000801c00007388 */ /* 0x000fe80000000c00 */
[----:B------:R-:W-:Y:S01]  /*30be0*/  STS.128 [R0], R24 ;  /* 0x0000001800007388 */ /* 0x000fe20000000c00 */
[----:B------:R-:W-:-:S06]  /*30bf0*/  NOP ;  /* 0x0000000000007918 */ /* 0x000fcc0000000000 */
[----:B------:R-:W0:Y:S04]  /*30c00*/  LDS.128 R24, [R46] ;  /* 0x000000002e187984 */ /* 0x000e280000000c00 */
[----:B------:R-:W1:Y:S04]  /*30c10*/  LDS.128 R28, [R45] ;  /* 0x000000002d1c7984 */ /* 0x000e680000000c00 */
[----:B------:R-:W3:Y:S04]  /*30c20*/  LDS.128 R32, [R44] ;  /* 0x000000002c207984 */ /* 0x000ee80000000c00 */
[----:B------:R-:W4:Y:S01]  /*30c30*/  LDS.128 R36, [R3] ;  /* 0x0000000003247984 */ /* 0x000f220000000c00 */
[----:B------:R-:W-:-:S06]  /*30c40*/  NOP ;  /* 0x0000000000007918 */ /* 0x000fcc0000000000 */
[----:B--2---:R-:W-:Y:S04]  /*30c50*/  STS.128 [R0+0x100], R4 ;  /* 0x0001000400007388 */ /* 0x004fe80000000c00 */
[----:B------:R-:W-:Y:S04]  /*30c60*/  STS.128 [R0+0x180], R56 ;  /* 0x0001803800007388 */ /* 0x000fe80000000c00 */
[----:B------:R-:W-:Y:S04]  /*30c70*/  STS.128 [R0+0x80], R8 ;  /* 0x0000800800007388 */ /* 0x000fe80000000c00 */
[----:B0-----:R-:W-:Y:S04]  /*30c80*/  STL.64 [R1+0x16a8], R26 ;  /* 0x0016a81a01007387 */ /* 0x001fe80000100a00 */
[----:B------:R-:W-:Y:S01]  /*30c90*/  STS.128 [R0], R20 ;  /* 0x0000001400007388 */ /* 0x000fe20000000c00 */
[----:B------:R-:W-:-:S06]  /*30ca0*/  NOP ;  /* 0x0000000000007918 */ /* 0x000fcc0000000000 */
[----:B------:R-:W0:Y:S04]  /*30cb0*/  LDS.128 R4, [R46] ;  /* 0x000000002e047984 */ /* 0x000e280000000c00 */
[----:B------:R-:W-:Y:S04]  /*30cc0*/  STL.64 [R1+0x16e0], R24 ;  /* 0x0016e01801007387 */ /* 0x000fe80000100a00 */
[----:B-1----:R-:W-:Y:S04]  /*30cd0*/  STL.64 [R1+0x16b0], R30 ;  /* 0x0016b01e01007387 */ /* 0x002fe80000100a00 */
[----:B------:R-:W-:Y:S04]  /*30ce0*/  STL.64 [R1+0x16e8], R28 ;  /* 0x0016e81c01007387 */ /* 0x000fe80000100a00 */
[----:B---3--:R-:W-:Y:S04]  /*30cf0*/  STL.64 [R1+0x16f8], R34 ;  /* 0x0016f82201007387 */ /* 0x008fe80000100a00 */
[----:B------:R-:W-:Y:S04]  /*30d00*/  STL.64 [R1+0x16f0], R32 ;  /* 0x0016f02001007387 */ /* 0x000fe80000100a00 */
[----:B----4-:R-:W-:Y:S04]  /*30d10*/  STL.64 [R1+0x1708], R38 ;  /* 0x0017082601007387 */ /* 0x010fe80000100a00 */
[----:B------:R-:W1:Y:S04]  /*30d20*/  LDS.128 R12, [R45] ;  /* 0x000000002d0c7984 */ /* 0x000e680000000c00 */
[----:B------:R-:W-:Y:S04]  /*30d30*/  STL.64 [R1+0x1700], R36 ;  /* 0x0017002401007387 */ /* 0x000fe80000100a00 */
[----:B------:R-:W2:Y:S04]  /*30d40*/  LDS.128 R8, [R44] ;  /* 0x000000002c087984 */ /* 0x000ea80000000c00 */
[----:B0-----:R-:W-:Y:S04]  /*30d50*/  STL.64 [R1+0x1d0], R4 ;  /* 0x0001d00401007387 */ /* 0x001fe80000100a00 */
[----:B------:R-:W-:Y:S04]  /*30d60*/  STL.64 [R1+0x1d8], R6 ;  /* 0x0001d80601007387 */ /* 0x000fe80000100a00 */
[----:B------:R-:W0:Y:S01]  /*30d70*/  LDS.128 R4, [R3] ;  /* 0x0000000003047984 */ /* 0x000e220000000c00 */
[----:B------:R-:W-:-:S06]  /*30d80*/  NOP ;  /* 0x0000000000007918 */ /* 0x000fcc0000000000 */
[----:B------:R3:W-:Y:S04]  /*30d90*/  STS.128 [R0+0x80], R48 ;  /* 0x0000803000007388 */ /* 0x0007e80000000c00 */
[----:B-1----:R-:W-:Y:S04]  /*30da0*/  STL.64 [R1+0x2f0], R12 ;  /* 0x0002f00c01007387 */ /* 0x002fe80000100a00 */
[----:B------:R-:W-:Y:S04]  /*30db0*/  STL.64 [R1+0x2f8], R14 ;  /* 0x0002f80e01007387 */ /* 0x000fe80000100a00 */
[----:B--2---:R-:W-:Y:S04]  /*30dc0*/  STL.64 [R1+0x320], R8 ;  /* 0x0003200801007387 */ /* 0x004fe80000100a00 */
[----:B------:R-:W-:Y:S04]  /*30dd0*/  STL.64 [R1+0x328], R10 ;  /* 0x0003280a01007387 */ /* 0x000fe80000100a00 */
[----:B0-----:R0:W-:Y:S04]  /*30de0*/  STL.64 [R1+0x330], R4 ;  /* 0x0003300401007387 */ /* 0x0011e80000100a00 */
[----:B------:R1:W-:Y:S04]  /*30df0*/  STL.64 [R1+0x338], R6 ;  /* 0x0003380601007387 */ /* 0x0003e80000100a00 */
[----:B---3--:R-:W2:Y:S04]  /*30e00*/  LDL.LU R48, [R1+0x560] ;  /* 0x0005600001307983 */ /* 0x008ea80000300800 */
[----:B------:R-:W2:Y:S04]  /*30e10*/  LDL.LU R49, [R1+0x564] ;  /* 0x0005640001317983 */ /* 0x000ea80000300800 */
[----:B------:R-:W2:Y:S04]  /*30e20*/  LDL.LU R50, [R1+0x568] ;  /* 0x0005680001327983 */ /* 0x000ea80000300800 */
[----:B------:R-:W2:Y:S04]  /*30e30*/  LDL.LU R51, [R1+0x56c] ;  /* 0x00056c0001337983 */ /* 0x000ea80000300800 */
[----:B0-----:R-:W3:Y:S04]  /*30e40*/  LDL.LU R4, [R1+0x530] ;  /* 0x0005300001047983 */ /* 0x001ee80000300800 */
[----:B------:R-:W3:Y:S04]  /*30e50*/  LDL.LU R5, [R1+0x534] ;  /* 0x0005340001057983 */ /* 0x000ee80000300800 */
[----:B-1----:R-:W3:Y:S04]  /*30e60*/  LDL.LU R6, [R1+0x538] ;  /* 0x0005380001067983 */ /* 0x002ee80000300800 */
[----:B------:R-:W3:Y:S04]  /*30e70*/  LDL.LU R7, [R1+0x53c] ;  /* 0x00053c0001077983 */ /* 0x000ee80000300800 */
        /* <DEDUP_REMOVED lines=8> */
[----:B------:R-:W2:Y:S04]  /*30f00*/  LDL.LU R36, [R1+0x290] ;  /* 0x0002900001247983 */ /* 0x000ea80000300800 */
[----:B------:R-:W2:Y:S04]  /*30f10*/  LDL.LU R37, [R1+0x294] ;  /* 0x0002940001257983 */ /* 0x000ea80000300800 */
[----:B------:R-:W2:Y:S04]  /*30f20*/  LDL.LU R38, [R1+0x298] ;  /* 0x0002980001267983 */ /* 0x000ea80000300800 */
[----:B------:R-:W2:Y:S04]  /*30f30*/  LDL.LU R39, [R1+0x29c] ;  /* 0x00029c0001277983 */ /* 0x000ea80000300800 */
        /* <DEDUP_REMOVED lines=20> */
[----:B------:R0:W-:Y:S04]  /*31080*/  STS.128 [R0], R40 ;  /* 0x0000002800007388 */ /* 0x0001e80000000c00 */
[----:B------:R1:W-:Y:S04]  /*31090*/  STS.128 [R0+0x100], R52 ;  /* 0x0001003400007388 */ /* 0x0003e80000000c00 */
[----:B0-----:R-:W3:Y:S04]  /*310a0*/  LDL.LU R40, [R1+0x550] ;  /* 0x0005500001287983 */ /* 0x001ee80000300800 */
[----:B------:R-:W3:Y:S04]  /*310b0*/  LDL.LU R41, [R1+0x554] ;  /* 0x0005540001297983 */ /* 0x000ee80000300800 */
[----:B------:R-:W3:Y:S04]  /*310c0*/  LDL.LU R42, [R1+0x558] ;  /* 0x00055800012a7983 */ /* 0x000ee80000300800 */
[----:B------:R-:W3:Y:S04]  /*310d0*/  LDL.LU R43, [R1+0x55c] ;  /* 0x00055c00012b7983 */ /* 0x000ee80000300800 */
[----:B------:R-:W3:Y:S04]  /*310e0*/  LDL.LU R56, [R1+0x540] ;  /* 0x0005400001387983 */ /* 0x000ee80000300800 */
[----:B------:R-:W3:Y:S04]  /*310f0*/  LDL.LU R57, [R1+0x544] ;  /* 0x0005440001397983 */ /* 0x000ee80000300800 */
[----:B------:R-:W3:Y:S04]  /*31100*/  LDL.LU R58, [R1+0x548] ;  /* 0x00054800013a7983 */ /* 0x000ee80000300800 */
[----:B------:R-:W3:Y:S04]  /*31110*/  LDL.LU R59, [R1+0x54c] ;  /* 0x00054c00013b7983 */ /* 0x000ee80000300800 */
[----:B-1----:R-:W3:Y:S04]  /*31120*/  LDL.LU R52, [R1+0x5b0] ;  /* 0x0005b00001347983 */ /* 0x002ee80000300800 */
[----:B------:R-:W3:Y:S04]  /*31130*/  LDL.LU R53, [R1+0x5b4] ;  /* 0x0005b40001357983 */ /* 0x000ee80000300800 */
[----:B------:R-:W3:Y:S04]  /*31140*/  LDL.LU R54, [R1+0x5b8] ;  /* 0x0005b80001367983 */ /* 0x000ee80000300800 */
[----:B------:R-:W3:Y:S04]  /*31150*/  LDL.LU R55, [R1+0x5bc] ;  /* 0x0005bc0001377983 */ /* 0x000ee80000300800 */
[----:B--2---:R-:W-:Y:S01]  /*31160*/  STS.128 [R0+0x180], R36 ;  /* 0x0001802400007388 */ /* 0x004fe20000000c00 */
[----:B------:R-:W-:-:S06]  /*31170*/  NOP ;  /* 0x0000000000007918 */ /* 0x000fcc0000000000 */
[----:B------:R-:W0:Y:S04]  /*31180*/  LDS.128 R36, [R46] ;  /* 0x000000002e247984 */ /* 0x000e280000000c00 */
[----:B0-----:R-:W-:Y:S04]  /*31190*/  STL.64 [R1+0x180], R36 ;  /* 0x0001802401007387 */ /* 0x001fe80000100a00 */
[----:B------:R-:W-:Y:S04]  /*311a0*/  STL.64 [R1+0x188], R38 ;  /* 0x0001882601007387 */ /* 0x000fe80000100a00 */
[----:B------:R-:W0:Y:S04]  /*311b0*/  LDS.128 R36, [R45] ;  /* 0x000000002d247984 */ /* 0x000e280000000c00 */
[----:B0-----:R-:W-:Y:S04]  /*311c0*/  STL.64 [R1+0x290], R36 ;  /* 0x0002902401007387 */ /* 0x001fe80000100a00 */
[----:B------:R-:W-:Y:S04]  /*311d0*/  STL.64 [R1+0x298], R38 ;  /* 0x0002982601007387 */ /* 0x000fe80000100a00 */
[----:B------:R-:W0:Y:S04]  /*311e0*/  LDS.128 R36, [R44] ;  /* 0x000000002c247984 */ /* 0x000e280000000c00 */
[----:B0-----:R-:W-:Y:S04]  /*311f0*/  STL.64 [R1+0x300], R36 ;  /* 0x0003002401007387 */ /* 0x001fe80000100a00 */
[----:B------:R-:W-:Y:S04]  /*31200*/  STL.64 [R1+0x308], R38 ;  /* 0x0003082601007387 */ /* 0x000fe80000100a00 */
[----:B------:R-:W0:Y:S01]  /*31210*/  LDS.128 R36, [R3] ;  /* 0x0000000003247984 */ /* 0x000e220000000c00 */
[----:B------:R-:W-:-:S06]  /*31220*/  NOP ;  /* 0x0000000000007918 */ /* 0x000fcc0000000000 */
[----:B---3--:R-:W-:Y:S04]  /*31230*/  STS.128 [R0], R32 ;  /* 0x0000002000007388 */ /* 0x008fe80000000c00 */
[----:B------:R-:W-:Y:S04]  /*31240*/  STS.128 [R0+0x80], R28 ;  /* 0x0000801c00007388 */ /* 0x000fe80000000c00 */
[----:B------:R-:W-:Y:S04]  /*31250*/  STS.128 [R0+0x100], R24 ;  /* 0x0001001800007388 */ /* 0x000fe80000000c00 */
[----:B------:R-:W-:Y:S01]  /*31260*/  STS.128 [R0+0x180], R12 ;  /* 0x0001800c00007388 */ /* 0x000fe20000000c00 */
[----:B------:R-:W-:-:S06]  /*31270*/  NOP ;  /* 0x0000000000007918 */ /* 0x000fcc0000000000 */
[----:B------:R-:W1:Y:S04]  /*31280*/  LDS.128 R12, [R46] ;  /* 0x000000002e0c7984 */ /* 0x000e680000000c00 */
[----:B------:R-:W2:Y:S04]  /*31290*/  LDS.128 R28, [R45] ;  /* 0x000000002d1c7984 */ /* 0x000ea80000000c00 */
[----:B------:R-:W3:Y:S04]  /*312a0*/  LDS.128 R24, [R44] ;  /* 0x000000002c187984 */ /* 0x000ee80000000c00 */
[----:B0-----:R-:W-:Y:S04]  /*312b0*/  STL.64 [R1+0x310], R36 ;  /* 0x0003102401007387 */ /* 0x001fe80000100a00 */
[----:B------:R-:W-:Y:S04]  /*312c0*/  STL.64 [R1+0x318], R38 ;  /* 0x0003182601007387 */ /* 0x000fe80000100a00 */
[----:B-1----:R-:W-:Y:S04]  /*312d0*/  STL.64 [R1+0x130], R12 ;  /* 0x0001300c01007387 */ /* 0x002fe80000100a00 */
[----:B------:R-:W-:Y:S04]  /*312e0*/  STL.64 [R1+0x138], R14 ;  /* 0x0001380e01007387 */ /* 0x000fe80000100a00 */
[----:B------:R-:W0:Y:S01]  /*312f0*/  LDS.128 R12, [R3] ;  /* 0x00000000030c7984 */ /* 0x000e220000000c00 */
[----:B------:R-:W-:-:S06]  /*31300*/  NOP ;  /* 0x0000000000007918 */ /* 0x000fcc0000000000 */
[----:B------:R-:W-:Y:S04]  /*31310*/  STS.128 [R0], R16 ;  /* 0x0000001000007388 */ /* 0x000fe80000000c00 */
[----:B------:R-:W-:Y:S04]  /*31320*/  STS.128 [R0+0x80], R20 ;  /* 0x0000801400007388 */ /* 0x000fe80000000c00 */
[----:B----4-:R-:W-:Y:S04]  /*31330*/  STS.128 [R0+0x100], R8 ;  /* 0x0001000800007388 */ /* 0x010fe80000000c00 */
[----:B------:R-:W-:Y:S01]  /*31340*/  STS.128 [R0+0x180], R4 ;  /* 0x0001800400007388 */ /* 0x000fe20000000c00 */
[----:B------:R-:W-:-:S06]  /*31350*/  NOP ;  /* 0x0000000000007918 */ /* 0x000fcc0000000000 */
[----:B------:R-:W1:Y:S04]  /*31360*/  LDS.128 R4, [R46] ;  /* 0x000000002e047984 */ /* 0x000e680000000c00 */
[----:B--2---:R-:W-:Y:S04]  /*31370*/  STL.64 [R1+0x280], R28 ;  /* 0x0002801c01007387 */ /* 0x004fe80000100a00 */
[----:B------:R-:W-:Y:S04]  /*31380*/  STL.64 [R1+0x288], R30 ;  /* 0x0002881e01007387 */ /* 0x000fe80000100a00 */
[----:B---3--:R-:W-:Y:S04]  /*31390*/  STL.64 [R1+0x2d0], R24 ;  /* 0x0002d01801007387 */ /* 0x008fe80000100a00 */
[----:B------:R-:W-:Y:S04]  /*313a0*/  STL.64 [R1+0x2d8], R26 ;  /* 0x0002d81a01007387 */ /* 0x000fe80000100a00 */
[----:B0-----:R-:W-:Y:S04]  /*313b0*/  STL.64 [R1+0x2c0], R12 ;  /* 0x0002c00c01007387 */ /* 0x001fe80000100a00 */
[----:B------:R-:W-:Y:S04]  /*313c0*/  STL.64 [R1+0x2c8], R14 ;  /* 0x0002c80e01007387 */ /* 0x000fe80000100a00 */
[----:B------:R-:W0:Y:S04]  /*313d0*/  LDS.128 R12, [R45] ;  /* 0x000000002d0c7984 */ /* 0x000e280000000c00 */
[----:B------:R-:W2:Y:S04]  /*313e0*/  LDS.128 R8, [R44] ;  /* 0x000000002c087984 */ /* 0x000ea80000000c00 */
[----:B-1----:R-:W-:Y:S04]  /*313f0*/  STL.64 [R1+0xe0], R4 ;  /* 0x0000e00401007387 */ /* 0x002fe80000100a00 */
[----:B------:R-:W-:Y:S04]  /*31400*/  STL.64 [R1+0xe8], R6 ;  /* 0x0000e80601007387 */ /* 0x000fe80000100a00 */
[----:B------:R-:W1:Y:S01]  /*31410*/  LDS.128 R4, [R3] ;  /* 0x0000000003047984 */ /* 0x000e620000000c00 */
[----:B------:R-:W-:-:S06]  /*31420*/  NOP ;  /* 0x0000000000007918 */ /* 0x000fcc0000000000 */
[----:B------:R-:W-:Y:S04]  /*31430*/  STS.128 [R0], R56 ;  /* 0x0000003800007388 */ /* 0x000fe80000000c00 */
[----:B------:R-:W-:Y:S04]  /*31440*/  STS.128 [R0+0x80], R40 ;  /* 0x0000802800007388 */ /* 0x000fe80000000c00 */
[----:B------:R-:W-:Y:S04]  /*31450*/  STS.128 [R0+0x100], R48 ;  /* 0x0001003000007388 */ /* 0x000fe80000000c00 */
[----:B0-----:R-:W-:Y:S04]  /*31460*/  STL.64 [R1+0x260], R12 ;  /* 0x0002600c01007387 */ /* 0x001fe80000100a00 */
[----:B------:R-:W-:Y:S04]  /*31470*/  STL.64 [R1+0x268], R14 ;  /* 0x0002680e01007387 */ /* 0x000fe80000100a00 */
[----:B--2---:R-:W-:Y:S04]  /*31480*/  STL.64 [R1+0x270], R8 ;  /* 0x0002700801007387 */ /* 0x004fe80000100a00 */
[----:B------:R-:W-:Y:S04]  /*31490*/  STL.64 [R1+0x278], R10 ;  /* 0x0002780a01007387 */ /* 0x000fe80000100a00 */
[----:B------:R-:W-:Y:S01]  /*314a0*/  STS.128 [R0+0x180], R52 ;  /* 0x0001803400007388 */ /* 0x000fe20000000c00 */
[----:B------:R-:W-:-:S06]  /*314b0*/  NOP ;  /* 0x0000000000007918 */ /* 0x000fcc0000000000 */
[----:B-1----:R-:W-:Y:S04]  /*314c0*/  STL.64 [R1+0x250], R4 ;  /* 0x0002500401007387 */ /* 0x002fe80000100a00 */
[----:B------:R-:W-:Y:S04]  /*314d0*/  STL.64 [R1+0x258], R6 ;  /* 0x0002580601007387 */ /* 0x000fe80000100a00 */
[----:B------:R-:W0:Y:S04]  /*314e0*/  LDS.128 R4, [R46] ;  /* 0x000000002e047984 */ /* 0x000e280000000c00 */
[----:B------:R-:W1:Y:S04]  /*314f0*/  LDS.128 R12, [R45] ;  /* 0x000000002d0c7984 */ /* 0x000e680000000c00 */
[----:B------:R-:W2:Y:S04]  /*31500*/  LDS.128 R8, [R44] ;  /* 0x000000002c087984 */ /* 0x000ea80000000c00 */
[----:B------:R-:W3:Y:S04]  /*31510*/  LDS.128 R36, [R3] ;  /* 0x0000000003247984 */ /* 0x000ee80000000c00 */
[----:B0-----:R0:W-:Y:S04]  /*31520*/  STL.64 [R1+0xd0], R4 ;  /* 0x0000d00401007387 */ /* 0x0011e80000100a00 */
[----:B------:R4:W-:Y:S04]  /*31530*/  STL.64 [R1+0xd8], R6 ;  /* 0x0000d80601007387 */ /* 0x0009e80000100a00 */
[----:B0-----:R-:W3:Y:S04]  /*31540*/  LDL.LU R4, [R1+0x830] ;  /* 0x0008300001047983 */ /* 0x001ee80000300800 */
[----:B-1----:R0:W-:Y:S04]  /*31550*/  STL.64 [R1+0x200], R12 ;  /* 0x0002000c01007387 */ /* 0x0021e80000100a00 */
[----:B------:R1:W-:Y:S04]  /*31560*/  STL.64 [R1+0x208], R14 ;  /* 0x0002080e01007387 */ /* 0x0003e80000100a00 */
[----:B--2---:R2:W-:Y:S04]  /*31570*/  STL.64 [R1+0x1f0], R8 ;  /* 0x0001f00801007387 */ /* 0x0045e80000100a00 */
[----:B------:R0:W-:Y:S04]  /*31580*/  STL.64 [R1+0x1f8], R10 ;  /* 0x0001f80a01007387 */ /* 0x0001e80000100a00 */
[----:B------:R-:W3:Y:S04]  /*31590*/  LDL.LU R5, [R1+0x834] ;  /* 0x0008340001057983 */ /* 0x000ee80000300800 */
[----:B----4-:R-:W4:Y:S04]  /*315a0*/  LDL.LU R6, [R1+0x838] ;  /* 0x0008380001067983 */ /* 0x010f280000300800 */
[----:B------:R-:W4:Y:S01]  /*315b0*/  LDL.LU R7, [R1+0x83c] ;  /* 0x00083c0001077983 */ /* 0x000f220000300800 */
[----:B------:R-:W-:-:S06]  /*315c0*/  NOP ;  /* 0x0000000000007918 */ /* 0x000fcc0000000000 */
[----:B0-----:R-:W4:Y:S04]  /*315d0*/  LDL.LU R12, [R1+0x7f0] ;  /* 0x0007f000010c7983 */ /* 0x001f280000300800 */
[----:B------:R-:W4:Y:S04]  /*315e0*/  LDL.LU R13, [R1+0x7f4] ;  /* 0x0007f400010d7983 */ /* 0x000f280000300800 */
[----:B-1----:R-:W4:Y:S04]  /*315f0*/  LDL.LU R14, [R1+0x7f8] ;  /* 0x0007f800010e7983 */ /* 0x002f280000300800 */
        /* <DEDUP_REMOVED lines=41> */
[----:B---3--:R-:W-:Y:S04]  /*31890*/  STL.64 [R1+0x1e0], R36 ;  /* 0x0001e02401007387 */ /* 0x008fe80000100a00 */
[----:B------:R0:W-:Y:S04]  /*318a0*/  STL.64 [R1+0x1e8], R38 ;  /* 0x0001e82601007387 */ /* 0x0001e80000100a00 */
[----:B0-----:R-:W3:Y:S04]  /*318b0*/  LDL.LU.64 R38, [R1+0x1708] ;  /* 0x0017080001267983 */ /* 0x001ee80000300a00 */
[----:B------:R-:W2:Y:S04]  /*318c0*/  LDL.LU.64 R36, [R1+0x1700] ;  /* 0x0017000001247983 */ /* 0x000ea80000300a00 */
[----:B----4-:R-:W-:Y:S04]  /*318d0*/  STS.128 [R0+0x180], R12 ;  /* 0x0001800c00007388 */ /* 0x010fe80000000c00 */
[----:B------:R-:W-:Y:S04]  /*318e0*/  STS.128 [R0+0x100], R24 ;  /* 0x0001001800007388 */ /* 0x000fe80000000c00 */
[----:B------:R-:W-:Y:S04]  /*318f0*/  STS.128 [R0+0x80], R28 ;  /* 0x0000801c00007388 */ /* 0x000fe80000000c00 */
[----:B------:R0:W-:Y:S01]  /*31900*/  STS.128 [R0], R32 ;  /* 0x0000002000007388 */ /* 0x0001e20000000c00 */
[----:B------:R-:W-:-:S06]  /*31910*/  NOP ;  /* 0x0000000000007918 */ /* 0x000fcc0000000000 */
[----:B------:R-:W1:Y:S04]  /*31920*/  LDS.128 R12, [R46] ;  /* 0x000000002e0c7984 */ /* 0x000e680000000c00 */
[----:B0-----:R-:W4:Y:S04]  /*31930*/  LDL.LU.64 R34, [R1+0x16f8] ;  /* 0x0016f80001227983 */ /* 0x001f280000300a00 */
[----:B------:R-:W3:Y:S04]  /*31940*/  LDL.LU.64 R32, [R1+0x16f0] ;  /* 0x0016f00001207983 */ /* 0x000ee80000300a00 */
[----:B------:R-:W3:Y:S04]  /*31950*/  LDL.LU.64 R28, [R1+0x16e8] ;  /* 0x0016e800011c7983 */ /* 0x000ee80000300a00 */
[----:B------:R-:W3:Y:S04]  /*31960*/  LDL.LU.64 R24, [R1+0x16e0] ;  /* 0x0016e00001187983 */ /* 0x000ee80000300a00 */
[----:B-1----:R-:W-:Y:S04]  /*31970*/  STL.64 [R1+0xc0], R12 ;  /* 0x0000c00c01007387 */ /* 0x002fe80000100a00 */
        /* <DEDUP_REMOVED lines=9> */
[----:B--2---:R-:W-:Y:S04]  /*31a10*/  STS.128 [R0], R16 ;  /* 0x0000001000007388 */ /* 0x004fe80000000c00 */
[----:B------:R-:W-:Y:S04]  /*31a20*/  STS.128 [R0+0x80], R20 ;  /* 0x0000801400007388 */ /* 0x000fe80000000c00 */
[----:B------:R-:W-:Y:S04]  /*31a30*/  STS.128 [R0+0x100], R8 ;  /* 0x0001000800007388 */ /* 0x000fe80000000c00 */
[----:B------:R-:W-:Y:S01]  /*31a40*/  STS.128 [R0+0x180], R4 ;  /* 0x0001800400007388 */ /* 0x000fe20000000c00 */
[----:B------:R-:W-:-:S06]  /*31a50*/  NOP ;  /* 0x0000000000007918 */ /* 0x000fcc0000000000 */
[----:B------:R-:W1:Y:S04]  /*31a60*/  LDS.128 R4, [R46] ;  /* 0x000000002e047984 */ /* 0x000e680000000c00 */
[----:B0-----:R0:W-:Y:S04]  /*31a70*/  STL.64 [R1+0x90], R12 ;  /* 0x0000900c01007387 */ /* 0x0011e80000100a00 */
[----:B------:R2:W-:Y:S04]  /*31a80*/  STL.64 [R1+0x98], R14 ;  /* 0x0000980e01007387 */ /* 0x0005e80000100a00 */
[----:B0-----:R-:W3:Y:S04]  /*31a90*/  LDL.LU.64 R12, [R1+0x16d8] ;  /* 0x0016d800010c7983 */ /* 0x001ee80000300a00 */
[----:B--2---:R-:W2:Y:S04]  /*31aa0*/  LDL.LU R15, [R1+0x120] ;  /* 0x00012000010f7983 */ /* 0x004ea80000300800 */
[----:B------:R-:W2:Y:S04]  /*31ab0*/  LDL.LU.64 R16, [R1+0x16d0] ;  /* 0x0016d00001107983 */ /* 0x000ea80000300a00 */
[----:B------:R-:W2:Y:S04]  /*31ac0*/  LDL.LU R20, [R1+0x16c8] ;  /* 0x0016c80001147983 */ /* 0x000ea80000300800 */
[----:B------:R-:W2:Y:S04]  /*31ad0*/  LDL.LU.64 R8, [R1+0x16c0] ;  /* 0x0016c00001087983 */ /* 0x000ea80000300a00 */
[----:B-1----:R-:W-:Y:S04]  /*31ae0*/  STL.64 [R1+0x80], R4 ;  /* 0x0000800401007387 */ /* 0x002fe80000100a00 */
[----:B------:R-:W-:Y:S04]  /*31af0*/  STL.64 [R1+0x88], R6 ;  /* 0x0000880601007387 */ /* 0x000fe80000100a00 */
[----:B------:R-:W0:Y:S04]  /*31b00*/  LDS.128 R4, [R45] ;  /* 0x000000002d047984 */ /* 0x000e280000000c00 */
[----:B------:R-:W1:Y:S04]  /*31b10*/  LDS.128 R44, [R44] ;  /* 0x000000002c2c7984 */ /* 0x000e680000000c00 */
[----:B0-----:R0:W-:Y:S04]  /*31b20*/  STL.64 [R1+0x70], R4 ;  /* 0x0000700401007387 */ /* 0x0011e80000100a00 */
[----:B------:R-:W-:Y:S04]  /*31b30*/  STL.64 [R1+0x78], R6 ;  /* 0x0000780601007387 */ /* 0x000fe80000100a00 */
[----:B0-----:R-:W2:Y:S04]  /*31b40*/  LDL.LU R4, [R1+0x16bc] ;  /* 0x0016bc0001047983 */ /* 0x001ea80000300800 */
[----:B-1----:R-:W-:Y:S04]  /*31b50*/  STL.64 [R1+0x60], R44 ;  /* 0x0000602c01007387 */ /* 0x002fe80000100a00 */
[----:B------:R-:W-:Y:S04]  /*31b60*/  STL.64 [R1+0x68], R46 ;  /* 0x0000682e01007387 */ /* 0x000fe80000100a00 */
[----:B------:R-:W0:Y:S01]  /*31b70*/  LDS.128 R44, [R3] ;  /* 0x00000000032c7984 */ /* 0x000e220000000c00 */
[----:B------:R-:W-:-:S06]  /*31b80*/  NOP ;  /* 0x0000000000007918 */ /* 0x000fcc0000000000 */
[----:B------:R-:W2:Y:S04]  /*31b90*/  LDL.LU R5, [R1+0xb78] ;  /* 0x000b780001057983 */ /* 0x000ea80000300800 */
[----:B0-----:R0:W-:Y:S04]  /*31ba0*/  STL [R1+0x1670], R47 ;  /* 0x0016702f01007387 */ /* 0x0011e80000100800 */
[----:B0-----:R-:W3:Y:S04]  /*31bb0*/  LDL.LU R47, [R1+0xb74] ;  /* 0x000b7400012f7983 */ /* 0x001ee80000300800 */
[----:B------:R0:W-:Y:S04]  /*31bc0*/  STS.128 [R0], R56 ;  /* 0x0000003800007388 */ /* 0x0001e80000000c00 */
[----:B0-----:R-:W4:Y:S04]  /*31bd0*/  LDL.LU R59, [R1+0x16b8] ;  /* 0x0016b800013b7983 */ /* 0x001f280000300800 */
[----:B------:R-:W4:Y:S04]  /*31be0*/  LDL R7, [R1+0xb7c] ;  /* 0x000b7c0001077983 */ /* 0x000f280000100800 */
[----:B------:R-:W4:Y:S04]  /*31bf0*/  LDL.LU R19, [R1+0x100] ;  /* 0x0001000001137983 */ /* 0x000f280000300800 */
[----:B------:R-:W4:Y:S04]  /*31c00*/  LDL.LU R18, [R1+0xf0] ;  /* 0x0000f00001127983 */ /* 0x000f280000300800 */
[----:B------:R-:W4:Y:S04]  /*31c10*/  LDL.LU R22, [R1+0x40] ;  /* 0x0000400001167983 */ /* 0x000f280000300800 */
[----:B------:R-:W4:Y:S04]  /*31c20*/  LDL R11, [R1+0xb80] ;  /* 0x000b8000010b7983 */ /* 0x000f280000100800 */
[----:B------:R-:W4:Y:S04]  /*31c30*/  LDL R6, [R1+0xb8c] ;  /* 0x000b8c0001067983 */ /* 0x000f280000100800 */
[----:B------:R-:W4:Y:S04]  /*31c40*/  LDL.LU R26, [R1+0x20] ;  /* 0x00002000011a7983 */ /* 0x000f280000300800 */
[----:B------:R-:W4:Y:S04]  /*31c50*/  LDL R10, [R1+0xc4c] ;  /* 0x000c4c00010a7983 */ /* 0x000f280000100800 */
[----:B------:R-:W-:Y:S04]  /*31c60*/  STS.128 [R0+0x80], R40 ;  /* 0x0000802800007388 */ /* 0x000fe80000000c00 */
[----:B------:R-:W-:Y:S04]  /*31c70*/  STS.128 [R0+0x100], R48 ;  /* 0x0001003000007388 */ /* 0x000fe80000000c00 */
[----:B------:R3:W-:Y:S04]  /*31c80*/  STS.128 [R0+0x180], R52 ;  /* 0x0001803400007388 */ /* 0x0007e80000000c00 */
[----:B------:R-:W4:Y:S04]  /*31c90*/  LDL R23, [R1+0x1554] ;  /* 0x0015540001177983 */ /* 0x000f280000100800 */
[----:B------:R-:W4:Y:S01]  /*31ca0*/  LDL R21, [R1+0x155c] ;  /* 0x00155c0001157983 */ /* 0x000f220000100800 */
[----:B--2---:R-:W-:-:S02]  /*31cb0*/  IMAD R60, R5, c[0x0][0x198], RZ ;  /* 0x00006600053c7a24 */ /* 0x004fc400078e02ff */
[C---:B---3--:R-:W-:Y:S01]  /*31cc0*/  IMAD R0, R47.reuse, c[0x0][0x194], RZ ;  /* 0x000065002f007a24 */ /* 0x048fe200078e02ff */
[----:B------:R-:W-:-:S04]  /*31cd0*/  ISETP.GE.AND P5, PT, R47, c[0x0][0x178], PT ;  /* 0x00005e002f007a0c */ /* 0x000fc80003fa6270 */
[C---:B------:R-:W-:Y:S02]  /*31ce0*/  LEA R56, P6, R0.reuse, c[0x0][0x170], 0x1 ;  /* 0x00005c0000387a11 */ /* 0x040fe400078c08ff */
[----:B------:R-:W-:Y:S02]  /*31cf0*/  ISETP.LT.AND P5, PT, R5, c[0x0][0x17c], !P5 ;  /* 0x00005f0005007a0c */ /* 0x000fe40006fa1270 */
[----:B------:R-:W-:-:S05]  /*31d00*/  LEA.HI.X.SX32 R57, R0, c[0x0][0x174], 0x1, P6 ;  /* 0x00005d0000397a11 */ /* 0x000fca00030f0eff */
[----:B------:R-:W-:Y:S01]  /*31d10*/  IMAD.WIDE R2, R60, 0x2, R56 ;  /* 0x000000023c027825 */ /* 0x000fe200078e0238 */
[----:B------:R-:W-:-:S06]  /*31d20*/  NOP ;  /* 0x0000000000007918 */ /* 0x000fcc0000000000 */
[----:B------:R0:W-:Y:S01]  /*31d30*/  @P5 STG.E.U16 [R2.64], R15 ;  /* 0x0000000f02005986 */ /* 0x0001e2000c101506 */
[----:B------:R-:W-:-:S03]  /*31d40*/  ISETP.GE.AND P5, PT, R5, c[0x0][0x17c], PT ;  /* 0x00005f0005007a0c */ /* 0x000fc60003fa6270 */
[----:B------:R-:W2:Y:S01]  /*31d50*/  LDL R5, [R1+0x1558] ;  /* 0x0015580001057983 */ /* 0x000ea20000100800 */
[----:B------:R-:W-:Y:S01]  /*31d60*/  IMAD.MOV.U32 R58, RZ, RZ, c[0x0][0x194] ;  /* 0x00006500ff3a7624 */ /* 0x000fe200078e00ff */
[----:B----4-:R-:W-:Y:S02]  /*31d70*/  PRMT R61, R59, 0x7632, R61 ;  /* 0x000076323b3d7816 */ /* 0x010fe4000000003d */
[----:B------:R-:W3:Y:S01]  /*31d80*/  LDL.LU R27, [R1+0x170] ;  /* 0x00017000011b7983 */ /* 0x000ee20000300800 */
[----:B------:R-:W-:-:S03]  /*31d90*/  IMAD R0, R58, 0x20, R0 ;  /* 0x000000203a007824 */ /* 0x000fc600078e0200 */
[----:B------:R-:W4:Y:S02]  /*31da0*/  LDL.LU R14, [R1+0x160] ;  /* 0x00016000010e7983 */ /* 0x000f240000300800 */
[----:B------:R-:W-:-:S04]  /*31db0*/  LEA R54, P6, R0, c[0x0][0x170], 0x1 ;  /* 0x00005c0000367a11 */ /* 0x000fc800078c08ff */
[----:B------:R-:W-:Y:S02]  /*31dc0*/  LEA.HI.X.SX32 R55, R0, c[0x0][0x174], 0x1, P6 ;  /* 0x00005d0000377a11 */ /* 0x000fe400030f0eff */
[----:B------:R-:W-:Y:S01]  /*31dd0*/  ISETP.LT.AND P6, PT, R7, c[0x0][0x178], !P5 ;  /* 0x00005e0007007a0c */ /* 0x000fe20006fc1270 */
[----:B------:R-:W-:Y:S02]  /*31de0*/  IMAD R0, R58, 0x20, R0 ;  /* 0x000000203a007824 */ /* 0x000fe400078e0200 */
[----:B0-----:R-:W-:-:S10]  /*31df0*/  IMAD.WIDE R2, R60, 0x2, R54 ;  /* 0x000000023c027825 */ /* 0x001fd400078e0236 */
[----:B------:R0:W-:Y:S02]  /*31e00*/  @P6 STG.E.U16 [R2.64], R59 ;  /* 0x0000003b02006986 */ /* 0x0001e4000c101506 */
[----:B0-----:R-:W-:-:S04]  /*31e10*/  LEA R2, P6, R0, c[0x0][0x170], 0x1 ;  /* 0x00005c0000027a11 */ /* 0x001fc800078c08ff */
[----:B------:R-:W-:Y:S02]  /*31e20*/  LEA.HI.X.SX32 R3, R0, c[0x0][0x174], 0x1, P6 ;  /* 0x00005d0000037a11 */ /* 0x000fe400030f0eff */
[----:B------:R-:W-:Y:S01]  /*31e30*/  ISETP.LT.AND P6, PT, R11, c[0x0][0x178], !P5 ;  /* 0x00005e000b007a0c */ /* 0x000fe20006fc1270 */
[----:B------:R-:W-:Y:S02]  /*31e40*/  IMAD R0, R58, 0x20, R0 ;  /* 0x000000203a007824 */ /* 0x000fe400078e0200 */
[----:B------:R-:W-:-:S10]  /*31e50*/  IMAD.WIDE R40, R60, 0x2, R2 ;  /* 0x000000023c287825 */ /* 0x000fd400078e0202 */
[----:B------:R0:W-:Y:S01]  /*31e60*/  @P6 STG.E.U16 [R40.64], R19 ;  /* 0x0000001328006986 */ /* 0x0001e2000c101506 */
[----:B------:R-:W-:-:S04]  /*31e70*/  LEA R52, P6, R0, c[0x0][0x170], 0x1 ;  /* 0x00005c0000347a11 */ /* 0x000fc800078c08ff */
[----:B------:R-:W-:Y:S02]  /*31e80*/  LEA.HI.X.SX32 R53, R0, c[0x0][0x174], 0x1, P6 ;  /* 0x00005d0000357a11 */ /* 0x000fe400030f0eff */
[----:B------:R-:W-:Y:S01]  /*31e90*/  ISETP.LT.AND P6, PT, R6, c[0x0][0x178], !P5 ;  /* 0x00005e0006007a0c */ /* 0x000fe20006fc1270 */
[----:B------:R-:W-:Y:S02]  /*31ea0*/  IMAD R0, R58, 0x20, R0 ;  /* 0x000000203a007824 */ /* 0x000fe400078e0200 */
[----:B0-----:R-:W-:-:S10]  /*31eb0*/  IMAD.WIDE R40, R60, 0x2, R52 ;  /* 0x000000023c287825 */ /* 0x001fd400078e0234 */
        /* <DEDUP_REMOVED lines=14> */
[----:B------:R-:W-:Y:S01]  /*31fa0*/  LEA.HI.X.SX32 R43, R0, c[0x0][0x174], 0x1, P6 ;  /* 0x00005d00002b7a11 */ /* 0x000fe200030f0eff */
[----:B------:R-:W-:-:S04]  /*31fb0*/  IMAD R0, R58, 0x20, R0 ;  /* 0x000000203a007824 */ /* 0x000fc800078e0200 */
[----:B0-----:R-:W-:Y:S01]  /*31fc0*/  IMAD.WIDE R40, R60, 0x2, R42 ;  /* 0x000000023c287825 */ /* 0x001fe200078e022a */
[----:B--2---:R-:W-:Y:S02]  /*31fd0*/  ISETP.LT.AND P6, PT, R5, c[0x0][0x178], !P5 ;  /* 0x00005e0005007a0c */ /* 0x004fe40006fc1270 */
[----:B------:R-:W-:-:S11]  /*31fe0*/  ISETP.LT.AND P5, PT, R21, c[0x0][0x178], !P5 ;  /* 0x00005e0015007a0c */ /* 0x000fd60006fa1270 */
[----:B------:R0:W-:Y:S02]  /*31ff0*/  @P6 STG.E.U16 [R40.64], R8 ;  /* 0x0000000828006986 */ /* 0x0001e4000c101506 */
[----:B0-----:R-:W-:-:S04]  /*32000*/  LEA R40, P6, R0, c[0x0][0x170], 0x1 ;  /* 0x00005c0000287a11 */ /* 0x001fc800078c08ff */
[----:B------:R-:W-:-:S05]  /*32010*/  LEA.HI.X.SX32 R41, R0, c[0x0][0x174], 0x1, P6 ;  /* 0x00005d0000297a11 */ /* 0x000fca00030f0eff */
[C---:B------:R-:W-:Y:S01]  /*32020*/  IMAD.WIDE R58, R60.reuse, 0x2, R40 ;  /* 0x000000023c3a7825 */ /* 0x040fe200078e0228 */
[----:B------:R-:W-:-:S04]  /*32030*/  IADD3 R0, R60, c[0x0][0x198], RZ ;  /* 0x000066003c007a10 */ /* 0x000fc80007ffe0ff */
[----:B------:R0:W-:Y:S01]  /*32040*/  @P5 STG.E.U16 [R58.64], R24 ;  /* 0x000000183a005986 */ /* 0x0001e2000c101506 */
[----:B------:R-:W-:Y:S02]  /*32050*/  ISETP.LT.AND P5, PT, R47, c[0x0][0x178], !P4 ;  /* 0x00005e002f007a0c */ /* 0x000fe400067a1270 */
[----:B------:R-:W-:Y:S02]  /*32060*/  PRMT R8, R15, 0x7632, R8 ;  /* 0x000076320f087816 */ /* 0x000fe40000000008 */
[----:B------:R-:W-:Y:S01]  /*32070*/  ISETP.LT.AND P6, PT, R7, c[0x0][0x178], !P4 ;  /* 0x00005e0007007a0c */ /* 0x000fe200067c1270 */
[----:B------:R-:W2:Y:S01]  /*32080*/  LDL.LU R15, [R1+0x150] ;  /* 0x00015000010f7983 */ /* 0x000ea20000300800 */
[----:B0-----:R-:W-:-:S07]  /*32090*/  IMAD.WIDE R58, R0, 0x2, R56 ;  /* 0x00000002003a7825 */ /* 0x001fce00078e0238 */
[----:B------:R0:W-:Y:S01]  /*320a0*/  @P5 STG.E.U16 [R58.64], R8 ;  /* 0x000000083a005986 */ /* 0x0001e2000c101506 */
[----:B------:R-:W-:Y:S01]  /*320b0*/  ISETP.LT.AND P5, PT, R11, c[0x0][0x178], !P4 ;  /* 0x00005e000b007a0c */ /* 0x000fe200067a1270 */
[C---:B0-----:R-:W-:Y:S01]  /*320c0*/  IMAD.WIDE R58, R0.reuse, 0x2, R54 ;  /* 0x00000002003a7825 */ /* 0x041fe200078e0236 */
[----:B------:R-:W-:Y:S02]  /*320d0*/  PRMT R8, R19, 0x7632, R8 ;  /* 0x0000763213087816 */ /* 0x000fe40000000008 */
[----:B------:R-:W2:Y:S04]  /*320e0*/  LDL.LU R19, [R1+0x140] ;  /* 0x0001400001137983 */ /* 0x000ea80000300800 */
[----:B------:R0:W-:Y:S02]  /*320f0*/  @P6 STG.E.U16 [R58.64], R61 ;  /* 0x0000003d3a006986 */ /* 0x0001e4000c101506 */
[----:B0-----:R-:W-:-:S05]  /*32100*/  IMAD.WIDE R58, R0, 0x2, R2 ;  /* 0x00000002003a7825 */ /* 0x001fca00078e0202 */
[----:B------:R0:W-:Y:S01]  /*32110*/  @P5 STG.E.U16 [R58.64], R8 ;  /* 0x000000083a005986 */ /* 0x0001e2000c101506 */
[----:B------:R-:W-:Y:S02]  /*32120*/  ISETP.LT.AND P5, PT, R6, c[0x0][0x178], !P4 ;  /* 0x00005e0006007a0c */ /* 0x000fe400067a1270 */
[----:B0-----:R-:W-:Y:S01]  /*32130*/  PRMT R8, R18, 0x7632, R8 ;  /* 0x0000763212087816 */ /* 0x001fe20000000008 */
[----:B------:R-:W-:Y:S01]  /*32140*/  IMAD.WIDE R58, R0, 0x2, R52 ;  /* 0x00000002003a7825 */ /* 0x000fe200078e0234 */
[----:B------:R-:W2:Y:S09]  /*32150*/  LDL.LU R18, [R1+0x30] ;  /* 0x0000300001127983 */ /* 0x000eb20000300800 */
[----:B------:R0:W-:Y:S02]  /*32160*/  @P5 STG.E.U16 [R58.64], R8 ;  /* 0x000000083a005986 */ /* 0x0001e4000c101506 */
[----:B0-----:R-:W-:-:S02]  /*32170*/  PRMT R8, R22, 0x7632, R8 ;  /* 0x0000763216087816 */ /* 0x001fc40000000008 */
[----:B------:R-:W2:Y:S01]  /*32180*/  LDL.LU R22, [R1+0x10] ;  /* 0x0000100001167983 */ /* 0x000ea20000300800 */
[----:B------:R-:W-:Y:S01]  /*32190*/  ISETP.LT.AND P5, PT, R10, c[0x0][0x178], !P4 ;  /* 0x00005e000a007a0c */ /* 0x000fe200067a1270 */
[----:B------:R-:W-:-:S12]  /*321a0*/  IMAD.WIDE R58, R0, 0x2, R50 ;  /* 0x00000002003a7825 */ /* 0x000fd800078e0232 */
[----:B------:R0:W-:Y:S01]  /*321b0*/  @P5 STG.E.U16 [R58.64], R8 ;  /* 0x000000083a005986 */ /* 0x0001e2000c101506 */
[----:B------:R-:W-:Y:S02]  /*321c0*/  ISETP.LT.AND P5, PT, R23, c[0x0][0x178], !P4 ;  /* 0x00005e0017007a0c */ /* 0x000fe400067a1270 */
[----:B0-----:R-:W-:Y:S01]  /*321d0*/  PRMT R8, R26, 0x7632, R8 ;  /* 0x000076321a087816 */ /* 0x001fe20000000008 */
[----:B------:R-:W-:Y:S01]  /*321e0*/  IMAD.WIDE R58, R0, 0x2, R48 ;  /* 0x00000002003a7825 */ /* 0x000fe200078e0230 */
[----:B------:R-:W-:Y:S01]  /*321f0*/  PRMT R24, R24, 0x7632, R24 ;  /* 0x0000763218187816 */ /* 0x000fe20000000018 */
[----:B------:R-:W2:Y:S08]  /*32200*/  LDL.LU R26, [R1+0x240] ;  /* 0x00024000011a7983 */ /* 0x000eb00000300800 */
[----:B------:R0:W-:Y:S01]  /*32210*/  @P5 STG.E.U16 [R58.64], R8 ;  /* 0x000000083a005986 */ /* 0x0001e2000c101506 */
[----:B------:R-:W-:-:S02]  /*32220*/  ISETP.LT.AND P5, PT, R5, c[0x0][0x178], !P4 ;  /* 0x00005e0005007a0c */ /* 0x000fc400067a1270 */
[----:B------:R-:W-:Y:S02]  /*32230*/  ISETP.LT.AND P4, PT, R21, c[0x0][0x178], !P4 ;  /* 0x00005e0015007a0c */ /* 0x000fe40006781270 */
[----:B0-----:R-:W-:Y:S01]  /*32240*/  PRMT R8, R8, 0x7632, R8 ;  /* 0x0000763208087816 */ /* 0x001fe20000000008 */
[----:B------:R-:W-:-:S08]  /*32250*/  IMAD.WIDE R58, R0, 0x2, R42 ;  /* 0x00000002003a7825 */ /* 0x000fd000078e022a */
[----:B------:R0:W-:Y:S02]  /*32260*/  @P5 STG.E.U16 [R58.64], R8 ;  /* 0x000000083a005986 */ /* 0x0001e4000c101506 */
[C---:B0-----:R-:W-:Y:S01]  /*32270*/  IMAD.WIDE R58, R0.reuse, 0x2, R40 ;  /* 0x00000002003a7825 */ /* 0x041fe200078e0228 */
[----:B------:R-:W-:-:S04]  /*32280*/  IADD3 R0, R0, c[0x0][0x198], RZ ;  /* 0x0000660000007a10 */ /* 0x000fc80007ffe0ff */
[----:B------:R0:W-:Y:S01]  /*32290*/  @P4 STG.E.U16 [R58.64], R24 ;  /* 0x000000183a004986 */ /* 0x0001e2000c101506 */
[----:B------:R-:W-:Y:S02]  /*322a0*/  ISETP.LT.AND P4, PT, R47, c[0x0][0x178], !P3 ;  /* 0x00005e002f007a0c */ /* 0x000fe40005f81270 */
[----:B------:R-:W-:Y:S01]  /*322b0*/  ISETP.LT.AND P5, PT, R7, c[0x0][0x178], !P3 ;  /* 0x00005e0007007a0c */ /* 0x000fe20005fa1270 */
[----:B0-----:R-:W-:-:S10]  /*322c0*/  IMAD.WIDE R58, R0, 0x2, R56 ;  /* 0x00000002003a7825 */ /* 0x001fd400078e0238 */
[----:B---3--:R0:W-:Y:S01]  /*322d0*/  @P4 STG.E.U16 [R58.64], R27 ;  /* 0x0000001b3a004986 */ /* 0x0081e2000c101506 */
[----:B------:R-:W-:Y:S01]  /*322e0*/  ISETP.LT.AND P4, PT, R11, c[0x0][0x178], !P3 ;  /* 0x00005e000b007a0c */ /* 0x000fe20005f81270 */
[----:B0-----:R-:W-:-:S05]  /*322f0*/  IMAD.WIDE R58, R0, 0x2, R54 ;  /* 0x00000002003a7825 */ /* 0x001fca00078e0236 */
[----:B----4-:R0:W-:Y:S01]  /*32300*/  @P5 STG.E.U16 [R58.64], R14 ;  /* 0x0000000e3a005986 */ /* 0x0101e2000c101506 */
[----:B------:R-:W-:Y:S01]  /*32310*/  ISETP.LT.AND P5, PT, R6, c[0x0][0x178], !P3 ;  /* 0x00005e0006007a0c */ /* 0x000fe20005fa1270 */
[----:B0-----:R-:W-:Y:S01]  /*32320*/  IMAD.WIDE R58, R0, 0x2, R2 ;  /* 0x00000002003a7825 */ /* 0x001fe200078e0202 */
[----:B------:R-:W-:Y:S02]  /*32330*/  PRMT R8, R27, 0x7632, R8 ;  /* 0x000076321b087816 */ /* 0x000fe40000000008 */
[----:B------:R-:W3:Y:S04]  /*32340*/  LDL.LU R27, [R1+0x230] ;  /* 0x00023000011b7983 */ /* 0x000ee80000300800 */
[----:B--2---:R0:W-:Y:S01]  /*32350*/  @P4 STG.E.U16 [R58.64], R15 ;  /* 0x0000000f3a004986 */ /* 0x0041e2000c101506 */
[----:B------:R-:W-:Y:S01]  /*32360*/  ISETP.LT.AND P4, PT, R10, c[0x0][0x178], !P3 ;  /* 0x00005e000a007a0c */ /* 0x000fe20005f81270 */
[----:B0-----:R-:W-:-:S05]  /*32370*/  IMAD.WIDE R58, R0, 0x2, R52 ;  /* 0x00000002003a7825 */ /* 0x001fca00078e0234 */
[----:B------:R0:W-:Y:S01]  /*32380*/  @P5 STG.E.U16 [R58.64], R19 ;  /* 0x000000133a005986 */ /* 0x0001e2000c101506 */
[----:B------:R-:W-:Y:S01]  /*32390*/  ISETP.LT.AND P5, PT, R23, c[0x0][0x178], !P3 ;  /* 0x00005e0017007a0c */ /* 0x000fe20005fa1270 */
[----:B0-----:R-:W-:-:S05]  /*323a0*/  IMAD.WIDE R58, R0, 0x2, R50 ;  /* 0x00000002003a7825 */ /* 0x001fca00078e0232 */
[----:B------:R0:W-:Y:S01]  /*323b0*/  @P4 STG.E.U16 [R58.64], R18 ;  /* 0x000000123a004986 */ /* 0x0001e2000c101506 */
[----:B------:R-:W-:Y:S02]  /*323c0*/  ISETP.LT.AND P4, PT, R5, c[0x0][0x178], !P3 ;  /* 0x00005e0005007a0c */ /* 0x000fe40005f81270 */
[----:B------:R-:W-:Y:S01]  /*323d0*/  ISETP.LT.AND P3, PT, R21, c[0x0][0x178], !P3 ;  /* 0x00005e0015007a0c */ /* 0x000fe20005f61270 */
[----:B0-----:R-:W-:-:S05]  /*323e0*/  IMAD.WIDE R58, R0, 0x2, R48 ;  /* 0x00000002003a7825 */ /* 0x001fca00078e0230 */
[----:B------:R0:W-:Y:S02]  /*323f0*/  @P5 STG.E.U16 [R58.64], R22 ;  /* 0x000000163a005986 */ /* 0x0001e4000c101506 */
[----:B0-----:R-:W-:-:S05]  /*32400*/  IMAD.WIDE R58, R0, 0x2, R42 ;  /* 0x00000002003a7825 */ /* 0x001fca00078e022a */
[----:B------:R0:W-:Y:S02]  /*32410*/  @P4 STG.E.U16 [R58.64], R20 ;  /* 0x000000143a004986 */ /* 0x0001e4000c101506 */
[C---:B0-----:R-:W-:Y:S01]  /*32420*/  IMAD.WIDE R58, R0.reuse, 0x2, R40 ;  /* 0x00000002003a7825 */ /* 0x041fe200078e0228 */
[----:B------:R-:W-:-:S04]  /*32430*/  IADD3 R0, R0, c[0x0][0x198], RZ ;  /* 0x0000660000007a10 */ /* 0x000fc80007ffe0ff */
[----:B------:R0:W-:Y:S01]  /*32440*/  @P3 STG.E.U16 [R58.64], R28 ;  /* 0x0000001c3a003986 */ /* 0x0001e2000c101506 */
[----:B------:R-:W-:Y:S01]  /*32450*/  ISETP.LT.AND P3, PT, R47, c[0x0][0x178], !P2 ;  /* 0x00005e002f007a0c */ /* 0x000fe20005761270 */
[----:B0-----:R-:W-:-:S12]  /*32460*/  IMAD.WIDE R58, R0, 0x2, R56 ;  /* 0x00000002003a7825 */ /* 0x001fd800078e0238 */
[----:B------:R0:W-:Y:S01]  /*32470*/  @P3 STG.E.U16 [R58.64], R8 ;  /* 0x000000083a003986 */ /* 0x0001e2000c101506 */
[----:B------:R-:W-:Y:S02]  /*32480*/  ISETP.LT.AND P3, PT, R7, c[0x0][0x178], !P2 ;  /* 0x00005e0007007a0c */ /* 0x000fe40005761270 */
[----:B0-----:R-:W-:Y:S01]  /*32490*/  PRMT R8, R14, 0x7632, R8 ;  /* 0x000076320e087816 */ /* 0x001fe20000000008 */
[----:B------:R-:W-:Y:S01]  /*324a0*/  IMAD.WIDE R58, R0, 0x2, R54 ;  /* 0x00000002003a7825 */ /* 0x000fe200078e0236 */
[----:B------:R-:W2:Y:S09]  /*324b0*/  LDL.LU R14, [R1+0x210] ;  /* 0x00021000010e7983 */ /* 0x000eb20000300800 */
[----:B------:R0:W-:Y:S01]  /*324c0*/  @P3 STG.E.U16 [R58.64], R8 ;  /* 0x000000083a003986 */ /* 0x0001e2000c101506 */
[----:B------:R-:W-:-:S02]  /*324d0*/  ISETP.LT.AND P3, PT, R11, c[0x0][0x178], !P2 ;  /* 0x00005e000b007a0c */ /* 0x000fc40005761270 */
[----:B0-----:R-:W-:Y:S01]  /*324e0*/  PRMT R8, R15, 0x7632, R8 ;  /* 0x000076320f087816 */ /* 0x001fe20000000008 */
[----:B------:R-:W-:Y:S01]  /*324f0*/  IMAD.WIDE R58, R0, 0x2, R2 ;  /* 0x00000002003a7825 */ /* 0x000fe200078e0202 */
[----:B------:R-:W4:Y:S09]  /*32500*/  LDL.LU R15, [R1+0x1c0] ;  /* 0x0001c000010f7983 */ /* 0x000f320000300800 */
[----:B------:R0:W-:Y:S01]  /*32510*/  @P3 STG.E.U16 [R58.64], R8 ;  /* 0x000000083a003986 */ /* 0x0001e2000c101506 */
[----:B------:R-:W-:-:S02]  /*32520*/  ISETP.LT.AND P3, PT, R6, c[0x0][0x178], !P2 ;  /* 0x00005e0006007a0c */ /* 0x000fc40005761270 */
[----:B0-----:R-:W-:Y:S01]  /*32530*/  PRMT R8, R19, 0x7632, R8 ;  /* 0x0000763213087816 */ /* 0x001fe20000000008 */
[----:B------:R-:W-:Y:S01]  /*32540*/  IMAD.WIDE R58, R0, 0x2, R52 ;  /* 0x00000002003a7825 */ /* 0x000fe200078e0234 */
[----:B------:R-:W4:Y:S09]  /*32550*/  LDL.LU R19, [R1+0x1a0] ;  /* 0x0001a00001137983 */ /* 0x000f320000300800 */
[----:B------:R0:W-:Y:S02]  /*32560*/  @P3 STG.E.U16 [R58.64], R8 ;  /* 0x000000083a003986 */ /* 0x0001e4000c101506 */
[----:B0-----:R-:W-:-:S02]  /*32570*/  PRMT R8, R18, 0x7632, R8 ;  /* 0x0000763212087816 */ /* 0x001fc40000000008 */
[----:B------:R-:W4:Y:S01]  /*32580*/  LDL.LU R18, [R1+0x50] ;  /* 0x0000500001127983 */ /* 0x000f220000300800 */
[----:B------:R-:W-:Y:S01]  /*32590*/  ISETP.LT.AND P3, PT, R10, c[0x0][0x178], !P2 ;  /* 0x00005e000a007a0c */ /* 0x000fe20005761270 */
[----:B------:R-:W-:-:S12]  /*325a0*/  IMAD.WIDE R58, R0, 0x2, R50 ;  /* 0x00000002003a7825 */ /* 0x000fd800078e0232 */
[----:B------:R0:W-:Y:S02]  /*325b0*/  @P3 STG.E.U16 [R58.64], R8 ;  /* 0x000000083a003986 */ /* 0x0001e4000c101506 */
[----:B0-----:R-:W-:Y:S02]  /*325c0*/  PRMT R8, R22, 0x7632, R8 ;  /* 0x0000763216087816 */ /* 0x001fe40000000008 */
[----:B------:R-:W4:Y:S01]  /*325d0*/  LDL.LU R22, [R1+0x1588] ;  /* 0x0015880001167983 */ /* 0x000f220000300800 */
[----:B------:R-:W-:Y:S01]  /*325e0*/  ISETP.LT.AND P3, PT, R23, c[0x0][0x178], !P2 ;  /* 0x00005e0017007a0c */ /* 0x000fe20005761270 */
[----:B------:R-:W-:Y:S01]  /*325f0*/  IMAD.WIDE R58, R0, 0x2, R48 ;  /* 0x00000002003a7825 */ /* 0x000fe200078e0230 */
[----:B------:R-:W-:-:S11]  /*32600*/  PRMT R20, R20, 0x7632, R20 ;  /* 0x0000763214147816 */ /* 0x000fd60000000014 */
[----:B------:R0:W-:Y:S01]  /*32610*/  @P3 STG.E.U16 [R58.64], R8 ;  /* 0x000000083a003986 */ /* 0x0001e2000c101506 */
[----:B------:R-:W-:Y:S02]  /*32620*/  ISETP.LT.AND P3, PT, R5, c[0x0][0x178], !P2 ;  /* 0x00005e0005007a0c */ /* 0x000fe40005761270 */
[----:B------:R-:W-:Y:S02]  /*32630*/  ISETP.LT.AND P2, PT, R21, c[0x0][0x178], !P2 ;  /* 0x00005e0015007a0c */ /* 0x000fe40005741270 */
[----:B------:R-:W-:Y:S01]  /*32640*/  PRMT R28, R28, 0x7632, R28 ;  /* 0x000076321c1c7816 */ /* 0x000fe2000000001c */
[----:B0-----:R-:W-:-:S08]  /*32650*/  IMAD.WIDE R58, R0, 0x2, R42 ;  /* 0x00000002003a7825 */ /* 0x001fd000078e022a */
[----:B------:R0:W-:Y:S02]  /*32660*/  @P3 STG.E.U16 [R58.64], R20 ;  /* 0x000000143a003986 */ /* 0x0001e4000c101506 */
[C---:B0-----:R-:W-:Y:S01]  /*32670*/  IMAD.WIDE R58, R0.reuse, 0x2, R40 ;  /* 0x00000002003a7825 */ /* 0x041fe200078e0228 */
[----:B------:R-:W-:-:S04]  /*32680*/  IADD3 R0, R0, c[0x0][0x198], RZ ;  /* 0x0000660000007a10 */ /* 0x000fc80007ffe0ff */
[----:B------:R0:W-:Y:S01]  /*32690*/  @P2 STG.E.U16 [R58.64], R28 ;  /* 0x0000001c3a002986 */ /* 0x0001e2000c101506 */
[----:B------:R-:W-:Y:S02]  /*326a0*/  ISETP.LT.AND P2, PT, R47, c[0x0][0x178], !P0 ;  /* 0x00005e002f007a0c */ /* 0x000fe40004741270 */
[----:B------:R-:W-:Y:S01]  /*326b0*/  ISETP.LT.AND P3, PT, R7, c[0x0][0x178], !P0 ;  /* 0x00005e0007007a0c */ /* 0x000fe20004761270 */
[----:B0-----:R-:W-:-:S10]  /*326c0*/  IMAD.WIDE R58, R0, 0x2, R56 ;  /* 0x00000002003a7825 */ /* 0x001fd400078e0238 */
[----:B------:R0:W-:Y:S01]  /*326d0*/  @P2 STG.E.U16 [R58.64], R26 ;  /* 0x0000001a3a002986 */ /* 0x0001e2000c101506 */
[----:B------:R-:W-:Y:S01]  /*326e0*/  ISETP.LT.AND P2, PT, R11, c[0x0][0x178], !P0 ;  /* 0x00005e000b007a0c */ /* 0x000fe20004741270 */
[----:B0-----:R-:W-:-:S05]  /*326f0*/  IMAD.WIDE R58, R0, 0x2, R54 ;  /* 0x00000002003a7825 */ /* 0x001fca00078e0236 */
[----:B---3--:R0:W-:Y:S01]  /*32700*/  @P3 STG.E.U16 [R58.64], R27 ;  /* 0x0000001b3a003986 */ /* 0x0081e2000c101506 */
[----:B------:R-:W-:Y:S01]  /*32710*/  ISETP.LT.AND P3, PT, R6, c[0x0][0x178], !P0 ;  /* 0x00005e0006007a0c */ /* 0x000fe20004761270 */
[----:B0-----:R-:W-:Y:S01]  /*32720*/  IMAD.WIDE R58, R0, 0x2, R2 ;  /* 0x00000002003a7825 */ /* 0x001fe200078e0202 */
[----:B------:R-:W-:-:S04]  /*32730*/  PRMT R8, R26, 0x7632, R8 ;  /* 0x000076321a087816 */ /* 0x000fc80000000008 */
[----:B--2---:R0:W-:Y:S01]  /*32740*/  @P2 STG.E.U16 [R58.64], R14 ;  /* 0x0000000e3a002986 */ /* 0x0041e2000c101506 */
[----:B------:R-:W-:Y:S01]  /*32750*/  ISETP.LT.AND P2, PT, R10, c[0x0][0x178], !P0 ;  /* 0x00005e000a007a0c */ /* 0x000fe20004741270 */
[----:B0-----:R-:W-:-:S05]  /*32760*/  IMAD.WIDE R58, R0, 0x2, R52 ;  /* 0x00000002003a7825 */ /* 0x001fca00078e0234 */
[----:B----4-:R0:W-:Y:S01]  /*32770*/  @P3 STG.E.U16 [R58.64], R15 ;  /* 0x0000000f3a003986 */ /* 0x0101e2000c101506 */
        /* <DEDUP_REMOVED lines=17> */
[----:B------:R-:W-:-:S10]  /*32890*/  IMAD.WIDE R58, R0, 0x2, R54 ;  /* 0x00000002003a7825 */ /* 0x000fd400078e0236 */
        /* <DEDUP_REMOVED lines=9> */
[----:B------:R-:W3:Y:S09]  /*32930*/  LDL.LU R15, [R1+0x2a0] ;  /* 0x0002a000010f7983 */ /* 0x000ef20000300800 */
[----:B------:R0:W-:Y:S01]  /*32940*/  @P0 STG.E.U16 [R58.64], R8 ;  /* 0x000000083a000986 */ /* 0x0001e2000c101506 */
[----:B------:R-:W-:-:S03]  /*32950*/  ISETP.LT.AND P0, PT, R10, c[0x0][0x178], !P1 ;  /* 0x00005e000a007a0c */ /* 0x000fc60004f01270 */
[----:B------:R-:W4:Y:S04]  /*32960*/  LDL.LU R28, [R1+0x158c] ;  /* 0x00158c00011c7983 */ /* 0x000f280000300800 */
[----:B------:R-:W4:Y:S01]  /*32970*/  LDL.LU R24, [R1+0x1590] ;  /* 0x0015900001187983 */ /* 0x000f220000300800 */
[----:B0-----:R-:W-:Y:S01]  /*32980*/  PRMT R8, R19, 0x7632, R8 ;  /* 0x0000763213087816 */ /* 0x001fe20000000008 */
[----:B------:R-:W-:Y:S02]  /*32990*/  IMAD.WIDE R58, R0, 0x2, R50 ;  /* 0x00000002003a7825 */ /* 0x000fe400078e0232 */
[----:B------:R-:W4:Y:S04]  /*329a0*/  LDL.LU R19, [R1+0x220] ;  /* 0x0002200001137983 */ /* 0x000f280000300800 */
[----:B------:R0:W-:Y:S01]  /*329b0*/  @P0 STG.E.U16 [R58.64], R8 ;  /* 0x000000083a000986 */ /* 0x0001e2000c101506 */
[----:B------:R-:W-:-:S02]  /*329c0*/  ISETP.GE.AND P0, PT, R22, c[0x0][0x17c], PT ;  /* 0x00005f0016007a0c */ /* 0x000fc40003f06270 */
[----:B0-----:R-:W-:Y:S02]  /*329d0*/  PRMT R8, R18, 0x7632, R8 ;  /* 0x0000763212087816 */ /* 0x001fe40000000008 */
[----:B------:R-:W4:Y:S04]  /*329e0*/  LDL.LU R18, [R1+0x1b0] ;  /* 0x0001b00001127983 */ /* 0x000f280000300800 */
[----:B------:R-:W4:Y:S01]  /*329f0*/  LDL.LU R22, [R1+0x190] ;  /* 0x0001900001167983 */ /* 0x000f220000300800 */
[----:B------:R-:W-:Y:S01]  /*32a00*/  ISETP.LT.AND P3, PT, R23, c[0x0][0x178], !P1 ;  /* 0x00005e0017007a0c */ /* 0x000fe20004f61270 */
[----:B------:R-:W-:Y:S01]  /*32a10*/  IMAD.WIDE R58, R0, 0x2, R48 ;  /* 0x00000002003a7825 */ /* 0x000fe200078e0230 */
[----:B------:R-:W-:Y:S02]  /*32a20*/  ISETP.LT.AND P5, PT, R5, c[0x0][0x178], !P1 ;  /* 0x00005e0005007a0c */ /* 0x000fe40004fa1270 */
[----:B------:R-:W-:-:S02]  /*32a30*/  ISETP.LT.AND P2, PT, R21, c[0x0][0x178], !P1 ;  /* 0x00005e0015007a0c */ /* 0x000fc40004f41270 */
[----:B------:R-:W-:-:S07]  /*32a40*/  PRMT R16, R16, 0x7632, R16 ;  /* 0x0000763210107816 */ /* 0x000fce0000000010 */
[----:B------:R0:W-:Y:S01]  /*32a50*/  @P3 STG.E.U16 [R58.64], R8 ;  /* 0x000000083a003986 */ /* 0x0001e2000c101506 */
[----:B------:R-:W-:Y:S02]  /*32a60*/  ISETP.LT.AND P3, PT, R47, c[0x0][0x178], !P0 ;  /* 0x00005e002f007a0c */ /* 0x000fe40004761270 */
[----:B------:R-:W-:Y:S01]  /*32a70*/  ISETP.LT.AND P4, PT, R7, c[0x0][0x178], !P0 ;  /* 0x00005e0007007a0c */ /* 0x000fe20004781270 */
[----:B------:R-:W-:Y:S01]  /*32a80*/  IMAD.WIDE R60, R0, 0x2, R40 ;  /* 0x00000002003c7825 */ /* 0x000fe200078e0228 */
[----:B------:R-:W-:-:S03]  /*32a90*/  PRMT R32, R32, 0x7632, R32 ;  /* 0x0000763220207816 */ /* 0x000fc60000000020 */
[C---:B0-----:R-:W-:Y:S01]  /*32aa0*/  IMAD.WIDE R58, R0.reuse, 0x2, R42 ;  /* 0x00000002003a7825 */ /* 0x041fe200078e022a */
[----:B------:R-:W-:Y:S02]  /*32ab0*/  IADD3 R8, R0, c[0x0][0x198], RZ ;  /* 0x0000660000087a10 */ /* 0x000fe40007ffe0ff */
[----:B------:R-:W-:Y:S02]  /*32ac0*/  ISETP.LT.AND P1, PT, R11, c[0x0][0x178], !P0 ;  /* 0x00005e000b007a0c */ /* 0x000fe40004721270 */
[----:B------:R0:W-:Y:S01]  /*32ad0*/  @P5 STG.E.U16 [R58.64], R16 ;  /* 0x000000103a005986 */ /* 0x0001e2000c101506 */
[----:B------:R-:W-:Y:S01]  /*32ae0*/  ISETP.LT.AND P6, PT, R6, c[0x0][0x178], !P0 ;  /* 0x00005e0006007a0c */ /* 0x000fe200047c1270 */
[C---:B------:R-:W-:Y:S02]  /*32af0*/  IMAD.WIDE R26, R8.reuse, 0x2, R54 ;  /* 0x00000002081a7825 */ /* 0x040fe400078e0236 */
[----:B------:R1:W-:Y:S02]  /*32b00*/  @P2 STG.E.U16 [R60.64], R32 ;  /* 0x000000203c002986 */ /* 0x0003e4000c101506 */
[----:B0-----:R-:W-:Y:S01]  /*32b10*/  IMAD.WIDE R58, R8, 0x2, R56 ;  /* 0x00000002083a7825 */ /* 0x001fe200078e0238 */
[----:B------:R-:W-:-:S03]  /*32b20*/  ISETP.LT.AND P5, PT, R23, c[0x0][0x178], !P0 ;  /* 0x00005e0017007a0c */ /* 0x000fc600047a1270 */
[C---:B-1----:R-:W-:Y:S01]  /*32b30*/  IMAD.WIDE R60, R8.reuse, 0x2, R2 ;  /* 0x00000002083c7825 */ /* 0x042fe200078e0202 */
[----:B------:R-:W-:Y:S01]  /*32b40*/  IADD3 R0, R8, c[0x0][0x198], RZ ;  /* 0x0000660008007a10 */ /* 0x000fe20007ffe0ff */
[----:B--2---:R0:W-:Y:S01]  /*32b50*/  @P3 STG.E.U16 [R58.64], R14 ;  /* 0x0000000e3a003986 */ /* 0x0041e2000c101506 */
[----:B------:R-:W-:Y:S01]  /*32b60*/  ISETP.LT.AND P3, PT, R10, c[0x0][0x178], !P0 ;  /* 0x00005e000a007a0c */ /* 0x000fe20004761270 */
[----:B0-----:R-:W-:Y:S02]  /*32b70*/  IMAD.WIDE R58, R8, 0x2, R52 ;  /* 0x00000002083a7825 */ /* 0x001fe400078e0234 */
[----:B---3--:R0:W-:Y:S01]  /*32b80*/  @P4 STG.E.U16 [R26.64], R15 ;  /* 0x0000000f1a004986 */ /* 0x0081e2000c101506 */
[----:B------:R-:W-:Y:S02]  /*32b90*/  ISETP.LT.AND P4, PT, R5, c[0x0][0x178], !P0 ;  /* 0x00005e0005007a0c */ /* 0x000fe40004781270 */
[----:B------:R-:W-:Y:S02]  /*32ba0*/  ISETP.LT.AND P0, PT, R21, c[0x0][0x178], !P0 ;  /* 0x00005e0015007a0c */ /* 0x000fe40004701270 */
[----:B----4-:R-:W-:Y:S01]  /*32bb0*/  ISETP.GE.AND P2, PT, R28, c[0x0][0x17c], PT ;  /* 0x00005f001c007a0c */ /* 0x010fe20003f46270 */
[C---:B0-----:R-:W-:Y:S01]  /*32bc0*/  IMAD.WIDE R26, R8.reuse, 0x2, R48 ;  /* 0x00000002081a7825 */ /* 0x041fe200078e0230 */
[----:B------:R0:W-:Y:S03]  /*32bd0*/  @P1 STG.E.U16 [R60.64], R19 ;  /* 0x000000133c001986 */ /* 0x0001e6000c101506 */
[----:B0-----:R-:W-:Y:S01]  /*32be0*/  IMAD.WIDE R60, R8, 0x2, R50 ;  /* 0x00000002083c7825 */ /* 0x001fe200078e0232 */
[----:B------:R0:W-:Y:S04]  /*32bf0*/  @P6 STG.E.U16 [R58.64], R18 ;  /* 0x000000123a006986 */ /* 0x0001e8000c101506 */
[----:B------:R1:W-:Y:S01]  /*32c00*/  @P3 STG.E.U16 [R60.64], R22 ;  /* 0x000000163c003986 */ /* 0x0003e2000c101506 */
[----:B------:R-:W-:-:S03]  /*32c10*/  ISETP.LT.AND P6, PT, R47, c[0x0][0x178], !P2 ;  /* 0x00005e002f007a0c */ /* 0x000fc600057c1270 */
[----:B------:R2:W-:Y:S01]  /*32c20*/  @P5 STG.E.U16 [R26.64], R4 ;  /* 0x000000041a005986 */ /* 0x0005e2000c101506 */
[----:B0-----:R-:W-:-:S04]  /*32c30*/  IMAD.WIDE R58, R8, 0x2, R42 ;  /* 0x00000002083a7825 */ /* 0x001fc800078e022a */
[----:B-1----:R-:W-:Y:S01]  /*32c40*/  IMAD.WIDE R60, R8, 0x2, R40 ;  /* 0x00000002083c7825 */ /* 0x002fe200078e0228 */
[----:B------:R0:W-:Y:S04]  /*32c50*/  @P4 STG.E.U16 [R58.64], R12 ;  /* 0x0000000c3a004986 */ /* 0x0001e8000c101506 */
[----:B------:R-:W-:Y:S01]  /*32c60*/  @P0 STG.E.U16 [R60.64], R36 ;  /* 0x000000243c000986 */ /* 0x000fe2000c101506 */
[----:B------:R-:W-:Y:S02]  /*32c70*/  ISETP.LT.AND P0, PT, R7, c[0x0][0x178], !P2 ;  /* 0x00005e0007007a0c */ /* 0x000fe40005701270 */
[----:B--2---:R-:W-:Y:S02]  /*32c80*/  PRMT R4, R14, 0x7632, R4 ;  /* 0x000076320e047816 */ /* 0x004fe40000000004 */
[----:B------:R-:W-:-:S02]  /*32c90*/  ISETP.LT.AND P3, PT, R11, c[0x0][0x178], !P2 ;  /* 0x00005e000b007a0c */ /* 0x000fc40005761270 */
[----:B------:R-:W-:Y:S01]  /*32ca0*/  PRMT R16, R15, 0x7632, R16 ;  /* 0x000076320f107816 */ /* 0x000fe20000000010 */
[----:B0-----:R-:W-:-:S04]  /*32cb0*/  IMAD.WIDE R58, R0, 0x2, R56 ;  /* 0x00000002003a7825 */ /* 0x001fc800078e0238 */
[----:B------:R-:W-:Y:S01]  /*32cc0*/  IMAD.WIDE R14, R0, 0x2, R54 ;  /* 0x00000002000e7825 */ /* 0x000fe200078e0236 */
[----:B------:R-:W-:Y:S01]  /*32cd0*/  @P6 STG.E.U16 [R58.64], R4 ;  /* 0x000000043a006986 */ /* 0x000fe2000c101506 */
[----:B------:R-:W-:Y:S02]  /*32ce0*/  PRMT R12, R19, 0x7632, R12 ;  /* 0x00007632130c7816 */ /* 0x000fe4000000000c */
[----:B------:R-:W-:Y:S01]  /*32cf0*/  PRMT R8, R18, 0x7632, R8 ;  /* 0x0000763212087816 */ /* 0x000fe20000000008 */
[----:B------:R0:W-:Y:S01]  /*32d00*/  @P0 STG.E.U16 [R14.64], R16 ;  /* 0x000000100e000986 */ /* 0x0001e2000c101506 */
[----:B------:R-:W-:-:S05]  /*32d10*/  IMAD.WIDE R18, R0, 0x2, R2 ;  /* 0x0000000200127825 */ /* 0x000fca00078e0202 */
[----:B------:R1:W-:Y:S04]  /*32d20*/  @P3 STG.E.U16 [R18.64], R12 ;  /* 0x0000000c12003986 */ /* 0x0003e8000c101506 */
[----:B0-----:R-:W2:Y:S04]  /*32d30*/  LDL.LU R14, [R1+0x124] ;  /* 0x00012400010e7983 */ /* 0x001ea80000300800 */
[----:B------:R-:W3:Y:S04]  /*32d40*/  LDL.LU R15, [R1+0x114] ;  /* 0x00011400010f7983 */ /* 0x000ee80000300800 */
[----:B------:R-:W4:Y:S04]  /*32d50*/  LDL.LU R27, [R1+0x1594] ;  /* 0x00159400011b7983 */ /* 0x000f280000300800 */
[----:B------:R-:W4:Y:S04]  /*32d60*/  LDL.LU R26, [R1+0x1598] ;  /* 0x00159800011a7983 */ /* 0x000f280000300800 */
[----:B-1----:R-:W4:Y:S04]  /*32d70*/  LDL.LU R19, [R1+0x104] ;  /* 0x0001040001137983 */ /* 0x002f280000300800 */
[----:B------:R-:W4:Y:S01]  /*32d80*/  LDL.LU R18, [R1+0xf4] ;  /* 0x0000f40001127983 */ /* 0x000f220000300800 */
[----:B------:R-:W-:-:S02]  /*32d90*/  PRMT R4, R22, 0x7632, R4 ;  /* 0x0000763216047816 */ /* 0x000fc40000000004 */
[----:B------:R-:W-:Y:S01]  /*32da0*/  ISETP.GE.AND P1, PT, R24, c[0x0][0x17c], PT ;  /* 0x00005f0018007a0c */ /* 0x000fe20003f26270 */
[----:B------:R-:W4:Y:S04]  /*32db0*/  LDL.LU R22, [R1+0x44] ;  /* 0x0000440001167983 */ /* 0x000f280000300800 */
[----:B------:R-:W4:Y:S01]  /*32dc0*/  LDL.LU R24, [R1+0x24] ;  /* 0x0000240001187983 */ /* 0x000f220000300800 */
[----:B------:R-:W-:Y:S02]  /*32dd0*/  ISETP.LT.AND P4, PT, R6, c[0x0][0x178], !P2 ;  /* 0x00005e0006007a0c */ /* 0x000fe40005781270 */
[----:B------:R-:W-:Y:S01]  /*32de0*/  ISETP.LT.AND P5, PT, R10, c[0x0][0x178], !P2 ;  /* 0x00005e000a007a0c */ /* 0x000fe200057a1270 */
[----:B------:R-:W-:Y:S01]  /*32df0*/  IMAD.WIDE R58, R0, 0x2, R52 ;  /* 0x00000002003a7825 */ /* 0x000fe200078e0234 */
[----:B------:R-:W-:-:S02]  /*32e00*/  ISETP.LT.AND P3, PT, R23, c[0x0][0x178], !P2 ;  /* 0x00005e0017007a0c */ /* 0x000fc40005761270 */
[----:B------:R-:W-:Y:S01]  /*32e10*/  ISETP.LT.AND P0, PT, R5, c[0x0][0x178], !P2 ;  /* 0x00005e0005007a0c */ /* 0x000fe20005701270 */
[----:B------:R-:W-:Y:S01]  /*32e20*/  IMAD.WIDE R60, R0, 0x2, R50 ;  /* 0x00000002003c7825 */ /* 0x000fe200078e0232 */
[----:B------:R-:W-:Y:S02]  /*32e30*/  ISETP.LT.AND P2, PT, R21, c[0x0][0x178], !P2 ;  /* 0x00005e0015007a0c */ /* 0x000fe40005741270 */
[----:B------:R-:W-:Y:S01]  /*32e40*/  PRMT R12, R12, 0x7632, R12 ;  /* 0x000076320c0c7816 */ /* 0x000fe2000000000c */
[----:B------:R-:W-:Y:S02]  /*32e50*/  IMAD.WIDE R30, R0, 0x2, R48 ;  /* 0x00000002001e7825 */ /* 0x000fe400078e0230 */
[----:B------:R0:W-:Y:S01]  /*32e60*/  @P4 STG.E.U16 [R58.64], R8 ;  /* 0x000000083a004986 */ /* 0x0001e2000c101506 */
[----:B------:R-:W-:-:S03]  /*32e70*/  ISETP.LT.AND P4, PT, R47, c[0x0][0x178], !P1 ;  /* 0x00005e002f007a0c */ /* 0x000fc60004f81270 */
[----:B------:R1:W-:Y:S01]  /*32e80*/  @P5 STG.E.U16 [R60.64], R4 ;  /* 0x000000043c005986 */ /* 0x0003e2000c101506 */
[----:B------:R-:W-:Y:S02]  /*32e90*/  ISETP.LT.AND P5, PT, R7, c[0x0][0x178], !P1 ;  /* 0x00005e0007007a0c */ /* 0x000fe40004fa1270 */
[----:B------:R-:W-:Y:S01]  /*32ea0*/  PRMT R36, R36, 0x7632, R36 ;  /* 0x0000763224247816 */ /* 0x000fe20000000024 */
[----:B0-----:R-:W-:Y:S01]  /*32eb0*/  IMAD.WIDE R58, R0, 0x2, R42 ;  /* 0x00000002003a7825 */ /* 0x001fe200078e022a */
[----:B-1----:R-:W-:-:S03]  /*32ec0*/  PRMT R4, R4, 0x7632, R4 ;  /* 0x0000763204047816 */ /* 0x002fc60000000004 */
[C---:B------:R-:W-:Y:S01]  /*32ed0*/  IMAD.WIDE R60, R0.reuse, 0x2, R40 ;  /* 0x00000002003c7825 */ /* 0x040fe200078e0228 */
[----:B------:R-:W-:Y:S01]  /*32ee0*/  IADD3 R0, R0, c[0x0][0x198], RZ ;  /* 0x0000660000007a10 */ /* 0x000fe20007ffe0ff */
[----:B------:R-:W-:Y:S01]  /*32ef0*/  @P3 STG.E.U16 [R30.64], R4 ;  /* 0x000000041e003986 */ /* 0x000fe2000c101506 */
[----:B------:R-:W-:-:S03]  /*32f00*/  ISETP.LT.AND P6, PT, R11, c[0x0][0x178], !P1 ;  /* 0x00005e000b007a0c */ /* 0x000fc60004fc1270 */
[----:B------:R0:W-:Y:S04]  /*32f10*/  @P0 STG.E.U16 [R58.64], R12 ;  /* 0x0000000c3a000986 */ /* 0x0001e8000c101506 */
[----:B------:R1:W-:Y:S01]  /*32f20*/  @P2 STG.E.U16 [R60.64], R36 ;  /* 0x000000243c002986 */ /* 0x0003e2000c101506 */
[----:B------:R-:W-:Y:S02]  /*32f30*/  ISETP.LT.AND P2, PT, R6, c[0x0][0x178], !P1 ;  /* 0x00005e0006007a0c */ /* 0x000fe40004f41270 */
[----:B------:R-:W-:Y:S01]  /*32f40*/  ISETP.LT.AND P3, PT, R10, c[0x0][0x178], !P1 ;  /* 0x00005e000a007a0c */ /* 0x000fe20004f61270 */
[----:B0-----:R-:W-:-:S04]  /*32f50*/  IMAD.WIDE R58, R0, 0x2, R56 ;  /* 0x00000002003a7825 */ /* 0x001fc800078e0238 */
[----:B-1----:R-:W-:-:S04]  /*32f60*/  IMAD.WIDE R60, R0, 0x2, R54 ;  /* 0x00000002003c7825 */ /* 0x002fc800078e0236 */
[----:B------:R-:W-:Y:S01]  /*32f70*/  IMAD.WIDE R30, R0, 0x2, R2 ;  /* 0x00000002001e7825 */ /* 0x000fe200078e0202 */
[----:B--2---:R0:W-:Y:S01]  /*32f80*/  @P4 STG.E.U16 [R58.64], R14 ;  /* 0x0000000e3a004986 */ /* 0x0041e2000c101506 */
[----:B------:R-:W-:-:S03]  /*32f90*/  ISETP.LT.AND P4, PT, R23, c[0x0][0x178], !P1 ;  /* 0x00005e0017007a0c */ /* 0x000fc60004f81270 */
[----:B---3--:R1:W-:Y:S01]  /*32fa0*/  @P5 STG.E.U16 [R60.64], R15 ;  /* 0x0000000f3c005986 */ /* 0x0083e2000c101506 */
[----:B------:R-:W-:Y:S01]  /*32fb0*/  ISETP.LT.AND P5, PT, R5, c[0x0][0x178], !P1 ;  /* 0x00005e0005007a0c */ /* 0x000fe20004fa1270 */
[C---:B0-----:R-:W-:Y:S01]  /*32fc0*/  IMAD.WIDE R58, R0.reuse, 0x2, R52 ;  /* 0x00000002003a7825 */ /* 0x041fe200078e0234 */
[----:B----4-:R-:W-:Y:S01]  /*32fd0*/  ISETP.GE.AND P0, PT, R27, c[0x0][0x17c], PT ;  /* 0x00005f001b007a0c */ /* 0x010fe20003f06270 */
[----:B------:R0:W-:Y:S02]  /*32fe0*/  @P6 STG.E.U16 [R30.64], R19 ;  /* 0x000000131e006986 */ /* 0x0001e4000c101506 */
[----:B-1----:R-:W-:Y:S02]  /*32ff0*/  IMAD.WIDE R60, R0, 0x2, R50 ;  /* 0x00000002003c7825 */ /* 0x002fe400078e0232 */
[----:B------:R-:W-:Y:S01]  /*33000*/  @P2 STG.E.U16 [R58.64], R18 ;  /* 0x000000123a002986 */ /* 0x000fe2000c101506 */
[----:B------:R-:W-:Y:S01]  /*33010*/  ISETP.GE.AND P2, PT, R26, c[0x0][0x17c], PT ;  /* 0x00005f001a007a0c */ /* 0x000fe20003f46270 */
[----:B------:R-:W-:-:S02]  /*33020*/  IMAD.WIDE R26, R0, 0x2, R42 ;  /* 0x00000002001a7825 */ /* 0x000fc400078e022a */
[----:B------:R-:W-:Y:S02]  /*33030*/  @P3 STG.E.U16 [R60.64], R22 ;  /* 0x000000163c003986 */ /* 0x000fe4000c101506 */
[----:B0-----:R-:W-:Y:S01]  /*33040*/  IMAD.WIDE R30, R0, 0x2, R48 ;  /* 0x00000002001e7825 */ /* 0x001fe200078e0230 */
[----:B------:R-:W-:-:S04]  /*33050*/  PRMT R12, R19, 0x7632, R12 ;  /* 0x00007632130c7816 */ /* 0x000fc8000000000c */
[----:B------:R0:W-:Y:S04]  /*33060*/  @P4 STG.E.U16 [R30.64], R24 ;  /* 0x000000181e004986 */ /* 0x0001e8000c101506 */
[----:B------:R1:W-:Y:S04]  /*33070*/  @P5 STG.E.U16 [R26.64], R9 ;  /* 0x000000091a005986 */ /* 0x0003e8000c101506 */
[----:B0-----:R-:W2:Y:S04]  /*33080*/  LDL.LU.64 R30, [R1+0x16b0] ;  /* 0x0016b000011e7983 */ /* 0x001ea80000300a00 */
[----:B-1----:R-:W3:Y:S01]  /*33090*/  LDL.LU.64 R26, [R1+0x16a8] ;  /* 0x0016a800011a7983 */ /* 0x002ee20000300a00 */
[----:B------:R-:W-:-:S03]  /*330a0*/  PRMT R9, R18, 0x7632, R9 ;  /* 0x0000763212097816 */ /* 0x000fc60000000009 */
[----:B------:R-:W4:Y:S04]  /*330b0*/  LDL.LU R18, [R1+0x174] ;  /* 0x0001740001127983 */ /* 0x000f280000300800 */
[----:B------:R-:W2:Y:S01]  /*330c0*/  LDL.LU R19, [R1+0x164] ;  /* 0x0001640001137983 */ /* 0x000ea20000300800 */
[----:B------:R-:W-:Y:S02]  /*330d0*/  ISETP.LT.AND P1, PT, R21, c[0x0][0x178], !P1 ;  /* 0x00005e0015007a0c */ /* 0x000fe40004f21270 */
[----:B------:R-:W-:Y:S01]  /*330e0*/  ISETP.LT.AND P6, PT, R47, c[0x0][0x178], !P0 ;  /* 0x00005e002f007a0c */ /* 0x000fe200047c1270 */
[C---:B------:R-:W-:Y:S01]  /*330f0*/  IMAD.WIDE R58, R0.reuse, 0x2, R40 ;  /* 0x00000002003a7825 */ /* 0x040fe200078e0228 */
[----:B------:R-:W-:Y:S02]  /*33100*/  IADD3 R4, R0, c[0x0][0x198], RZ ;  /* 0x0000660000047a10 */ /* 0x000fe40007ffe0ff */
[----:B------:R-:W-:-:S02]  /*33110*/  ISETP.LT.AND P3, PT, R7, c[0x0][0x178], !P0 ;  /* 0x00005e0007007a0c */ /* 0x000fc40004761270 */
[----:B------:R-:W-:Y:S01]  /*33120*/  PRMT R8, R14, 0x7632, R8 ;  /* 0x000076320e087816 */ /* 0x000fe20000000008 */
[----:B------:R-:W-:Y:S01]  /*33130*/  IMAD.WIDE R60, R4, 0x2, R56 ;  /* 0x00000002043c7825 */ /* 0x000fe200078e0238 */
[----:B------:R-:W-:-:S03]  /*33140*/  ISETP.LT.AND P5, PT, R6, c[0x0][0x178], !P0 ;  /* 0x00005e0006007a0c */ /* 0x000fc600047a1270 */
[----:B------:R0:W-:Y:S01]  /*33150*/  @P1 STG.E.U16 [R58.64], R25 ;  /* 0x000000193a001986 */ /* 0x0001e2000c101506 */
[----:B------:R-:W-:-:S03]  /*33160*/  ISETP.LT.AND P1, PT, R11, c[0x0][0x178], !P0 ;  /* 0x00005e000b007a0c */ /* 0x000fc60004721270 */
[----:B------:R1:W-:Y:S01]  /*33170*/  @P6 STG.E.U16 [R60.64], R8 ;  /* 0x000000083c006986 */ /* 0x0003e2000c101506 */
[----:B------:R-:W-:Y:S02]  /*33180*/  ISETP.LT.AND P6, PT, R10, c[0x0][0x178], !P0 ;  /* 0x00005e000a007a0c */ /* 0x000fe400047c1270 */
[----:B------:R-:W-:Y:S01]  /*33190*/  PRMT R0, R15, 0x7632, R0 ;  /* 0x000076320f007816 */ /* 0x000fe20000000000 */
[----:B------:R-:W-:Y:S01]  /*331a0*/  IMAD.WIDE R14, R4, 0x2, R2 ;  /* 0x00000002040e7825 */ /* 0x000fe200078e0202 */
[----:B------:R-:W-:-:S03]  /*331b0*/  ISETP.LT.AND P4, PT, R23, c[0x0][0x178], !P0 ;  /* 0x00005e0017007a0c */ /* 0x000fc60004781270 */
[----:B0-----:R-:W-:-:S04]  /*331c0*/  IMAD.WIDE R58, R4, 0x2, R54 ;  /* 0x00000002043a7825 */ /* 0x001fc800078e0236 */
[----:B-1----:R-:W-:Y:S01]  /*331d0*/  IMAD.WIDE R60, R4, 0x2, R52 ;  /* 0x00000002043c7825 */ /* 0x002fe200078e0234 */
[----:B------:R0:W-:Y:S01]  /*331e0*/  @P3 STG.E.U16 [R58.64], R0 ;  /* 0x000000003a003986 */ /* 0x0001e2000c101506 */
[----:B------:R-:W-:Y:S02]  /*331f0*/  PRMT R8, R22, 0x7632, R8 ;  /* 0x0000763216087816 */ /* 0x000fe40000000008 */
[----:B------:R-:W-:Y:S01]  /*33200*/  ISETP.LT.AND P3, PT, R5, c[0x0][0x178], !P0 ;  /* 0x00005e0005007a0c */ /* 0x000fe20004761270 */
[----:B------:R1:W-:Y:S01]  /*33210*/  @P1 STG.E.U16 [R14.64], R12 ;  /* 0x0000000c0e001986 */ /* 0x0003e2000c101506 */
[----:B------:R-:W-:-:S03]  /*33220*/  ISETP.LT.AND P1, PT, R21, c[0x0][0x178], !P0 ;  /* 0x00005e0015007a0c */ /* 0x000fc60004721270 */
[----:B------:R1:W-:Y:S01]  /*33230*/  @P5 STG.E.U16 [R60.64], R9 ;  /* 0x000000093c005986 */ /* 0x0003e2000c101506 */
[----:B0-----:R-:W-:Y:S01]  /*33240*/  IMAD.WIDE R58, R4, 0x2, R50 ;  /* 0x00000002043a7825 */ /* 0x001fe200078e0232 */
[----:B------:R-:W-:Y:S02]  /*33250*/  PRMT R0, R24, 0x7632, R0 ;  /* 0x0000763218007816 */ /* 0x000fe40000000000 */
[----:B------:R-:W-:Y:S01]  /*33260*/  ISETP.LT.AND P5, PT, R47, c[0x0][0x178], !P2 ;  /* 0x00005e002f007a0c */ /* 0x000fe200057a1270 */
[----:B-1----:R-:W3:Y:S01]  /*33270*/  LDL.LU.64 R14, [R1+0x16a0] ;  /* 0x0016a000010e7983 */ /* 0x002ee20000300a00 */
[----:B------:R-:W-:-:S03]  /*33280*/  IMAD.WIDE R60, R4, 0x2, R48 ;  /* 0x00000002043c7825 */ /* 0x000fc600078e0230 */
[----:B------:R0:W-:Y:S01]  /*33290*/  @P6 STG.E.U16 [R58.64], R8 ;  /* 0x000000083a006986 */ /* 0x0001e2000c101506 */
[----:B------:R-:W-:-:S03]  /*332a0*/  PRMT R16, R9, 0x7632, R16 ;  /* 0x0000763209107816 */ /* 0x000fc60000000010 */
[----:B------:R1:W-:Y:S01]  /*332b0*/  @P4 STG.E.U16 [R60.64], R0 ;  /* 0x000000003c004986 */ /* 0x0003e2000c101506 */
[----:B------:R-:W-:Y:S02]  /*332c0*/  ISETP.LT.AND P4, PT, R7, c[0x0][0x178], !P2 ;  /* 0x00005e0007007a0c */ /* 0x000fe40005781270 */
[----:B------:R-:W-:Y:S01]  /*332d0*/  PRMT R12, R25, 0x7632, R12 ;  /* 0x00007632190c7816 */ /* 0x000fe2000000000c */
[C---:B------:R-:W-:Y:S01]  /*332e0*/  IMAD.WIDE R24, R4.reuse, 0x2, R40 ;  /* 0x0000000204187825 */ /* 0x040fe200078e0228 */
[----:B------:R-:W3:Y:S03]  /*332f0*/  LDL.LU R22, [R1+0x154] ;  /* 0x0001540001167983 */ /* 0x000ee60000300800 */
[C---:B0-----:R-:W-:Y:S01]  /*33300*/  IMAD.WIDE R8, R4.reuse, 0x2, R42 ;  /* 0x0000000204087825 */ /* 0x041fe200078e022a */
[----:B------:R-:W3:Y:S01]  /*33310*/  LDL.LU R36, [R1+0x144] ;  /* 0x0001440001247983 */ /* 0x000ee20000300800 */
[----:B-1----:R-:W-:-:S03]  /*33320*/  IADD3 R0, R4, c[0x0][0x198], RZ ;  /* 0x0000660004007a10 */ /* 0x002fc60007ffe0ff */
[----:B------:R-:W3:Y:S04]  /*33330*/  LDL.LU R32, [R1+0x34] ;  /* 0x0000340001207983 */ /* 0x000ee80000300800 */
[----:B------:R-:W-:Y:S01]  /*33340*/  @P3 STG.E.U16 [R8.64], R16 ;  /* 0x0000001008003986 */ /* 0x000fe2000c101506 */
[----:B------:R-:W-:-:S03]  /*33350*/  IMAD.WIDE R58, R0, 0x2, R56 ;  /* 0x00000002003a7825 */ /* 0x000fc600078e0238 */
[----:B------:R-:W3:Y:S01]  /*33360*/  LDL.LU R28, [R1+0x14] ;  /* 0x00001400011c7983 */ /* 0x000ee20000300800 */
[----:B------:R-:W-:-:S03]  /*33370*/  IMAD.WIDE R60, R0, 0x2, R54 ;  /* 0x00000002003c7825 */ /* 0x000fc600078e0236 */
[----:B------:R0:W-:Y:S01]  /*33380*/  @P1 STG.E.U16 [R24.64], R12 ;  /* 0x0000000c18001986 */ /* 0x0001e2000c101506 */
[----:B------:R-:W-:Y:S02]  /*33390*/  ISETP.LT.AND P0, PT, R11, c[0x0][0x178], !P2 ;  /* 0x00005e000b007a0c */ /* 0x000fe40005701270 */
[----:B------:R-:W-:Y:S02]  /*333a0*/  ISETP.LT.AND P3, PT, R6, c[0x0][0x178], !P2 ;  /* 0x00005e0006007a0c */ /* 0x000fe40005761270 */
[----:B------:R-:W-:Y:S01]  /*333b0*/  ISETP.LT.AND P6, PT, R5, c[0x0][0x178], !P2 ;  /* 0x00005e0005007a0c */ /* 0x000fe200057c1270 */
[----:B0-----:R-:W3:Y:S04]  /*333c0*/  LDL.LU R24, [R1+0x159c] ;  /* 0x00159c0001187983 */ /* 0x001ee80000300800 */
[----:B------:R-:W3:Y:S04]  /*333d0*/  LDL.LU R25, [R1+0x15a0] ;  /* 0x0015a00001197983 */ /* 0x000ee80000300800 */
[----:B----4-:R0:W-:Y:S01]  /*333e0*/  @P5 STG.E.U16 [R58.64], R18 ;  /* 0x000000123a005986 */ /* 0x0101e2000c101506 */
[----:B------:R-:W-:-:S03]  /*333f0*/  ISETP.LT.AND P5, PT, R23, c[0x0][0x178], !P2 ;  /* 0x00005e0017007a0c */ /* 0x000fc600057a1270 */
[----:B--2---:R1:W-:Y:S01]  /*33400*/  @P4 STG.E.U16 [R60.64], R19 ;  /* 0x000000133c004986 */ /* 0x0043e2000c101506 */
[----:B------:R-:W-:Y:S02]  /*33410*/  ISETP.LT.AND P4, PT, R10, c[0x0][0x178], !P2 ;  /* 0x00005e000a007a0c */ /* 0x000fe40005781270 */
[----:B------:R-:W-:Y:S02]  /*33420*/  ISETP.LT.AND P2, PT, R21, c[0x0][0x178], !P2 ;  /* 0x00005e0015007a0c */ /* 0x000fe40005741270 */
[----:B------:R-:W2:Y:S01]  /*33430*/  LDL.LU R21, [R1+0x1698] ;  /* 0x0016980001157983 */ /* 0x000ea20000300800 */
[----:B------:R-:W-:-:S04]  /*33440*/  IMAD.WIDE R8, R0, 0x2, R2 ;  /* 0x0000000200087825 */ /* 0x000fc800078e0202 */
[----:B0-----:R-:W-:-:S04]  /*33450*/  IMAD.WIDE R58, R0, 0x2, R52 ;  /* 0x00000002003a7825 */ /* 0x001fc800078e0234 */
[----:B-1----:R-:W-:Y:S01]  /*33460*/  IMAD.WIDE R60, R0, 0x2, R50 ;  /* 0x00000002003c7825 */ /* 0x002fe200078e0232 */
[----:B------:R-:W-:Y:S02]  /*33470*/  PRMT R4, R18, 0x7632, R4 ;  /* 0x0000763212047816 */ /* 0x000fe40000000004 */
[----:B------:R-:W-:Y:S01]  /*33480*/  PRMT R20, R19, 0x7632, R20 ;  /* 0x0000763213147816 */ /* 0x000fe20000000014 */
[----:B------:R-:W4:Y:S04]  /*33490*/  LDL.LU R18, [R1+0x1694] ;  /* 0x0016940001127983 */ /* 0x000f280000300800 */
[----:B------:R-:W4:Y:S04]  /*334a0*/  LDL.LU R19, [R1+0x1690] ;  /* 0x0016900001137983 */ /* 0x000f280000300800 */
[----:B---3--:R0:W-:Y:S04]  /*334b0*/  @P0 STG.E.U16 [R8.64], R22 ;  /* 0x0000001608000986 */ /* 0x0081e8000c101506 */
[----:B------:R1:W-:Y:S04]  /*334c0*/  @P3 STG.E.U16 [R58.64], R36 ;  /* 0x000000243a003986 */ /* 0x0003e8000c101506 */
[----:B------:R3:W-:Y:S01]  /*334d0*/  @P4 STG.E.U16 [R60.64], R32 ;  /* 0x000000203c004986 */ /* 0x0007e2000c101506 */
[----:B0-----:R-:W-:-:S04]  /*334e0*/  IMAD.WIDE R8, R0, 0x2, R42 ;  /* 0x0000000200087825 */ /* 0x001fc800078e022a */
[----:B-1----:R-:W-:Y:S01]  /*334f0*/  IMAD.WIDE R58, R0, 0x2, R40 ;  /* 0x00000002003a7825 */ /* 0x002fe200078e0228 */
[----:B------:R-:W-:Y:S02]  /*33500*/  ISETP.GE.AND P1, PT, R24, c[0x0][0x17c], PT ;  /* 0x00005f0018007a0c */ /* 0x000fe40003f26270 */
[----:B------:R-:W-:Y:S01]  /*33510*/  ISETP.GE.AND P0, PT, R25, c[0x0][0x17c], PT ;  /* 0x00005f0019007a0c */ /* 0x000fe20003f06270 */
[C---:B------:R-:W-:Y:S01]  /*33520*/  IMAD.WIDE R24, R0.reuse, 0x2, R48 ;  /* 0x0000000200187825 */ /* 0x040fe200078e0230 */
[----:B------:R-:W-:Y:S02]  /*33530*/  ISETP.LT.AND P3, PT, R47, c[0x0][0x178], !P1 ;  /* 0x00005e002f007a0c */ /* 0x000fe40004f61270 */
[----:B------:R-:W-:Y:S02]  /*33540*/  IADD3 R0, R0, c[0x0][0x198], RZ ;  /* 0x0000660000007a10 */ /* 0x000fe40007ffe0ff */
[----:B------:R0:W-:Y:S01]  /*33550*/  @P5 STG.E.U16 [R24.64], R28 ;  /* 0x0000001c18005986 */ /* 0x0001e2000c101506 */
[----:B------:R-:W-:-:S02]  /*33560*/  ISETP.LT.AND P5, PT, R11, c[0x0][0x178], !P1 ;  /* 0x00005e000b007a0c */ /* 0x000fc40004fa1270 */
[----:B------:R-:W-:Y:S02]  /*33570*/  PRMT R16, R22, 0x7632, R16 ;  /* 0x0000763216107816 */ /* 0x000fe40000000010 */
[----:B------:R-:W-:Y:S01]  /*33580*/  PRMT R12, R36, 0x7632, R12 ;  /* 0x00007632240c7816 */ /* 0x000fe2000000000c */
[----:B------:R-:W4:Y:S04]  /*33590*/  LDL.LU R22, [R1+0x168c] ;  /* 0x00168c0001167983 */ /* 0x000f280000300800 */
[----:B---3--:R-:W3:Y:S01]  /*335a0*/  LDL.LU R60, [R1+0x234] ;  /* 0x00023400013c7983 */ /* 0x008ee20000300800 */
[----:B0-----:R-:W-:-:S03]  /*335b0*/  IMAD.WIDE R24, R0, 0x2, R2 ;  /* 0x0000000200187825 */ /* 0x001fc600078e0202 */
[----:B------:R-:W3:Y:S04]  /*335c0*/  LDL.LU R61, [R1+0x214] ;  /* 0x00021400013d7983 */ /* 0x000ee80000300800 */
[----:B------:R-:W3:Y:S04]  /*335d0*/  LDL.LU R36, [R1+0x1c4] ;  /* 0x0001c40001247983 */ /* 0x000ee80000300800 */
[----:B--2---:R0:W-:Y:S01]  /*335e0*/  @P6 STG.E.U16 [R8.64], R21 ;  /* 0x0000001508006986 */ /* 0x0041e2000c101506 */
[----:B------:R-:W-:-:S03]  /*335f0*/  ISETP.LT.AND P6, PT, R6, c[0x0][0x178], !P1 ;  /* 0x00005e0006007a0c */ /* 0x000fc60004fc1270 */
[----:B------:R1:W-:Y:S01]  /*33600*/  @P2 STG.E.U16 [R58.64], R29 ;  /* 0x0000001d3a002986 */ /* 0x0003e2000c101506 */
[----:B------:R-:W-:Y:S01]  /*33610*/  ISETP.LT.AND P2, PT, R7, c[0x0][0x178], !P1 ;  /* 0x00005e0007007a0c */ /* 0x000fe20004f41270 */
[----:B0-----:R-:W-:-:S04]  /*33620*/  IMAD.WIDE R8, R0, 0x2, R54 ;  /* 0x0000000200087825 */ /* 0x001fc800078e0236 */
[----:B-1----:R-:W-:-:S05]  /*33630*/  IMAD.WIDE R58, R0, 0x2, R56 ;  /* 0x00000002003a7825 */ /* 0x002fca00078e0238 */
[----:B------:R0:W-:Y:S04]  /*33640*/  @P3 STG.E.U16 [R58.64], R4 ;  /* 0x000000043a003986 */ /* 0x0001e8000c101506 */
[----:B------:R-:W-:Y:S04]  /*33650*/  @P2 STG.E.U16 [R8.64], R20 ;  /* 0x0000001408002986 */ /* 0x000fe8000c101506 */
[----:B------:R-:W-:Y:S01]  /*33660*/  @P5 STG.E.U16 [R24.64], R16 ;  /* 0x0000001018005986 */ /* 0x000fe2000c101506 */
[----:B0-----:R-:W-:Y:S01]  /*33670*/  IMAD.WIDE R58, R0, 0x2, R52 ;  /* 0x00000002003a7825 */ /* 0x001fe200078e0234 */
[----:B------:R-:W-:-:S02]  /*33680*/  PRMT R4, R32, 0x7632, R4 ;  /* 0x0000763220047816 */ /* 0x000fc40000000004 */
[----:B------:R-:W2:Y:S04]  /*33690*/  LDL.LU R32, [R1+0x1a4] ;  /* 0x0001a40001207983 */ /* 0x000ea80000300800 */
[----:B------:R0:W-:Y:S04]  /*336a0*/  @P6 STG.E.U16 [R58.64], R12 ;  /* 0x0000000c3a006986 */ /* 0x0001e8000c101506 */
[----:B0-----:R-:W2:Y:S04]  /*336b0*/  LDL.LU R59, [R1+0x244] ;  /* 0x00024400013b7983 */ /* 0x001ea80000300800 */
[----:B------:R-:W2:Y:S01]  /*336c0*/  LDL.LU R58, [R1+0x155c] ;  /* 0x00155c00013a7983 */ /* 0x000ea20000300800 */
[----:B------:R-:W-:-:S02]  /*336d0*/  ISETP.LT.AND P4, PT, R10, c[0x0][0x178], !P1 ;  /* 0x00005e000a007a0c */ /* 0x000fc40004f81270 */
[----:B------:R-:W-:Y:S01]  /*336e0*/  ISETP.LT.AND P3, PT, R23, c[0x0][0x178], !P1 ;  /* 0x00005e0017007a0c */ /* 0x000fe20004f61270 */
[----:B------:R-:W-:Y:S01]  /*336f0*/  IMAD.WIDE R8, R0, 0x2, R50 ;  /* 0x0000000200087825 */ /* 0x000fe200078e0232 */
[----:B------:R-:W-:-:S03]  /*33700*/  PRMT R16, R28, 0x7632, R16 ;  /* 0x000076321c107816 */ /* 0x000fc60000000010 */
[C---:B------:R-:W-:Y:S01]  /*33710*/  IMAD.WIDE R24, R0.reuse, 0x2, R48 ;  /* 0x0000000200187825 */ /* 0x040fe200078e0230 */
[----:B------:R-:W-:Y:S01]  /*33720*/  PRMT R12, R21, 0x7632, R12 ;  /* 0x00007632150c7816 */ /* 0x000fe2000000000c */
[----:B------:R-:W3:Y:S02]  /*33730*/  LDL.LU R28, [R1+0x54] ;  /* 0x00005400011c7983 */ /* 0x000ee40000300800 */
[C---:B------:R-:W-:Y:S02]  /*33740*/  IMAD.WIDE R20, R0.reuse, 0x2, R42 ;  /* 0x0000000200147825 */ /* 0x040fe400078e022a */
[----:B------:R0:W-:Y:S04]  /*33750*/  @P4 STG.E.U16 [R8.64], R4 ;  /* 0x0000000408004986 */ /* 0x0001e8000c101506 */
[----:B------:R1:W-:Y:S01]  /*33760*/  @P3 STG.E.U16 [R24.64], R16 ;  /* 0x0000001018003986 */ /* 0x0003e2000c101506 */
[C---:B0-----:R-:W-:Y:S01]  /*33770*/  IMAD.WIDE R8, R0.reuse, 0x2, R40 ;  /* 0x0000000200087825 */ /* 0x041fe200078e0228 */
[----:B------:R-:W-:-:S02]  /*33780*/  IADD3 R4, R0, c[0x0][0x198], RZ ;  /* 0x0000660000047a10 */ /* 0x000fc40007ffe0ff */
[----:B------:R-:W3:Y:S04]  /*33790*/  LDL.LU R0, [R1+0x15a8] ;  /* 0x0015a80001007983 */ /* 0x000ee80000300800 */
[----:B-1----:R-:W3:Y:S01]  /*337a0*/  LDL.LU R25, [R1+0x15a4] ;  /* 0x0015a40001197983 */ /* 0x002ee20000300800 */
[----:B------:R-:W-:Y:S02]  /*337b0*/  ISETP.LT.AND P5, PT, R5, c[0x0][0x178], !P1 ;  /* 0x00005e0005007a0c */ /* 0x000fe40004fa1270 */
[----:B------:R-:W-:-:S11]  /*337c0*/  PRMT R29, R29, 0x7632, R29 ;  /* 0x000076321d1d7816 */ /* 0x000fd6000000001d */
[----:B------:R-:W-:Y:S01]  /*337d0*/  @P5 STG.E.U16 [R20.64], R12 ;  /* 0x0000000c14005986 */ /* 0x000fe2000c101506 */
[----:B--2---:R-:W-:-:S13]  /*337e0*/  ISETP.LT.AND P2, PT, R58, c[0x0][0x178], !P1 ;  /* 0x00005e003a007a0c */ /* 0x004fda0004f41270 */
[----:B------:R0:W-:Y:S04]  /*337f0*/  @P2 STG.E.U16 [R8.64], R29 ;  /* 0x0000001d08002986 */ /* 0x0001e8000c101506 */
[----:B0-----:R-:W2:Y:S01]  /*33800*/  LDL.LU R29, [R1+0x15ac] ;  /* 0x0015ac00011d7983 */ /* 0x001ea20000300800 */
[----:B------:R-:W-:Y:S02]  /*33810*/  ISETP.LT.AND P4, PT, R47, c[0x0][0x178], !P0 ;  /* 0x00005e002f007a0c */ /* 0x000fe40004781270 */
[----:B------:R-:W-:Y:S02]  /*33820*/  ISETP.LT.AND P1, PT, R7, c[0x0][0x178], !P0 ;  /* 0x00005e0007007a0c */ /* 0x000fe40004721270 */
[----:B------:R-:W-:Y:S02]  /*33830*/  ISETP.LT.AND P5, PT, R11, c[0x0][0x178], !P0 ;  /* 0x00005e000b007a0c */ /* 0x000fe400047a1270 */
[----:B------:R-:W-:Y:S01]  /*33840*/  ISETP.LT.AND P3, PT, R6, c[0x0][0x178], !P0 ;  /* 0x00005e0006007a0c */ /* 0x000fe20004761270 */
[----:B------:R-:W-:Y:S01]  /*33850*/  IMAD.WIDE R20, R4, 0x2, R56 ;  /* 0x0000000204147825 */ /* 0x000fe200078e0238 */
[----:B---3--:R-:W-:-:S02]  /*33860*/  ISETP.GE.AND P2, PT, R25, c[0x0][0x17c], PT ;  /* 0x00005f0019007a0c */ /* 0x008fc40003f46270 */
[----:B------:R-:W-:Y:S01]  /*33870*/  ISETP.LT.AND P6, PT, R10, c[0x0][0x178], !P0 ;  /* 0x00005e000a007a0c */ /* 0x000fe200047c1270 */
[C---:B------:R-:W-:Y:S02]  /*33880*/  IMAD.WIDE R8, R4.reuse, 0x2, R54 ;  /* 0x0000000204087825 */ /* 0x040fe400078e0236 */
[----:B------:R0:W-:Y:S01]  /*33890*/  @P4 STG.E.U16 [R20.64], R59 ;  /* 0x0000003b14004986 */ /* 0x0001e2000c101506 */
[----:B------:R-:W-:Y:S01]  /*338a0*/  ISETP.LT.AND P4, PT, R23, c[0x0][0x178], !P0 ;  /* 0x00005e0017007a0c */ /* 0x000fe20004781270 */
[C---:B------:R-:W-:Y:S02]  /*338b0*/  IMAD.WIDE R24, R4.reuse, 0x2, R2 ;  /* 0x0000000204187825 */ /* 0x040fe400078e0202 */
[----:B------:R1:W-:Y:S04]  /*338c0*/  @P1 STG.E.U16 [R8.64], R60 ;  /* 0x0000003c08001986 */ /* 0x0003e8000c101506 */
[----:B------:R3:W-:Y:S01]  /*338d0*/  @P5 STG.E.U16 [R24.64], R61 ;  /* 0x0000003d18005986 */ /* 0x0007e2000c101506 */
[----:B0-----:R-:W-:Y:S01]  /*338e0*/  IMAD.WIDE R20, R4, 0x2, R52 ;  /* 0x0000000204147825 */ /* 0x001fe200078e0234 */
[----:B------:R-:W-:-:S04]  /*338f0*/  ISETP.LT.AND P5, PT, R5, c[0x0][0x178], !P0 ;  /* 0x00005e0005007a0c */ /* 0x000fc800047a1270 */
[----:B------:R-:W-:Y:S01]  /*33900*/  @P3 STG.E.U16 [R20.64], R36 ;  /* 0x0000002414003986 */ /* 0x000fe2000c101506 */
[----:B------:R-:W-:Y:S01]  /*33910*/  ISETP.LT.AND P3, PT, R58, c[0x0][0x178], !P0 ;  /* 0x00005e003a007a0c */ /* 0x000fe20004761270 */
[----:B-1----:R-:W-:-:S04]  /*33920*/  IMAD.WIDE R8, R4, 0x2, R50 ;  /* 0x0000000204087825 */ /* 0x002fc800078e0232 */
[----:B---3--:R-:W-:Y:S01]  /*33930*/  IMAD.WIDE R24, R4, 0x2, R48 ;  /* 0x0000000204187825 */ /* 0x008fe200078e0230 */
[----:B------:R0:W-:Y:S01]  /*33940*/  @P6 STG.E.U16 [R8.64], R32 ;  /* 0x0000002008006986 */ /* 0x0001e2000c101506 */
[----:B------:R-:W-:-:S03]  /*33950*/  ISETP.LT.AND P6, PT, R47, c[0x0][0x178], !P2 ;  /* 0x00005e002f007a0c */ /* 0x000fc600057c1270 */
[----:B------:R1:W-:Y:S01]  /*33960*/  @P4 STG.E.U16 [R24.64], R28 ;  /* 0x0000001c18004986 */ /* 0x0003e2000c101506 */
[----:B------:R-:W-:Y:S02]  /*33970*/  ISETP.LT.AND P4, PT, R7, c[0x0][0x178], !P2 ;  /* 0x00005e0007007a0c */ /* 0x000fe40005781270 */
[----:B------:R-:W-:Y:S02]  /*33980*/  ISETP.GE.AND P1, PT, R0, c[0x0][0x17c], PT ;  /* 0x00005f0000007a0c */ /* 0x000fe40003f26270 */
[C---:B------:R-:W-:Y:S01]  /*33990*/  IADD3 R0, R4.reuse, c[0x0][0x198], RZ ;  /* 0x0000660004007a10 */ /* 0x040fe20007ffe0ff */
[----:B0-----:R-:W-:-:S04]  /*339a0*/  IMAD.WIDE R8, R4, 0x2, R42 ;  /* 0x0000000204087825 */ /* 0x001fc800078e022a */
[----:B-1----:R-:W-:Y:S01]  /*339b0*/  IMAD.WIDE R24, R4, 0x2, R40 ;  /* 0x0000000204187825 */ /* 0x002fe200078e0228 */
[----:B------:R0:W-:Y:S01]  /*339c0*/  @P5 STG.E.U16 [R8.64], R17 ;  /* 0x0000001108005986 */ /* 0x0001e2000c101506 */
[----:B------:R-:W-:-:S03]  /*339d0*/  PRMT R12, R59, 0x7632, R12 ;  /* 0x000076323b0c7816 */ /* 0x000fc6000000000c */
[----:B------:R1:W-:Y:S01]  /*339e0*/  @P3 STG.E.U16 [R24.64], R33 ;  /* 0x0000002118003986 */ /* 0x0003e2000c101506 */
[----:B------:R-:W-:Y:S01]  /*339f0*/  ISETP.LT.AND P3, PT, R11, c[0x0][0x178], !P2 ;  /* 0x00005e000b007a0c */ /* 0x000fe20005761270 */
[----:B------:R-:W-:Y:S01]  /*33a00*/  IMAD.WIDE R20, R0, 0x2, R56 ;  /* 0x0000000200147825 */ /* 0x000fe200078e0238 */
[----:B------:R-:W-:-:S03]  /*33a10*/  PRMT R4, R60, 0x7632, R4 ;  /* 0x000076323c047816 */ /* 0x000fc60000000004 */
[----:B0-----:R-:W-:Y:S01]  /*33a20*/  IMAD.WIDE R8, R0, 0x2, R54 ;  /* 0x0000000200087825 */ /* 0x001fe200078e0236 */
[----:B------:R0:W-:Y:S01]  /*33a30*/  @P6 STG.E.U16 [R20.64], R12 ;  /* 0x0000000c14006986 */ /* 0x0001e2000c101506 */
[----:B------:R-:W-:Y:S02]  /*33a40*/  ISETP.LT.AND P6, PT, R6, c[0x0][0x178], !P2 ;  /* 0x00005e0006007a0c */ /* 0x000fe400057c1270 */
[----:B------:R-:W-:Y:S01]  /*33a50*/  PRMT R17, R61, 0x7632, R17 ;  /* 0x000076323d117816 */ /* 0x000fe20000000011 */
[----:B------:R3:W-:Y:S01]  /*33a60*/  @P4 STG.E.U16 [R8.64], R4 ;  /* 0x0000000408004986 */ /* 0x0007e2000c101506 */
[----:B------:R-:W-:Y:S02]  /*33a70*/  ISETP.LT.AND P4, PT, R10, c[0x0][0x178], !P2 ;  /* 0x00005e000a007a0c */ /* 0x000fe40005781270 */
[----:B------:R-:W-:Y:S01]  /*33a80*/  ISETP.LT.AND P5, PT, R23, c[0x0][0x178], !P2 ;  /* 0x00005e0017007a0c */ /* 0x000fe200057a1270 */
[----:B-1----:R-:W-:Y:S01]  /*33a90*/  IMAD.WIDE R24, R0, 0x2, R50 ;  /* 0x0000000200187825 */ /* 0x002fe200078e0232 */
[----:B------:R-:W-:Y:S01]  /*33aa0*/  PRMT R16, R36, 0x7632, R16 ;  /* 0x0000763224107816 */ /* 0x000fe20000000010 */
[----:B------:R-:W4:Y:S02]  /*33ab0*/  LDL.LU R23, [R1+0x1688] ;  /* 0x0016880001177983 */ /* 0x000f240000300800 */
[----:B0-----:R-:W-:Y:S01]  /*33ac0*/  IMAD.WIDE R20, R0, 0x2, R52 ;  /* 0x0000000200147825 */ /* 0x001fe200078e0234 */
[----:B------:R-:W-:Y:S01]  /*33ad0*/  PRMT R12, R32, 0x7632, R12 ;  /* 0x00007632200c7816 */ /* 0x000fe2000000000c */
[----:B------:R-:W4:Y:S02]  /*33ae0*/  LDL.LU R59, [R1+0x2b4] ;  /* 0x0002b400013b7983 */ /* 0x000f240000300800 */
[----:B---3--:R-:W-:Y:S01]  /*33af0*/  IMAD.WIDE R8, R0, 0x2, R2 ;  /* 0x0000000200087825 */ /* 0x008fe200078e0202 */
[----:B------:R-:W-:Y:S01]  /*33b00*/  PRMT R4, R28, 0x7632, R4 ;  /* 0x000076321c047816 */ /* 0x000fe20000000004 */
[----:B------:R-:W3:Y:S04]  /*33b10*/  LDL.LU R60, [R1+0x2a4] ;  /* 0x0002a400013c7983 */ /* 0x000ee80000300800 */
[----:B------:R0:W-:Y:S01]  /*33b20*/  @P3 STG.E.U16 [R8.64], R17 ;  /* 0x0000001108003986 */ /* 0x0001e2000c101506 */
[----:B------:R-:W-:-:S02]  /*33b30*/  ISETP.LT.AND P3, PT, R5, c[0x0][0x178], !P2 ;  /* 0x00005e0005007a0c */ /* 0x000fc40005761270 */
[----:B------:R-:W-:Y:S01]  /*33b40*/  ISETP.LT.AND P2, PT, R58, c[0x0][0x178], !P2 ;  /* 0x00005e003a007a0c */ /* 0x000fe20005741270 */
[----:B------:R1:W-:Y:S01]  /*33b50*/  @P6 STG.E.U16 [R20.64], R16 ;  /* 0x0000001014006986 */ /* 0x0003e2000c101506 */
[----:B------:R-:W-:-:S03]  /*33b60*/  PRMT R33, R33, 0x7632, R33 ;  /* 0x0000763221217816 */ /* 0x000fc60000000021 */
[----:B------:R1:W-:Y:S01]  /*33b70*/  @P4 STG.E.U16 [R24.64], R12 ;  /* 0x0000000c18004986 */ /* 0x0003e2000c101506 */
[----:B0-----:R-:W-:-:S03]  /*33b80*/  IMAD.WIDE R8, R0, 0x2, R42 ;  /* 0x0000000200087825 */ /* 0x001fc600078e022a */
[----:B------:R-:W3:Y:S01]  /*33b90*/  LDL.LU R61, [R1+0x224] ;  /* 0x00022400013d7983 */ /* 0x000ee20000300800 */
[----:B-1----:R-:W-:-:S03]  /*33ba0*/  IMAD.WIDE R20, R0, 0x2, R40 ;  /* 0x0000000200147825 */ /* 0x002fc600078e0228 */
[----:B------:R-:W3:Y:S01]  /*33bb0*/  LDL.LU R5, [R1+0x1684] ;  /* 0x0016840001057983 */ /* 0x000ee20000300800 */
[----:B------:R-:W-:-:S03]  /*33bc0*/  PRMT R12, R17, 0x7632, R12 ;  /* 0x00007632110c7816 */ /* 0x000fc6000000000c */
[----:B------:R-:W3:Y:S04]  /*33bd0*/  LDL.LU R36, [R1+0x1b4] ;  /* 0x0001b40001247983 */ /* 0x000ee80000300800 */
[----:B------:R-:W3:Y:S04]  /*33be0*/  LDL.LU R32, [R1+0x194] ;  /* 0x0001940001207983 */ /* 0x000ee80000300800 */
[----:B------:R-:W3:Y:S01]  /*33bf0*/  LDL.LU R25, [R1+0x15b0] ;  /* 0x0015b00001197983 */ /* 0x000ee20000300800 */
[----:B--2---:R-:W-:Y:S01]  /*33c00*/  ISETP.GE.AND P0, PT, R29, c[0x0][0x17c], PT ;  /* 0x00005f001d007a0c */ /* 0x004fe20003f06270 */
[----:B------:R-:W-:-:S05]  /*33c10*/  IMAD.WIDE R28, R0, 0x2, R48 ;  /* 0x00000002001c7825 */ /* 0x000fca00078e0230 */
[----:B------:R0:W-:Y:S04]  /*33c20*/  @P5 STG.E.U16 [R28.64], R4 ;  /* 0x000000041c005986 */ /* 0x0001e8000c101506 */
[----:B------:R-:W-:Y:S04]  /*33c30*/  @P3 STG.E.U16 [R8.64], R12 ;  /* 0x0000000c08003986 */ /* 0x000fe8000c101506 */
[----:B------:R1:W-:Y:S04]  /*33c40*/  @P2 STG.E.U16 [R20.64], R33 ;  /* 0x0000002114002986 */ /* 0x0003e8000c101506 */
[----:B0-----:R-:W2:Y:S04]  /*33c50*/  LDL.LU R29, [R1+0x1558] ;  /* 0x00155800011d7983 */ /* 0x001ea80000300800 */
[----:B-1----:R-:W2:Y:S01]  /*33c60*/  LDL.LU R33, [R1+0x1554] ;  /* 0x0015540001217983 */ /* 0x002ea20000300800 */
[----:B------:R-:W-:-:S02]  /*33c70*/  ISETP.LT.AND P6, PT, R47, c[0x0][0x178], !P1 ;  /* 0x00005e002f007a0c */ /* 0x000fc40004fc1270 */
[----:B------:R-:W-:Y:S02]  /*33c80*/  ISETP.LT.AND P5, PT, R7, c[0x0][0x178], !P1 ;  /* 0x00005e0007007a0c */ /* 0x000fe40004fa1270 */
[----:B------:R-:W-:Y:S02]  /*33c90*/  IADD3 R4, R0, c[0x0][0x198], RZ ;  /* 0x0000660000047a10 */ /* 0x000fe40007ffe0ff */
[----:B------:R-:W-:Y:S02]  /*33ca0*/  ISETP.LT.AND P4, PT, R11, c[0x0][0x178], !P1 ;  /* 0x00005e000b007a0c */ /* 0x000fe40004f81270 */
[----:B------:R-:W-:Y:S01]  /*33cb0*/  ISETP.LT.AND P3, PT, R6, c[0x0][0x178], !P1 ;  /* 0x00005e0006007a0c */ /* 0x000fe20004f61270 */
[----:B------:R-:W-:Y:S01]  /*33cc0*/  IMAD.WIDE R16, R4, 0x2, R56 ;  /* 0x0000000204107825 */ /* 0x000fe200078e0238 */
[----:B------:R-:W-:-:S03]  /*33cd0*/  ISETP.LT.AND P2, PT, R10, c[0x0][0x178], !P1 ;  /* 0x00005e000a007a0c */ /* 0x000fc60004f41270 */
[----:B------:R-:W-:-:S04]  /*33ce0*/  IMAD.WIDE R8, R4, 0x2, R54 ;  /* 0x0000000204087825 */ /* 0x000fc800078e0236 */
[C---:B------:R-:W-:Y:S01]  /*33cf0*/  IMAD.WIDE R20, R4.reuse, 0x2, R50 ;  /* 0x0000000204147825 */ /* 0x040fe200078e0232 */
[C---:B------:R-:W-:Y:S01]  /*33d00*/  IADD3 R0, R4.reuse, c[0x0][0x198], RZ ;  /* 0x0000660004007a10 */ /* 0x040fe20007ffe0ff */
[----:B----4-:R0:W-:Y:S04]  /*33d10*/  @P6 STG.E.U16 [R16.64], R59 ;  /* 0x0000003b10006986 */ /* 0x0101e8000c101506 */
[----:B---3--:R1:W-:Y:S01]  /*33d20*/  @P5 STG.E.U16 [R8.64], R60 ;  /* 0x0000003c08005986 */ /* 0x0083e2000c101506 */
[----:B0-----:R-:W-:-:S04]  /*33d30*/  IMAD.WIDE R16, R4, 0x2, R2 ;  /* 0x0000000204107825 */ /* 0x001fc800078e0202 */
[C---:B-1----:R-:W-:Y:S01]  /*33d40*/  IMAD.WIDE R8, R4.reuse, 0x2, R52 ;  /* 0x0000000204087825 */ /* 0x042fe200078e0234 */
[----:B------:R0:W-:Y:S04]  /*33d50*/  @P4 STG.E.U16 [R16.64], R61 ;  /* 0x0000003d10004986 */ /* 0x0001e8000c101506 */
[----:B------:R1:W-:Y:S01]  /*33d60*/  @P3 STG.E.U16 [R8.64], R36 ;  /* 0x0000002408003986 */ /* 0x0003e2000c101506 */
[----:B------:R-:W-:Y:S01]  /*33d70*/  ISETP.LT.AND P3, PT, R47, c[0x0][0x178], !P0 ;  /* 0x00005e002f007a0c */ /* 0x000fe20004761270 */
[C---:B0-----:R-:W-:Y:S02]  /*33d80*/  IMAD.WIDE R16, R4.reuse, 0x2, R42 ;  /* 0x0000000204107825 */ /* 0x041fe400078e022a */
[----:B------:R0:W-:Y:S02]  /*33d90*/  @P2 STG.E.U16 [R20.64], R32 ;  /* 0x0000002014002986 */ /* 0x0001e4000c101506 */
[----:B-1----:R-:W-:-:S04]  /*33da0*/  IMAD.WIDE R8, R4, 0x2, R48 ;  /* 0x0000000204087825 */ /* 0x002fc800078e0230 */
[----:B0-----:R-:W-:Y:S01]  /*33db0*/  IMAD.WIDE R20, R4, 0x2, R40 ;  /* 0x0000000204147825 */ /* 0x001fe200078e0228 */
[----:B------:R-:W-:Y:S02]  /*33dc0*/  PRMT R4, R59, 0x7632, R4 ;  /* 0x000076323b047816 */ /* 0x000fe40000000004 */
[----:B------:R-:W-:Y:S02]  /*33dd0*/  ISETP.LT.AND P2, PT, R11, c[0x0][0x178], !P0 ;  /* 0x00005e000b007a0c */ /* 0x000fe40004741270 */
[----:B------:R-:W-:Y:S01]  /*33de0*/  ISETP.GE.AND P4, PT, R25, c[0x0][0x17c], PT ;  /* 0x00005f0019007a0c */ /* 0x000fe20003f86270 */
[----:B------:R-:W-:Y:S01]  /*33df0*/  IMAD.WIDE R24, R0, 0x2, R50 ;  /* 0x0000000200187825 */ /* 0x000fe200078e0232 */
[----:B------:R-:W-:Y:S02]  /*33e00*/  PRMT R12, R36, 0x7632, R12 ;  /* 0x00007632240c7816 */ /* 0x000fe4000000000c */
[----:B--2---:R-:W-:Y:S02]  /*33e10*/  ISETP.LT.AND P5, PT, R29, c[0x0][0x178], !P1 ;  /* 0x00005e001d007a0c */ /* 0x004fe40004fa1270 */
[----:B------:R-:W-:-:S02]  /*33e20*/  ISETP.LT.AND P6, PT, R33, c[0x0][0x178], !P1 ;  /* 0x00005e0021007a0c */ /* 0x000fc40004fc1270 */
[----:B------:R-:W-:-:S11]  /*33e30*/  ISETP.LT.AND P1, PT, R58, c[0x0][0x178], !P1 ;  /* 0x00005e003a007a0c */ /* 0x000fd60004f21270 */
[----:B------:R0:W-:Y:S04]  /*33e40*/  @P6 STG.E.U16 [R8.64], R5 ;  /* 0x0000000508006986 */ /* 0x0001e8000c101506 */
[----:B------:R1:W-:Y:S04]  /*33e50*/  @P5 STG.E.U16 [R16.64], R13 ;  /* 0x0000000d10005986 */ /* 0x0003e8000c101506 */
[----:B------:R2:W-:Y:S01]  /*33e60*/  @P1 STG.E.U16 [R20.64], R37 ;  /* 0x0000002514001986 */ /* 0x0005e2000c101506 */
[----:B------:R-:W-:Y:S01]  /*33e70*/  ISETP.LT.AND P1, PT, R7, c[0x0][0x178], !P0 ;  /* 0x00005e0007007a0c */ /* 0x000fe20004721270 */
[----:B0-----:R-:W-:Y:S01]  /*33e80*/  IMAD.WIDE R8, R0, 0x2, R56 ;  /* 0x0000000200087825 */ /* 0x001fe200078e0238 */
[----:B------:R-:W-:-:S04]  /*33e90*/  ISETP.LT.AND P5, PT, R6, c[0x0][0x178], !P0 ;  /* 0x00005e0006007a0c */ /* 0x000fc800047a1270 */
[----:B------:R0:W-:Y:S01]  /*33ea0*/  @P3 STG.E.U16 [R8.64], R4 ;  /* 0x0000000408003986 */ /* 0x0001e2000c101506 */
[----:B------:R-:W-:Y:S01]  /*33eb0*/  ISETP.LT.AND P3, PT, R10, c[0x0][0x178], !P0 ;  /* 0x00005e000a007a0c */ /* 0x000fe20004761270 */
[----:B-1----:R-:W-:Y:S01]  /*33ec0*/  IMAD.WIDE R16, R0, 0x2, R2 ;  /* 0x0000000200107825 */ /* 0x002fe200078e0202 */
[----:B------:R-:W-:Y:S01]  /*33ed0*/  PRMT R5, R61, 0x7632, R5 ;  /* 0x000076323d057816 */ /* 0x000fe20000000005 */
[----:B------:R-:W3:Y:S01]  /*33ee0*/  LDL.LU R10, [R1+0x1680] ;  /* 0x00168000010a7983 */ /* 0x000ee20000300800 */
[----:B------:R-:W-:Y:S01]  /*33ef0*/  PRMT R13, R32, 0x7632, R13 ;  /* 0x00007632200d7816 */ /* 0x000fe2000000000d */
[----:B--2---:R-:W-:Y:S02]  /*33f00*/  IMAD.WIDE R20, R0, 0x2, R52 ;  /* 0x0000000200147825 */ /* 0x004fe400078e0234 */
[----:B------:R-:W2:Y:S01]  /*33f10*/  LDL.LU R59, [R1+0x118] ;  /* 0x00011800013b7983 */ /* 0x000ea20000300800 */
[----:B0-----:R-:W-:Y:S01]  /*33f20*/  PRMT R4, R60, 0x7632, R4 ;  /* 0x000076323c047816 */ /* 0x001fe20000000004 */
[----:B------:R-:W-:-:S02]  /*33f30*/  IMAD.WIDE R8, R0, 0x2, R54 ;  /* 0x0000000200087825 */ /* 0x000fc400078e0236 */
[----:B------:R-:W4:Y:S04]  /*33f40*/  LDL.LU R60, [R1+0x108] ;  /* 0x00010800013c7983 */ /* 0x000f280000300800 */
[----:B------:R-:W-:Y:S01]  /*33f50*/  @P1 STG.E.U16 [R8.64], R4 ;  /* 0x0000000408001986 */ /* 0x000fe2000c101506 */
[----:B------:R-:W-:-:S03]  /*33f60*/  ISETP.LT.AND P1, PT, R29, c[0x0][0x178], !P0 ;  /* 0x00005e001d007a0c */ /* 0x000fc60004721270 */
[----:B------:R0:W-:Y:S01]  /*33f70*/  @P2 STG.E.U16 [R16.64], R5 ;  /* 0x0000000510002986 */ /* 0x0001e2000c101506 */
[----:B------:R-:W-:-:S03]  /*33f80*/  ISETP.LT.AND P2, PT, R33, c[0x0][0x178], !P0 ;  /* 0x00005e0021007a0c */ /* 0x000fc60004741270 */
[----:B------:R-:W2:Y:S04]  /*33f90*/  LDL.LU R61, [R1+0xf8] ;  /* 0x0000f800013d7983 */ /* 0x000ea80000300800 */
[----:B------:R-:W2:Y:S04]  /*33fa0*/  LDL.LU R36, [R1+0x48] ;  /* 0x0000480001247983 */ /* 0x000ea80000300800 */
[----:B------:R1:W-:Y:S04]  /*33fb0*/  @P5 STG.E.U16 [R20.64], R12 ;  /* 0x0000000c14005986 */ /* 0x0003e8000c101506 */
[----:B------:R-:W2:Y:S04]  /*33fc0*/  LDL.LU R32, [R1+0x28] ;  /* 0x0000280001207983 */ /* 0x000ea80000300800 */
[----:B------:R1:W-:Y:S01]  /*33fd0*/  @P3 STG.E.U16 [R24.64], R13 ;  /* 0x0000000d18003986 */ /* 0x0003e2000c101506 */
[----:B0-----:R-:W-:-:S02]  /*33fe0*/  PRMT R17, R13, 0x7632, R17 ;  /* 0x000076320d117816 */ /* 0x001fc40000000011 */
[----:B-1----:R-:W-:Y:S01]  /*33ff0*/  PRMT R20, R37, 0x7632, R20 ;  /* 0x0000763225147816 */ /* 0x002fe20000000014 */
[C---:B------:R-:W-:Y:S01]  /*34000*/  IMAD.WIDE R8, R0.reuse, 0x2, R42 ;  /* 0x0000000200087825 */ /* 0x040fe200078e022a */
[----:B------:R-:W-:Y:S01]  /*34010*/  PRMT R16, R5, 0x7632, R16 ;  /* 0x0000763205107816 */ /* 0x000fe20000000010 */
[----:B------:R-:W2:Y:S02]  /*34020*/  LDL.LU R25, [R1+0x128] ;  /* 0x0001280001197983 */ /* 0x000ea40000300800 */
[----:B------:R-:W-:Y:S02]  /*34030*/  IMAD.WIDE R12, R0, 0x2, R48 ;  /* 0x00000002000c7825 */ /* 0x000fe400078e0230 */
[----:B------:R-:W3:Y:S04]  /*34040*/  LDL.LU R37, [R1+0xc4c] ;  /* 0x000c4c0001257983 */ /* 0x000ee80000300800 */
[----:B------:R0:W-:Y:S04]  /*34050*/  @P2 STG.E.U16 [R12.64], R16 ;  /* 0x000000100c002986 */ /* 0x0001e8000c101506 */
[----:B------:R1:W-:Y:S04]  /*34060*/  @P1 STG.E.U16 [R8.64], R17 ;  /* 0x0000001108001986 */ /* 0x0003e8000c101506 */
[----:B0-----:R-:W4:Y:S04]  /*34070*/  LDL.LU R16, [R1+0x15b8] ;  /* 0x0015b80001107983 */ /* 0x001f280000300800 */
[----:B-1----:R-:W4:Y:S01]  /*34080*/  LDL.LU R17, [R1+0x15b4] ;  /* 0x0015b40001117983 */ /* 0x002f220000300800 */
[----:B------:R-:W-:-:S02]  /*34090*/  ISETP.LT.AND P0, PT, R58, c[0x0][0x178], !P0 ;  /* 0x00005e003a007a0c */ /* 0x000fc40004701270 */
[----:B------:R-:W-:Y:S01]  /*340a0*/  ISETP.LT.AND P3, PT, R47, c[0x0][0x178], !P4 ;  /* 0x00005e002f007a0c */ /* 0x000fe20006761270 */
[C---:B------:R-:W-:Y:S01]  /*340b0*/  IMAD.WIDE R4, R0.reuse, 0x2, R40 ;  /* 0x0000000200047825 */ /* 0x040fe200078e0228 */
[----:B------:R-:W-:Y:S02]  /*340c0*/  ISETP.LT.AND P5, PT, R7, c[0x0][0x178], !P4 ;  /* 0x00005e0007007a0c */ /* 0x000fe400067a1270 */
[----:B------:R-:W-:Y:S02]  /*340d0*/  IADD3 R0, R0, c[0x0][0x198], RZ ;  /* 0x0000660000007a10 */ /* 0x000fe40007ffe0ff */
[----:B------:R-:W-:Y:S02]  /*340e0*/  ISETP.LT.AND P6, PT, R11, c[0x0][0x178], !P4 ;  /* 0x00005e000b007a0c */ /* 0x000fe400067c1270 */
[----:B------:R-:W-:Y:S01]  /*340f0*/  ISETP.LT.AND P1, PT, R6, c[0x0][0x178], !P4 ;  /* 0x00005e0006007a0c */ /* 0x000fe20006721270 */
[C---:B------:R-:W-:Y:S02]  /*34100*/  IMAD.WIDE R8, R0.reuse, 0x2, R54 ;  /* 0x0000000200087825 */ /* 0x040fe400078e0236 */
[----:B------:R0:W-:Y:S02]  /*34110*/  @P0 STG.E.U16 [R4.64], R20 ;  /* 0x0000001404000986 */ /* 0x0001e4000c101506 */
[----:B------:R-:W-:-:S04]  /*34120*/  IMAD.WIDE R12, R0, 0x2, R2 ;  /* 0x00000002000c7825 */ /* 0x000fc800078e0202 */
[C---:B0-----:R-:W-:Y:S01]  /*34130*/  IMAD.WIDE R4, R0.reuse, 0x2, R56 ;  /* 0x0000000200047825 */ /* 0x041fe200078e0238 */
[----:B------:R-:W-:-:S04]  /*34140*/  IADD3 R20, R0, c[0x0][0x198], RZ ;  /* 0x0000660000147a10 */ /* 0x000fc80007ffe0ff */
[----:B--2---:R0:W-:Y:S01]  /*34150*/  @P3 STG.E.U16 [R4.64], R25 ;  /* 0x0000001904003986 */ /* 0x0041e2000c101506 */
[----:B---3--:R-:W-:-:S03]  /*34160*/  ISETP.LT.AND P2, PT, R37, c[0x0][0x178], !P4 ;  /* 0x00005e0025007a0c */ /* 0x008fc60006741270 */
[----:B------:R1:W-:Y:S01]  /*34170*/  @P5 STG.E.U16 [R8.64], R59 ;  /* 0x0000003b08005986 */ /* 0x0003e2000c101506 */
[----:B------:R-:W-:Y:S02]  /*34180*/  ISETP.LT.AND P3, PT, R33, c[0x0][0x178], !P4 ;  /* 0x00005e0021007a0c */ /* 0x000fe40006761270 */
[----:B------:R-:W-:Y:S02]  /*34190*/  ISETP.LT.AND P5, PT, R29, c[0x0][0x178], !P4 ;  /* 0x00005e001d007a0c */ /* 0x000fe400067a1270 */
[----:B------:R-:W-:Y:S01]  /*341a0*/  ISETP.LT.AND P4, PT, R58, c[0x0][0x178], !P4 ;  /* 0x00005e003a007a0c */ /* 0x000fe20006781270 */
[C---:B0-----:R-:W-:Y:S01]  /*341b0*/  IMAD.WIDE R4, R0.reuse, 0x2, R52 ;  /* 0x0000000200047825 */ /* 0x041fe200078e0234 */
[----:B----4-:R0:W-:Y:S03]  /*341c0*/  @P6 STG.E.U16 [R12.64], R60 ;  /* 0x0000003c0c006986 */ /* 0x0101e6000c101506 */
[----:B-1----:R-:W-:Y:S01]  /*341d0*/  IMAD.WIDE R8, R0, 0x2, R50 ;  /* 0x0000000200087825 */ /* 0x002fe200078e0232 */
[----:B------:R1:W-:Y:S01]  /*341e0*/  @P1 STG.E.U16 [R4.64], R61 ;  /* 0x0000003d04001986 */ /* 0x0003e2000c101506 */
[----:B------:R-:W-:-:S03]  /*341f0*/  ISETP.GE.AND P0, PT, R17, c[0x0][0x17c], PT ;  /* 0x00005f0011007a0c */ /* 0x000fc60003f06270 */
[----:B------:R2:W-:Y:S01]  /*34200*/  @P2 STG.E.U16 [R8.64], R36 ;  /* 0x0000002408002986 */ /* 0x0005e2000c101506 */
[----:B0-----:R-:W-:Y:S01]  /*34210*/  IMAD.WIDE R12, R0, 0x2, R40 ;  /* 0x00000002000c7825 */ /* 0x001fe200078e0228 */
[----:B------:R-:W-:-:S03]  /*34220*/  ISETP.LT.AND P6, PT, R47, c[0x0][0x178], !P0 ;  /* 0x00005e002f007a0c */ /* 0x000fc600047c1270 */
[----:B-1----:R-:W-:Y:S01]  /*34230*/  IMAD.WIDE R4, R0, 0x2, R48 ;  /* 0x0000000200047825 */ /* 0x002fe200078e0230 */
[----:B------:R-:W-:-:S03]  /*34240*/  ISETP.LT.AND P2, PT, R7, c[0x0][0x178], !P0 ;  /* 0x00005e0007007a0c */ /* 0x000fc60004741270 */
[----:B--2---:R-:W-:Y:S01]  /*34250*/  IMAD.WIDE R8, R0, 0x2, R42 ;  /* 0x0000000200087825 */ /* 0x004fe200078e022a */
[----:B------:R-:W-:Y:S01]  /*34260*/  @P3 STG.E.U16 [R4.64], R32 ;  /* 0x0000002004003986 */ /* 0x000fe2000c101506 */
[----:B------:R-:W-:-:S03]  /*34270*/  ISETP.GE.AND P1, PT, R16, c[0x0][0x17c], PT ;  /* 0x00005f0010007a0c */ /* 0x000fc60003f26270 */
[----:B------:R0:W-:Y:S01]  /*34280*/  @P5 STG.E.U16 [R8.64], R10 ;  /* 0x0000000a08005986 */ /* 0x0001e2000c101506 */
[----:B------:R-:W-:Y:S01]  /*34290*/  PRMT R21, R25, 0x7632, R21 ;  /* 0x0000763219157816 */ /* 0x000fe20000000015 */
[----:B------:R-:W-:Y:S02]  /*342a0*/  IMAD.WIDE R16, R20, 0x2, R56 ;  /* 0x0000000214107825 */ /* 0x000fe400078e0238 */
[----:B------:R1:W-:Y:S01]  /*342b0*/  @P4 STG.E.U16 [R12.64], R26 ;  /* 0x0000001a0c004986 */ /* 0x0003e2000c101506 */
[----:B------:R-:W-:Y:S02]  /*342c0*/  ISETP.LT.AND P4, PT, R11, c[0x0][0x178], !P0 ;  /* 0x00005e000b007a0c */ /* 0x000fe40004781270 */
[----:B------:R-:W-:Y:S01]  /*342d0*/  ISETP.LT.AND P5, PT, R6, c[0x0][0x178], !P0 ;  /* 0x00005e0006007a0c */ /* 0x000fe200047a1270 */
[----:B------:R2:W-:Y:S01]  /*342e0*/  @P6 STG.E.U16 [R16.64], R21 ;  /* 0x0000001510006986 */ /* 0x0005e2000c101506 */
[----:B------:R-:W-:Y:S02]  /*342f0*/  ISETP.LT.AND P6, PT, R37, c[0x0][0x178], !P0 ;  /* 0x00005e0025007a0c */ /* 0x000fe400047c1270 */
[----:B------:R-:W-:Y:S01]  /*34300*/  PRMT R0, R60, 0x7632, R0 ;  /* 0x000076323c007816 */ /* 0x000fe20000000000 */
[C---:B0-----:R-:W-:Y:S01]  /*34310*/  IMAD.WIDE R8, R20.reuse, 0x2, R2 ;  /* 0x0000000214087825 */ /* 0x041fe200078e0202 */
[----:B------:R-:W-:Y:S01]  /*34320*/  ISETP.LT.AND P3, PT, R33, c[0x0][0x178], !P0 ;  /* 0x00005e0021007a0c */ /* 0x000fe20004761270 */
[----:B------:R-:W3:Y:S02]  /*34330*/  LDL.LU R25, [R1+0x178] ;  /* 0x0001780001197983 */ /* 0x000ee40000300800 */
[----:B-1----:R-:W-:Y:S01]  /*34340*/  IMAD.WIDE R12, R20, 0x2, R54 ;  /* 0x00000002140c7825 */ /* 0x002fe200078e0236 */
[----:B------:R-:W-:-:S02]  /*34350*/  PRMT R10, R61, 0x7632, R10 ;  /* 0x000076323d0a7816 */ /* 0x000fc4000000000a */
[----:B--2---:R-:W-:Y:S01]  /*34360*/  PRMT R16, R59, 0x7632, R16 ;  /* 0x000076323b107816 */ /* 0x004fe20000000010 */
[----:B------:R-:W-:Y:S01]  /*34370*/  IMAD.WIDE R4, R20, 0x2, R52 ;  /* 0x0000000214047825 */ /* 0x000fe200078e0234 */
[----:B------:R-:W2:Y:S04]  /*34380*/  LDL.LU R59, [R1+0x168] ;  /* 0x00016800013b7983 */ /* 0x000ea80000300800 */
[----:B------:R0:W-:Y:S04]  /*34390*/  @P2 STG.E.U16 [R12.64], R16 ;  /* 0x000000100c002986 */ /* 0x0001e8000c101506 */
[----:B------:R1:W-:Y:S01]  /*343a0*/  @P4 STG.E.U16 [R8.64], R0 ;  /* 0x0000000008004986 */ /* 0x0003e2000c101506 */
[----:B------:R-:W-:-:S02]  /*343b0*/  ISETP.LT.AND P4, PT, R29, c[0x0][0x178], !P0 ;  /* 0x00005e001d007a0c */ /* 0x000fc40004781270 */
[----:B------:R-:W-:Y:S01]  /*343c0*/  ISETP.LT.AND P0, PT, R58, c[0x0][0x178], !P0 ;  /* 0x00005e003a007a0c */ /* 0x000fe20004701270 */
[----:B------:R4:W-:Y:S01]  /*343d0*/  @P5 STG.E.U16 [R4.64], R10 ;  /* 0x0000000a04005986 */ /* 0x0009e2000c101506 */
[----:B0-----:R-:W-:Y:S01]  /*343e0*/  PRMT R16, R36, 0x7632, R16 ;  /* 0x0000763224107816 */ /* 0x001fe20000000010 */
[----:B------:R-:W-:Y:S01]  /*343f0*/  IMAD.WIDE R12, R20, 0x2, R50 ;  /* 0x00000002140c7825 */ /* 0x000fe200078e0232 */
[----:B------:R-:W-:Y:S01]  /*34400*/  PRMT R21, R26, 0x7632, R21 ;  /* 0x000076321a157816 */ /* 0x000fe20000000015 */
[----:B------:R-:W2:Y:S01]  /*34410*/  LDL.LU R60, [R1+0x158] ;  /* 0x00015800013c7983 */ /* 0x000ea20000300800 */
[----:B-1----:R-:W-:Y:S01]  /*34420*/  PRMT R0, R32, 0x7632, R0 ;  /* 0x0000763220007816 */ /* 0x002fe20000000000 */
[----:B----4-:R-:W-:Y:S02]  /*34430*/  IMAD.WIDE R4, R20, 0x2, R48 ;  /* 0x0000000214047825 */ /* 0x010fe400078e0230 */
[----:B------:R-:W-:Y:S01]  /*34440*/  @P6 STG.E.U16 [R12.64], R16 ;  /* 0x000000100c006986 */ /* 0x000fe2000c101506 */
[----:B------:R-:W-:-:S03]  /*34450*/  PRMT R10, R10, 0x7632, R10 ;  /* 0x000076320a0a7816 */ /* 0x000fc6000000000a */
[----:B------:R0:W-:Y:S01]  /*34460*/  @P3 STG.E.U16 [R4.64], R0 ;  /* 0x0000000004003986 */ /* 0x0001e2000c101506 */
[----:B------:R-:W-:-:S03]  /*34470*/  IMAD.WIDE R8, R20, 0x2, R40 ;  /* 0x0000000214087825 */ /* 0x000fc600078e0228 */
[----:B------:R-:W4:Y:S04]  /*34480*/  LDL.LU R61, [R1+0x148] ;  /* 0x00014800013d7983 */ /* 0x000f280000300800 */
[----:B------:R-:W4:Y:S01]  /*34490*/  LDL.LU R36, [R1+0x38] ;  /* 0x0000380001247983 */ /* 0x000f220000300800 */
[----:B0-----:R-:W-:-:S03]  /*344a0*/  IMAD.WIDE R4, R20, 0x2, R42 ;  /* 0x0000000214047825 */ /* 0x001fc600078e022a */
[----:B------:R-:W4:Y:S04]  /*344b0*/  LDL.LU R32, [R1+0x18] ;  /* 0x0000180001207983 */ /* 0x000f280000300800 */
[----:B------:R-:W-:Y:S04]  /*344c0*/  @P4 STG.E.U16 [R4.64], R10 ;  /* 0x0000000a04004986 */ /* 0x000fe8000c101506 */
[----:B------:R-:W4:Y:S04]  /*344d0*/  LDL.LU R26, [R1+0x15c0] ;  /* 0x0015c000011a7983 */ /* 0x000f280000300800 */
[----:B------:R0:W-:Y:S04]  /*344e0*/  @P0 STG.E.U16 [R8.64], R21 ;  /* 0x0000001508000986 */ /* 0x0001e8000c101506 */
[----:B0-----:R-:W4:Y:S01]  /*344f0*/  LDL.LU R9, [R1+0x15bc] ;  /* 0x0015bc0001097983 */ /* 0x001f220000300800 */
[----:B------:R-:W-:-:S02]  /*34500*/  ISETP.LT.AND P5, PT, R47, c[0x0][0x178], !P1 ;  /* 0x00005e002f007a0c */ /* 0x000fc40004fa1270 */
[----:B------:R-:W-:Y:S02]  /*34510*/  IADD3 R0, R20, c[0x0][0x198], RZ ;  /* 0x0000660014007a10 */ /* 0x000fe40007ffe0ff */
[----:B------:R-:W-:-:S03]  /*34520*/  ISETP.LT.AND P6, PT, R7, c[0x0][0x178], !P1 ;  /* 0x00005e0007007a0c */ /* 0x000fc60004fc1270 */
[----:B------:R-:W-:Y:S01]  /*34530*/  IMAD.WIDE R12, R0, 0x2, R56 ;  /* 0x00000002000c7825 */ /* 0x000fe200078e0238 */
[----:B------:R-:W-:Y:S02]  /*34540*/  ISETP.LT.AND P2, PT, R11, c[0x0][0x178], !P1 ;  /* 0x00005e000b007a0c */ /* 0x000fe40004f41270 */
[----:B------:R-:W-:Y:S01]  /*34550*/  ISETP.LT.AND P3, PT, R6, c[0x0][0x178], !P1 ;  /* 0x00005e0006007a0c */ /* 0x000fe20004f61270 */
[----:B------:R-:W-:Y:S01]  /*34560*/  IMAD.WIDE R16, R0, 0x2, R54 ;  /* 0x0000000200107825 */ /* 0x000fe200078e0236 */
[----:B------:R-:W-:-:S03]  /*34570*/  ISETP.LT.AND P4, PT, R37, c[0x0][0x178], !P1 ;  /* 0x00005e0025007a0c */ /* 0x000fc60004f81270 */
[----:B------:R-:W-:Y:S01]  /*34580*/  IMAD.WIDE R4, R0, 0x2, R2 ;  /* 0x0000000200047825 */ /* 0x000fe200078e0202 */
[----:B------:R-:W-:Y:S01]  /*34590*/  PRMT R20, R30, 0x7632, R20 ;  /* 0x000076321e147816 */ /* 0x000fe20000000014 */
[----:B---3--:R0:W-:Y:S01]  /*345a0*/  @P5 STG.E.U16 [R12.64], R25 ;  /* 0x000000190c005986 */ /* 0x0081e2000c101506 */
[----:B------:R-:W-:-:S03]  /*345b0*/  ISETP.LT.AND P5, PT, R33, c[0x0][0x178], !P1 ;  /* 0x00005e0021007a0c */ /* 0x000fc60004fa1270 */
[----:B--2---:R1:W-:Y:S01]  /*345c0*/  @P6 STG.E.U16 [R16.64], R59 ;  /* 0x0000003b10006986 */ /* 0x0043e2000c101506 */
[----:B------:R-:W-:Y:S02]  /*345d0*/  ISETP.LT.AND P6, PT, R29, c[0x0][0x178], !P1 ;  /* 0x00005e001d007a0c */ /* 0x000fe40004fc1270 */
[----:B------:R-:W-:Y:S01]  /*345e0*/  ISETP.LT.AND P1, PT, R58, c[0x0][0x178], !P1 ;  /* 0x00005e003a007a0c */ /* 0x000fe20004f21270 */
[----:B0-----:R-:W-:-:S04]  /*345f0*/  IMAD.WIDE R12, R0, 0x2, R50 ;  /* 0x00000002000c7825 */ /* 0x001fc800078e0232 */
[C---:B-1----:R-:W-:Y:S01]  /*34600*/  IMAD.WIDE R16, R0.reuse, 0x2, R52 ;  /* 0x0000000200107825 */ /* 0x042fe200078e0234 */
[----:B------:R0:W-:Y:S01]  /*34610*/  @P2 STG.E.U16 [R4.64], R60 ;  /* 0x0000003c04002986 */ /* 0x0001e2000c101506 */
[----:B------:R-:W-:Y:S02]  /*34620*/  PRMT R10, R59, 0x7632, R10 ;  /* 0x000076323b0a7816 */ /* 0x000fe4000000000a */
[C---:B0-----:R-:W-:Y:S01]  /*34630*/  IMAD.WIDE R4, R0.reuse, 0x2, R42 ;  /* 0x0000000200047825 */ /* 0x041fe200078e022a */
[----:B----4-:R0:W-:Y:S04]  /*34640*/  @P3 STG.E.U16 [R16.64], R61 ;  /* 0x0000003d10003986 */ /* 0x0101e8000c101506 */
[----:B------:R1:W-:Y:S01]  /*34650*/  @P4 STG.E.U16 [R12.64], R36 ;  /* 0x000000240c004986 */ /* 0x0003e2000c101506 */
[----:B0-----:R-:W-:Y:S01]  /*34660*/  IMAD.WIDE R16, R0, 0x2, R40 ;  /* 0x0000000200107825 */ /* 0x001fe200078e0228 */
[----:B------:R-:W-:-:S03]  /*34670*/  ISETP.GE.AND P0, PT, R9, c[0x0][0x17c], PT ;  /* 0x00005f0009007a0c */ /* 0x000fc60003f06270 */
[----:B------:R-:W-:Y:S01]  /*34680*/  IMAD.WIDE R8, R0, 0x2, R48 ;  /* 0x0000000200087825 */ /* 0x000fe200078e0230 */
[----:B------:R-:W-:-:S04]  /*34690*/  ISETP.LT.AND P3, PT, R47, c[0x0][0x178], !P0 ;  /* 0x00005e002f007a0c */ /* 0x000fc80004761270 */
[----:B------:R0:W-:Y:S01]  /*346a0*/  @P5 STG.E.U16 [R8.64], R32 ;  /* 0x0000002008005986 */ /* 0x0001e2000c101506 */
[----:B------:R-:W-:Y:S02]  /*346b0*/  ISETP.LT.AND P4, PT, R7, c[0x0][0x178], !P0 ;  /* 0x00005e0007007a0c */ /* 0x000fe40004781270 */
[----:B------:R-:W-:Y:S02]  /*346c0*/  ISETP.LT.AND P5, PT, R11, c[0x0][0x178], !P0 ;  /* 0x00005e000b007a0c */ /* 0x000fe400047a1270 */
[----:B------:R-:W-:Y:S01]  /*346d0*/  IADD3 R0, R0, c[0x0][0x198], RZ ;  /* 0x0000660000007a10 */ /* 0x000fe20007ffe0ff */
[----:B------:R2:W-:Y:S01]  /*346e0*/  @P6 STG.E.U16 [R4.64], R22 ;  /* 0x0000001604006986 */ /* 0x0005e2000c101506 */
[----:B------:R-:W-:-:S03]  /*346f0*/  ISETP.LT.AND P6, PT, R6, c[0x0][0x178], !P0 ;  /* 0x00005e0006007a0c */ /* 0x000fc600047c1270 */
[----:B------:R3:W-:Y:S01]  /*34700*/  @P1 STG.E.U16 [R16.64], R30 ;  /* 0x0000001e10001986 */ /* 0x0007e2000c101506 */
[----:B-1----:R-:W-:Y:S01]  /*34710*/  IMAD.WIDE R12, R0, 0x2, R56 ;  /* 0x00000002000c7825 */ /* 0x002fe200078e0238 */
[----:B------:R-:W-:-:S03]  /*34720*/  ISETP.LT.AND P1, PT, R37, c[0x0][0x178], !P0 ;  /* 0x00005e0025007a0c */ /* 0x000fc60004721270 */
[----:B0-----:R-:W-:-:S04]  /*34730*/  IMAD.WIDE R8, R0, 0x2, R54 ;  /* 0x0000000200087825 */ /* 0x001fc800078e0236 */
[----:B--2---:R-:W-:Y:S01]  /*34740*/  IMAD.WIDE R4, R0, 0x2, R2 ;  /* 0x0000000200047825 */ /* 0x004fe200078e0202 */
[----:B---3--:R-:W-:Y:S02]  /*34750*/  PRMT R17, R25, 0x7632, R17 ;  /* 0x0000763219117816 */ /* 0x008fe40000000011 */
[----:B------:R-:W-:Y:S01]  /*34760*/  PRMT R16, R60, 0x7632, R16 ;  /* 0x000076323c107816 */ /* 0x000fe20000000010 */
[----:B------:R-:W2:Y:S04]  /*34770*/  LDL.LU R25, [R1+0x248] ;  /* 0x0002480001197983 */ /* 0x000ea80000300800 */
[----:B------:R0:W-:Y:S04]  /*34780*/  @P3 STG.E.U16 [R12.64], R17 ;  /* 0x000000110c003986 */ /* 0x0001e8000c101506 */
[----:B------:R1:W-:Y:S04]  /*34790*/  @P4 STG.E.U16 [R8.64], R10 ;  /* 0x0000000a08004986 */ /* 0x0003e8000c101506 */
[----:B------:R3:W-:Y:S01]  /*347a0*/  @P5 STG.E.U16 [R4.64], R16 ;  /* 0x0000001004005986 */ /* 0x0007e2000c101506 */
[----:B0-----:R-:W-:Y:S01]  /*347b0*/  PRMT R17, R61, 0x7632, R17 ;  /* 0x000076323d117816 */ /* 0x001fe20000000011 */
[----:B------:R-:W-:-:S02]  /*347c0*/  IMAD.WIDE R12, R0, 0x2, R52 ;  /* 0x00000002000c7825 */ /* 0x000fc400078e0234 */
[----:B------:R-:W4:Y:S01]  /*347d0*/  LDL.LU R59, [R1+0x238] ;  /* 0x00023800013b7983 */ /* 0x000f220000300800 */
[----:B-1----:R-:W-:-:S03]  /*347e0*/  PRMT R8, R36, 0x7632, R8 ;  /* 0x0000763224087816 */ /* 0x002fc60000000008 */
[----:B------:R-:W4:Y:S01]  /*347f0*/  LDL.LU R60, [R1+0x218] ;  /* 0x00021800013c7983 */ /* 0x000f220000300800 */
[----:B---3--:R-:W-:Y:S01]  /*34800*/  IMAD.WIDE R4, R0, 0x2, R50 ;  /* 0x0000000200047825 */ /* 0x008fe200078e0232 */
[----:B------:R-:W-:Y:S02]  /*34810*/  ISETP.GE.AND P2, PT, R26, c[0x0][0x17c], PT ;  /* 0x00005f001a007a0c */ /* 0x000fe40003f46270 */
[----:B------:R-:W3:Y:S01]  /*34820*/  LDL.LU R61, [R1+0x1c8] ;  /* 0x0001c800013d7983 */ /* 0x000ee20000300800 */
[----:B------:R-:W-:-:S03]  /*34830*/  PRMT R16, R32, 0x7632, R16 ;  /* 0x0000763220107816 */ /* 0x000fc60000000010 */
[----:B------:R-:W3:Y:S01]  /*34840*/  LDL.LU R36, [R1+0x1a8] ;  /* 0x0001a80001247983 */ /* 0x000ee20000300800 */
[----:B------:R-:W-:-:S03]  /*34850*/  IADD3 R10, R0, c[0x0][0x198], RZ ;  /* 0x00006600000a7a10 */ /* 0x000fc60007ffe0ff */
[----:B------:R0:W-:Y:S04]  /*34860*/  @P6 STG.E.U16 [R12.64], R17 ;  /* 0x000000110c006986 */ /* 0x0001e8000c101506 */
[----:B------:R-:W3:Y:S04]  /*34870*/  LDL.LU R26, [R1+0x15cc] ;  /* 0x0015cc00011a7983 */ /* 0x000ee80000300800 */
[----:B------:R1:W-:Y:S04]  /*34880*/  @P1 STG.E.U16 [R4.64], R8 ;  /* 0x0000000804001986 */ /* 0x0003e8000c101506 */
[----:B------:R-:W3:Y:S01]  /*34890*/  LDL.LU R32, [R1+0x58] ;  /* 0x0000580001207983 */ /* 0x000ee20000300800 */
[----:B0-----:R-:W-:-:S03]  /*348a0*/  IMAD.WIDE R12, R0, 0x2, R40 ;  /* 0x00000002000c7825 */ /* 0x001fc600078e0228 */
[----:B------:R-:W3:Y:S01]  /*348b0*/  LDL.LU R30, [R1+0x15c8] ;  /* 0x0015c800011e7983 */ /* 0x000ee20000300800 */
[----:B-1----:R-:W-:-:S04]  /*348c0*/  IMAD.WIDE R4, R0, 0x2, R48 ;  /* 0x0000000200047825 */ /* 0x002fc800078e0230 */
[----:B------:R-:W-:Y:S02]  /*348d0*/  IMAD.WIDE R8, R0, 0x2, R42 ;  /* 0x0000000200087825 */ /* 0x000fe400078e022a */
[----:B------:R-:W3:Y:S01]  /*348e0*/  LDL.LU R0, [R1+0x15c4] ;  /* 0x0015c40001007983 */ /* 0x000ee20000300800 */
[----:B------:R-:W-:Y:S02]  /*348f0*/  ISETP.LT.AND P4, PT, R33, c[0x0][0x178], !P0 ;  /* 0x00005e0021007a0c */ /* 0x000fe40004781270 */
[----:B------:R-:W-:Y:S02]  /*34900*/  ISETP.LT.AND P5, PT, R29, c[0x0][0x178], !P0 ;  /* 0x00005e001d007a0c */ /* 0x000fe400047a1270 */
[----:B------:R-:W-:Y:S02]  /*34910*/  ISETP.LT.AND P3, PT, R58, c[0x0][0x178], !P0 ;  /* 0x00005e003a007a0c */ /* 0x000fe40004761270 */
[----:B------:R-:W-:Y:S02]  /*34920*/  ISETP.LT.AND P1, PT, R47, c[0x0][0x178], !P2 ;  /* 0x00005e002f007a0c */ /* 0x000fe40005721270 */
[----:B------:R-:W-:-:S02]  /*34930*/  PRMT R17, R22, 0x7632, R17 ;  /* 0x0000763216117816 */ /* 0x000fc40000000011 */
[----:B------:R-:W-:-:S03]  /*34940*/  ISETP.LT.AND P0, PT, R7, c[0x0][0x178], !P2 ;  /* 0x00005e0007007a0c */ /* 0x000fc60005701270 */
[----:B------:R0:W-:Y:S01]  /*34950*/  @P4 STG.E.U16 [R4.64], R16 ;  /* 0x0000001004004986 */ /* 0x0001e2000c101506 */
[----:B------:R-:W-:-:S03]  /*34960*/  ISETP.LT.AND P4, PT, R11, c[0x0][0x178], !P2 ;  /* 0x00005e000b007a0c */ /* 0x000fc60005781270 */
[----:B------:R1:W-:Y:S01]  /*34970*/  @P5 STG.E.U16 [R8.64], R17 ;  /* 0x0000001108005986 */ /* 0x0003e2000c101506 */
[----:B------:R-:W-:Y:S02]  /*34980*/  ISETP.LT.AND P5, PT, R6, c[0x0][0x178], !P2 ;  /* 0x00005e0006007a0c */ /* 0x000fe400057a1270 */
[----:B------:R-:W-:Y:S01]  /*34990*/  ISETP.LT.AND P6, PT, R37, c[0x0][0x178], !P2 ;  /* 0x00005e0025007a0c */ /* 0x000fe200057c1270 */
[----:B------:R1:W-:Y:S01]  /*349a0*/  @P3 STG.E.U16 [R12.64], R20 ;  /* 0x000000140c003986 */ /* 0x0003e2000c101506 */
[----:B0-----:R-:W-:-:S04]  /*349b0*/  IMAD.WIDE R4, R10, 0x2, R54 ;  /* 0x000000020a047825 */ /* 0x001fc800078e0236 */
[----:B-1----:R-:W-:-:S04]  /*349c0*/  IMAD.WIDE R8, R10, 0x2, R56 ;  /* 0x000000020a087825 */ /* 0x002fc800078e0238 */
[C---:B------:R-:W-:Y:S01]  /*349d0*/  IMAD.WIDE R12, R10.reuse, 0x2, R2 ;  /* 0x000000020a0c7825 */ /* 0x040fe200078e0202 */
[----:B--2---:R0:W-:Y:S01]  /*349e0*/  @P1 STG.E.U16 [R8.64], R25 ;  /* 0x0000001908001986 */ /* 0x0041e2000c101506 */
[----:B------:R-:W-:Y:S02]  /*349f0*/  ISETP.LT.AND P1, PT, R33, c[0x0][0x178], !P2 ;  /* 0x00005e0021007a0c */ /* 0x000fe40005721270 */
[----:B0-----:R-:W-:Y:S01]  /*34a00*/  IMAD.WIDE R8, R10, 0x2, R52 ;  /* 0x000000020a087825 */ /* 0x001fe200078e0234 */
[----:B----4-:R0:W-:Y:S04]  /*34a10*/  @P0 STG.E.U16 [R4.64], R59 ;  /* 0x0000003b04000986 */ /* 0x0101e8000c101506 */
[----:B------:R1:W-:Y:S01]  /*34a20*/  @P4 STG.E.U16 [R12.64], R60 ;  /* 0x0000003c0c004986 */ /* 0x0003e2000c101506 */
[----:B------:R-:W-:-:S02]  /*34a30*/  ISETP.LT.AND P4, PT, R29, c[0x0][0x178], !P2 ;  /* 0x00005e001d007a0c */ /* 0x000fc40005781270 */
[----:B------:R-:W-:Y:S01]  /*34a40*/  ISETP.LT.AND P2, PT, R58, c[0x0][0x178], !P2 ;  /* 0x00005e003a007a0c */ /* 0x000fe20005741270 */
[----:B---3--:R2:W-:Y:S01]  /*34a50*/  @P5 STG.E.U16 [R8.64], R61 ;  /* 0x0000003d08005986 */ /* 0x0085e2000c101506 */
[----:B0-----:R-:W-:-:S04]  /*34a60*/  IMAD.WIDE R4, R10, 0x2, R50 ;  /* 0x000000020a047825 */ /* 0x001fc800078e0232 */
[C---:B-1----:R-:W-:Y:S01]  /*34a70*/  IMAD.WIDE R12, R10.reuse, 0x2, R48 ;  /* 0x000000020a0c7825 */ /* 0x042fe200078e0230 */
[----:B------:R-:W-:Y:S01]  /*34a80*/  @P6 STG.E.U16 [R4.64], R36 ;  /* 0x0000002404006986 */ /* 0x000fe2000c101506 */
[----:B------:R-:W-:Y:S02]  /*34a90*/  PRMT R16, R25, 0x7632, R16 ;  /* 0x0000763219107816 */ /* 0x000fe40000000010 */
[----:B--2---:R-:W-:Y:S01]  /*34aa0*/  IMAD.WIDE R8, R10, 0x2, R40 ;  /* 0x000000020a087825 */ /* 0x004fe200078e0228 */
[----:B------:R0:W-:Y:S01]  /*34ab0*/  @P1 STG.E.U16 [R12.64], R32 ;  /* 0x000000200c001986 */ /* 0x0001e2000c101506 */
[----:B------:R-:W-:-:S04]  /*34ac0*/  ISETP.GE.AND P3, PT, R0, c[0x0][0x17c], PT ;  /* 0x00005f0000007a0c */ /* 0x000fc80003f66270 */
[----:B------:R-:W-:Y:S02]  /*34ad0*/  ISETP.LT.AND P6, PT, R47, c[0x0][0x178], !P3 ;  /* 0x00005e002f007a0c */ /* 0x000fe40005fc1270 */
[----:B------:R-:W-:Y:S01]  /*34ae0*/  ISETP.LT.AND P5, PT, R7, c[0x0][0x178], !P3 ;  /* 0x00005e0007007a0c */ /* 0x000fe20005fa1270 */
[C---:B0-----:R-:W-:Y:S01]  /*34af0*/  IMAD.WIDE R12, R10.reuse, 0x2, R42 ;  /* 0x000000020a0c7825 */ /* 0x041fe200078e022a */
[----:B------:R-:W-:Y:S02]  /*34b00*/  IADD3 R0, R10, c[0x0][0x198], RZ ;  /* 0x000066000a007a10 */ /* 0x000fe40007ffe0ff */
[----:B------:R-:W-:Y:S02]  /*34b10*/  PRMT R10, R59, 0x7632, R10 ;  /* 0x000076323b0a7816 */ /* 0x000fe4000000000a */
[----:B------:R0:W-:Y:S01]  /*34b20*/  @P4 STG.E.U16 [R12.64], R18 ;  /* 0x000000120c004986 */ /* 0x0001e2000c101506 */
[----:B------:R-:W-:Y:S01]  /*34b30*/  IMAD.WIDE R4, R0, 0x2, R56 ;  /* 0x0000000200047825 */ /* 0x000fe200078e0238 */
[----:B------:R-:W-:-:S02]  /*34b40*/  ISETP.LT.AND P4, PT, R11, c[0x0][0x178], !P3 ;  /* 0x00005e000b007a0c */ /* 0x000fc40005f81270 */
[----:B------:R1:W-:Y:S01]  /*34b50*/  @P2 STG.E.U16 [R8.64], R34 ;  /* 0x0000002208002986 */ /* 0x0003e2000c101506 */
[----:B------:R-:W-:-:S03]  /*34b60*/  ISETP.LT.AND P2, PT, R37, c[0x0][0x178], !P3 ;  /* 0x00005e0025007a0c */ /* 0x000fc60005f41270 */
[----:B------:R2:W-:Y:S01]  /*34b70*/  @P6 STG.E.U16 [R4.64], R16 ;  /* 0x0000001004006986 */ /* 0x0005e2000c101506 */
[----:B0-----:R-:W-:Y:S01]  /*34b80*/  IMAD.WIDE R12, R0, 0x2, R54 ;  /* 0x00000002000c7825 */ /* 0x001fe200078e0236 */
[----:B------:R-:W-:Y:S02]  /*34b90*/  ISETP.LT.AND P6, PT, R6, c[0x0][0x178], !P3 ;  /* 0x00005e0006007a0c */ /* 0x000fe40005fc1270 */
[----:B------:R-:W-:Y:S01]  /*34ba0*/  PRMT R18, R61, 0x7632, R18 ;  /* 0x000076323d127816 */ /* 0x000fe20000000012 */
[C---:B-1----:R-:W-:Y:S01]  /*34bb0*/  IMAD.WIDE R8, R0.reuse, 0x2, R52 ;  /* 0x0000000200087825 */ /* 0x042fe200078e0234 */
[----:B------:R0:W-:Y:S01]  /*34bc0*/  @P5 STG.E.U16 [R12.64], R10 ;  /* 0x0000000a0c005986 */ /* 0x0001e2000c101506 */
[----:B------:R-:W-:Y:S02]  /*34bd0*/  ISETP.LT.AND P5, PT, R33, c[0x0][0x178], !P3 ;  /* 0x00005e0021007a0c */ /* 0x000fe40005fa1270 */
[----:B--2---:R-:W-:Y:S01]  /*34be0*/  IMAD.WIDE R4, R0, 0x2, R2 ;  /* 0x0000000200047825 */ /* 0x004fe200078e0202 */
[----:B------:R-:W-:Y:S01]  /*34bf0*/  PRMT R20, R36, 0x7632, R20 ;  /* 0x0000763224147816 */ /* 0x000fe20000000014 */
[----:B------:R-:W2:Y:S01]  /*34c00*/  LDL.LU R6, [R1+0x167c] ;  /* 0x00167c0001067983 */ /* 0x000ea20000300800 */
[----:B------:R-:W-:Y:S01]  /*34c10*/  PRMT R21, R32, 0x7632, R21 ;  /* 0x0000763220157816 */ /* 0x000fe20000000015 */
[----:B------:R-:W-:-:S02]  /*34c20*/  IMAD.WIDE R16, R0, 0x2, R48 ;  /* 0x0000000200107825 */ /* 0x000fc400078e0230 */
[----:B------:R-:W3:Y:S01]  /*34c30*/  LDL.LU R59, [R1+0x2b8] ;  /* 0x0002b800013b7983 */ /* 0x000ee20000300800 */
[----:B0-----:R-:W-:Y:S01]  /*34c40*/  PRMT R10, R60, 0x7632, R10 ;  /* 0x000076323c0a7816 */ /* 0x001fe2000000000a */
[----:B------:R-:W-:Y:S02]  /*34c50*/  IMAD.WIDE R12, R0, 0x2, R50 ;  /* 0x00000002000c7825 */ /* 0x000fe400078e0232 */
[----:B------:R-:W4:Y:S04]  /*34c60*/  LDL.LU R60, [R1+0x2a8] ;  /* 0x0002a800013c7983 */ /* 0x000f280000300800 */
[----:B------:R-:W-:Y:S04]  /*34c70*/  @P4 STG.E.U16 [R4.64], R10 ;  /* 0x0000000a04004986 */ /* 0x000fe8000c101506 */
[----:B------:R-:W2:Y:S04]  /*34c80*/  LDL.LU R25, [R1+0x15d0] ;  /* 0x0015d00001197983 */ /* 0x000ea80000300800 */
[----:B------:R-:W-:Y:S04]  /*34c90*/  @P6 STG.E.U16 [R8.64], R18 ;  /* 0x0000001208006986 */ /* 0x000fe8000c101506 */
[----:B------:R-:W2:Y:S04]  /*34ca0*/  LDL.LU R61, [R1+0x228] ;  /* 0x00022800013d7983 */ /* 0x000ea80000300800 */
[----:B------:R-:W-:Y:S04]  /*34cb0*/  @P2 STG.E.U16 [R12.64], R20 ;  /* 0x000000140c002986 */ /* 0x000fe8000c101506 */
[----:B------:R-:W2:Y:S04]  /*34cc0*/  LDL.LU R36, [R1+0x1b8] ;  /* 0x0001b80001247983 */ /* 0x000ea80000300800 */
[----:B------:R0:W-:Y:S04]  /*34cd0*/  @P5 STG.E.U16 [R16.64], R21 ;  /* 0x0000001510005986 */ /* 0x0001e8000c101506 */
[----:B------:R-:W2:Y:S01]  /*34ce0*/  LDL.LU R32, [R1+0x198] ;  /* 0x0001980001207983 */ /* 0x000ea20000300800 */
[----:B0-----:R-:W-:-:S03]  /*34cf0*/  PRMT R16, R34, 0x7632, R16 ;  /* 0x0000763222107816 */ /* 0x001fc60000000010 */
[----:B------:R-:W2:Y:S01]  /*34d00*/  LDL.LU R34, [R1+0xb8c] ;  /* 0x000b8c0001227983 */ /* 0x000ea20000300800 */
[----:B------:R-:W-:Y:S02]  /*34d10*/  ISETP.GE.AND P0, PT, R30, c[0x0][0x17c], PT ;  /* 0x00005f001e007a0c */ /* 0x000fe40003f06270 */
[----:B------:R-:W-:Y:S02]  /*34d20*/  ISETP.LT.AND P4, PT, R29, c[0x0][0x178], !P3 ;  /* 0x00005e001d007a0c */ /* 0x000fe40005f81270 */
[----:B------:R-:W-:Y:S02]  /*34d30*/  ISETP.LT.AND P2, PT, R58, c[0x0][0x178], !P3 ;  /* 0x00005e003a007a0c */ /* 0x000fe40005f41270 */
[----:B------:R-:W-:Y:S02]  /*34d40*/  ISETP.LT.AND P5, PT, R47, c[0x0][0x178], !P0 ;  /* 0x00005e002f007a0c */ /* 0x000fe400047a1270 */
[C---:B------:R-:W-:Y:S01]  /*34d50*/  IADD3 R10, R0.reuse, c[0x0][0x198], RZ ;  /* 0x00006600000a7a10 */ /* 0x040fe20007ffe0ff */
[----:B------:R-:W-:Y:S01]  /*34d60*/  IMAD.WIDE R4, R0, 0x2, R42 ;  /* 0x0000000200047825 */ /* 0x000fe200078e022a */
[----:B------:R-:W-:-:S02]  /*34d70*/  ISETP.LT.AND P6, PT, R7, c[0x0][0x178], !P0 ;  /* 0x00005e0007007a0c */ /* 0x000fc400047c1270 */
[----:B------:R-:W-:Y:S01]  /*34d80*/  PRMT R18, R18, 0x7632, R18 ;  /* 0x0000763212127816 */ /* 0x000fe20000000012 */
[----:B------:R-:W-:Y:S01]  /*34d90*/  IMAD.WIDE R12, R0, 0x2, R40 ;  /* 0x00000002000c7825 */ /* 0x000fe200078e0228 */
[----:B------:R-:W-:-:S03]  /*34da0*/  ISETP.LT.AND P3, PT, R11, c[0x0][0x178], !P0 ;  /* 0x00005e000b007a0c */ /* 0x000fc60004761270 */
[C---:B------:R-:W-:Y:S01]  /*34db0*/  IMAD.WIDE R8, R10.reuse, 0x2, R56 ;  /* 0x000000020a087825 */ /* 0x040fe200078e0238 */
[----:B------:R0:W-:Y:S04]  /*34dc0*/  @P4 STG.E.U16 [R4.64], R18 ;  /* 0x0000001204004986 */ /* 0x0001e8000c101506 */
[----:B------:R1:W-:Y:S01]  /*34dd0*/  @P2 STG.E.U16 [R12.64], R16 ;  /* 0x000000100c002986 */ /* 0x0003e2000c101506 */
[----:B0-----:R-:W-:Y:S01]  /*34de0*/  IMAD.WIDE R4, R10, 0x2, R54 ;  /* 0x000000020a047825 */ /* 0x001fe200078e0236 */
[----:B------:R-:W-:-:S03]  /*34df0*/  ISETP.GE.AND P1, PT, R26, c[0x0][0x17c], PT ;  /* 0x00005f001a007a0c */ /* 0x000fc60003f26270 */
[C---:B-1----:R-:W-:Y:S01]  /*34e00*/  IMAD.WIDE R12, R10.reuse, 0x2, R40 ;  /* 0x000000020a0c7825 */ /* 0x042fe200078e0228 */
[----:B------:R-:W-:Y:S01]  /*34e10*/  IADD3 R0, R10, c[0x0][0x198], RZ ;  /* 0x000066000a007a10 */ /* 0x000fe20007ffe0ff */
[----:B---3--:R0:W-:Y:S01]  /*34e20*/  @P5 STG.E.U16 [R8.64], R59 ;  /* 0x0000003b08005986 */ /* 0x0081e2000c101506 */
[----:B------:R-:W-:-:S03]  /*34e30*/  ISETP.LT.AND P5, PT, R37, c[0x0][0x178], !P0 ;  /* 0x00005e0025007a0c */ /* 0x000fc600047a1270 */
[----:B----4-:R1:W-:Y:S01]  /*34e40*/  @P6 STG.E.U16 [R4.64], R60 ;  /* 0x0000003c04006986 */ /* 0x0103e2000c101506 */
[----:B------:R-:W-:Y:S01]  /*34e50*/  ISETP.LT.AND P6, PT, R33, c[0x0][0x178], !P0 ;  /* 0x00005e0021007a0c */ /* 0x000fe200047c1270 */
[----:B0-----:R-:W-:-:S04]  /*34e60*/  IMAD.WIDE R8, R10, 0x2, R2 ;  /* 0x000000020a087825 */ /* 0x001fc800078e0202 */
[C---:B-1----:R-:W-:Y:S01]  /*34e70*/  IMAD.WIDE R4, R10.reuse, 0x2, R52 ;  /* 0x000000020a047825 */ /* 0x042fe200078e0234 */
[----:B--2---:R0:W-:Y:S01]  /*34e80*/  @P3 STG.E.U16 [R8.64], R61 ;  /* 0x0000003d08003986 */ /* 0x0041e2000c101506 */
[----:B------:R-:W-:Y:S02]  /*34e90*/  ISETP.LT.AND P3, PT, R29, c[0x0][0x178], !P0 ;  /* 0x00005e001d007a0c */ /* 0x000fe40004761270 */
[----:B0-----:R-:W-:Y:S01]  /*34ea0*/  IMAD.WIDE R8, R10, 0x2, R50 ;  /* 0x000000020a087825 */ /* 0x001fe200078e0232 */
[----:B------:R-:W-:Y:S02]  /*34eb0*/  ISETP.LT.AND P4, PT, R34, c[0x0][0x178], !P0 ;  /* 0x00005e0022007a0c */ /* 0x000fe40004781270 */
[----:B------:R-:W-:-:S11]  /*34ec0*/  ISETP.LT.AND P0, PT, R58, c[0x0][0x178], !P0 ;  /* 0x00005e003a007a0c */ /* 0x000fd60004701270 */
[----:B------:R0:W-:Y:S01]  /*34ed0*/  @P4 STG.E.U16 [R4.64], R36 ;  /* 0x0000002404004986 */ /* 0x0001e2000c101506 */
[----:B------:R-:W-:-:S03]  /*34ee0*/  ISETP.LT.AND P4, PT, R47, c[0x0][0x178], !P1 ;  /* 0x00005e002f007a0c */ /* 0x000fc60004f81270 */
[----:B------:R1:W-:Y:S01]  /*34ef0*/  @P5 STG.E.U16 [R8.64], R32 ;  /* 0x0000002008005986 */ /* 0x0003e2000c101506 */
[----:B------:R-:W-:Y:S01]  /*34f00*/  ISETP.LT.AND P5, PT, R7, c[0x0][0x178], !P1 ;  /* 0x00005e0007007a0c */ /* 0x000fe20004fa1270 */
[----:B0-----:R-:W-:-:S04]  /*34f10*/  IMAD.WIDE R4, R10, 0x2, R48 ;  /* 0x000000020a047825 */ /* 0x001fc800078e0230 */
[----:B-1----:R-:W-:Y:S01]  /*34f20*/  IMAD.WIDE R8, R10, 0x2, R42 ;  /* 0x000000020a087825 */ /* 0x002fe200078e022a */
[----:B------:R0:W-:Y:S04]  /*34f30*/  @P6 STG.E.U16 [R4.64], R6 ;  /* 0x0000000604006986 */ /* 0x0001e8000c101506 */
[----:B------:R1:W-:Y:S01]  /*34f40*/  @P3 STG.E.U16 [R8.64], R14 ;  /* 0x0000000e08003986 */ /* 0x0003e2000c101506 */
[----:B------:R-:W-:-:S03]  /*34f50*/  ISETP.LT.AND P3, PT, R34, c[0x0][0x178], !P1 ;  /* 0x00005e0022007a0c */ /* 0x000fc60004f61270 */
[----:B------:R-:W-:Y:S01]  /*34f60*/  @P0 STG.E.U16 [R12.64], R38 ;  /* 0x000000260c000986 */ /* 0x000fe2000c101506 */
[----:B------:R-:W-:Y:S02]  /*34f70*/  ISETP.LT.AND P0, PT, R11, c[0x0][0x178], !P1 ;  /* 0x00005e000b007a0c */ /* 0x000fe40004f01270 */
[----:B------:R-:W-:Y:S01]  /*34f80*/  PRMT R10, R60, 0x7632, R10 ;  /* 0x000076323c0a7816 */ /* 0x000fe2000000000a */
[C---:B0-----:R-:W-:Y:S01]  /*34f90*/  IMAD.WIDE R4, R0.reuse, 0x2, R56 ;  /* 0x0000000200047825 */ /* 0x041fe200078e0238 */
[----:B------:R-:W-:Y:S01]  /*34fa0*/  PRMT R6, R59, 0x7632, R6 ;  /* 0x000076323b067816 */ /* 0x000fe20000000006 */
[----:B------:R-:W2:Y:S02]  /*34fb0*/  LDL.LU R11, [R1+0x1678] ;  /* 0x00167800010b7983 */ /* 0x000ea40000300800 */
[----:B-1----:R-:W-:Y:S02]  /*34fc0*/  IMAD.WIDE R8, R0, 0x2, R54 ;  /* 0x0000000200087825 */ /* 0x002fe400078e0236 */
[----:B------:R0:W-:Y:S01]  /*34fd0*/  @P4 STG.E.U16 [R4.64], R6 ;  /* 0x0000000604004986 */ /* 0x0001e2000c101506 */
[----:B------:R-:W-:-:S03]  /*34fe0*/  ISETP.GE.AND P2, PT, R25, c[0x0][0x17c], PT ;  /* 0x00005f0019007a0c */ /* 0x000fc60003f46270 */
[----:B------:R-:W3:Y:S04]  /*34ff0*/  LDL.LU R30, [R1+0x15d4] ;  /* 0x0015d400011e7983 */ /* 0x000ee80000300800 */
[----:B------:R1:W-:Y:S01]  /*35000*/  @P5 STG.E.U16 [R8.64], R10 ;  /* 0x0000000a08005986 */ /* 0x0003e2000c101506 */
[----:B0-----:R-:W-:-:S03]  /*35010*/  PRMT R6, R61, 0x7632, R6 ;  /* 0x000076323d067816 */ /* 0x001fc60000000006 */
[----:B------:R-:W4:Y:S01]  /*35020*/  LDL.LU R26, [R1+0x15d8] ;  /* 0x0015d800011a7983 */ /* 0x000f220000300800 */
[----:B------:R-:W-:-:S03]  /*35030*/  IMAD.WIDE R4, R0, 0x2, R2 ;  /* 0x0000000200047825 */ /* 0x000fc600078e0202 */
[----:B------:R-:W2:Y:S01]  /*35040*/  LDL.LU R20, [R1+0x15dc] ;  /* 0x0015dc0001147983 */ /* 0x000ea20000300800 */
[----:B-1----:R-:W-:Y:S01]  /*35050*/  PRMT R10, R36, 0x7632, R10 ;  /* 0x00007632240a7816 */ /* 0x002fe2000000000a */
[----:B------:R-:W-:Y:S02]  /*35060*/  IMAD.WIDE R8, R0, 0x2, R52 ;  /* 0x0000000200087825 */ /* 0x000fe400078e0234 */
[----:B------:R-:W2:Y:S01]  /*35070*/  LDL.LU R25, [R1+0x12c] ;  /* 0x00012c0001197983 */ /* 0x000ea20000300800 */
[----:B------:R-:W-:-:S03]  /*35080*/  PRMT R14, R32, 0x7632, R14 ;  /* 0x00007632200e7816 */ /* 0x000fc6000000000e */
[----:B------:R-:W3:Y:S04]  /*35090*/  LDL.LU R59, [R1+0x11c] ;  /* 0x00011c00013b7983 */ /* 0x000ee80000300800 */
[----:B------:R-:W4:Y:S04]  /*350a0*/  LDL.LU R60, [R1+0x10c] ;  /* 0x00010c00013c7983 */ /* 0x000f280000300800 */
[----:B------:R-:W4:Y:S04]  /*350b0*/  LDL.LU R61, [R1+0xfc] ;  /* 0x0000fc00013d7983 */ /* 0x000f280000300800 */
[----:B------:R-:W-:Y:S04]  /*350c0*/  @P0 STG.E.U16 [R4.64], R6 ;  /* 0x0000000604000986 */ /* 0x000fe8000c101506 */
[----:B------:R-:W4:Y:S04]  /*350d0*/  LDL.LU R36, [R1+0x4c] ;  /* 0x00004c0001247983 */ /* 0x000f280000300800 */
[----:B------:R0:W-:Y:S04]  /*350e0*/  @P3 STG.E.U16 [R8.64], R10 ;  /* 0x0000000a08003986 */ /* 0x0001e8000c101506 */
[----:B------:R-:W4:Y:S01]  /*350f0*/  LDL.LU R32, [R1+0x2c] ;  /* 0x00002c0001207983 */ /* 0x000f220000300800 */
[----:B0-----:R-:W-:-:S03]  /*35100*/  PRMT R10, R38, 0x7632, R10 ;  /* 0x00007632260a7816 */ /* 0x001fc6000000000a */
[----:B------:R-:W4:Y:S01]  /*35110*/  LDL.LU R38, [R1+0xb80] ;  /* 0x000b800001267983 */ /* 0x000f220000300800 */
[----:B------:R-:W-:Y:S02]  /*35120*/  ISETP.LT.AND P4, PT, R37, c[0x0][0x178], !P1 ;  /* 0x00005e0025007a0c */ /* 0x000fe40004f81270 */
[----:B------:R-:W-:Y:S01]  /*35130*/  ISETP.LT.AND P5, PT, R33, c[0x0][0x178], !P1 ;  /* 0x00005e0021007a0c */ /* 0x000fe20004fa1270 */
[----:B------:R-:W-:Y:S01]  /*35140*/  IMAD.WIDE R12, R0, 0x2, R50 ;  /* 0x00000002000c7825 */ /* 0x000fe200078e0232 */
[----:B------:R-:W-:Y:S02]  /*35150*/  ISETP.LT.AND P6, PT, R29, c[0x0][0x178], !P1 ;  /* 0x00005e001d007a0c */ /* 0x000fe40004fc1270 */
[----:B------:R-:W-:Y:S01]  /*35160*/  PRMT R18, R6, 0x7632, R18 ;  /* 0x0000763206127816 */ /* 0x000fe20000000012 */
[----:B------:R-:W-:Y:S01]  /*35170*/  IMAD.WIDE R16, R0, 0x2, R48 ;  /* 0x0000000200107825 */ /* 0x000fe200078e0230 */
[----:B------:R-:W-:Y:S02]  /*35180*/  ISETP.LT.AND P1, PT, R58, c[0x0][0x178], !P1 ;  /* 0x00005e003a007a0c */ /* 0x000fe40004f21270 */
[----:B------:R-:W-:Y:S01]  /*35190*/  ISETP.LT.AND P3, PT, R47, c[0x0][0x178], !P2 ;  /* 0x00005e002f007a0c */ /* 0x000fe20005761270 */
[----:B------:R-:W-:-:S02]  /*351a0*/  IMAD.WIDE R4, R0, 0x2, R42 ;  /* 0x0000000200047825 */ /* 0x000fc400078e022a */
[----:B------:R0:W-:Y:S01]  /*351b0*/  @P4 STG.E.U16 [R12.64], R14 ;  /* 0x0000000e0c004986 */ /* 0x0001e2000c101506 */
[----:B------:R-:W-:-:S03]  /*351c0*/  ISETP.LT.AND P4, PT, R7, c[0x0][0x178], !P2 ;  /* 0x00005e0007007a0c */ /* 0x000fc60005781270 */
[----:B------:R-:W-:Y:S01]  /*351d0*/  @P5 STG.E.U16 [R16.64], R18 ;  /* 0x0000001210005986 */ /* 0x000fe2000c101506 */
[C---:B------:R-:W-:Y:S01]  /*351e0*/  IADD3 R6, R0.reuse, c[0x0][0x198], RZ ;  /* 0x0000660000067a10 */ /* 0x040fe20007ffe0ff */
[----:B------:R-:W-:Y:S01]  /*351f0*/  IMAD.WIDE R8, R0, 0x2, R40 ;  /* 0x0000000200087825 */ /* 0x000fe200078e0228 */
[----:B0-----:R-:W-:-:S03]  /*35200*/  PRMT R14, R14, 0x7632, R14 ;  /* 0x000076320e0e7816 */ /* 0x001fc6000000000e */
[----:B------:R-:W-:Y:S02]  /*35210*/  IMAD.WIDE R12, R6, 0x2, R54 ;  /* 0x00000002060c7825 */ /* 0x000fe400078e0236 */
[----:B------:R0:W-:Y:S01]  /*35220*/  @P6 STG.E.U16 [R4.64], R14 ;  /* 0x0000000e04006986 */ /* 0x0001e2000c101506 */
[----:B------:R-:W-:-:S03]  /*35230*/  ISETP.LT.AND P6, PT, R34, c[0x0][0x178], !P2 ;  /* 0x00005e0022007a0c */ /* 0x000fc600057c1270 */
[----:B------:R1:W-:Y:S01]  /*35240*/  @P1 STG.E.U16 [R8.64], R10 ;  /* 0x0000000a08001986 */ /* 0x0003e2000c101506 */
[----:B0-----:R-:W-:-:S04]  /*35250*/  IMAD.WIDE R4, R6, 0x2, R56 ;  /* 0x0000000206047825 */ /* 0x001fc800078e0238 */
[C---:B-1----:R-:W-:Y:S01]  /*35260*/  IMAD.WIDE R8, R6.reuse, 0x2, R2 ;  /* 0x0000000206087825 */ /* 0x042fe200078e0202 */
[----:B------:R-:W-:Y:S01]  /*35270*/  IADD3 R0, R6, c[0x0][0x198], RZ ;  /* 0x0000660006007a10 */ /* 0x000fe20007ffe0ff */
[----:B--2---:R0:W-:Y:S01]  /*35280*/  @P3 STG.E.U16 [R4.64], R25 ;  /* 0x0000001904003986 */ /* 0x0041e2000c101506 */
[----:B------:R-:W-:-:S03]  /*35290*/  ISETP.LT.AND P3, PT, R37, c[0x0][0x178], !P2 ;  /* 0x00005e0025007a0c */ /* 0x000fc60005761270 */
[----:B---3--:R1:W-:Y:S01]  /*352a0*/  @P4 STG.E.U16 [R12.64], R59 ;  /* 0x0000003b0c004986 */ /* 0x0083e2000c101506 */
[----:B------:R-:W-:Y:S02]  /*352b0*/  ISETP.GE.AND P4, PT, R20, c[0x0][0x17c], PT ;  /* 0x00005f0014007a0c */ /* 0x000fe40003f86270 */
[----:B------:R-:W-:Y:S01]  /*352c0*/  PRMT R17, R25, 0x7632, R17 ;  /* 0x0000763219117816 */ /* 0x000fe20000000011 */
[----:B------:R-:W2:Y:S01]  /*352d0*/  LDL.LU R20, [R1+0x15e0] ;  /* 0x0015e00001147983 */ /* 0x000ea20000300800 */
[----:B0-----:R-:W-:-:S03]  /*352e0*/  IMAD.WIDE R4, R6, 0x2, R52 ;  /* 0x0000000206047825 */ /* 0x001fc600078e0234 */
[----:B------:R-:W3:Y:S01]  /*352f0*/  LDL.LU R25, [R1+0x17c] ;  /* 0x00017c0001197983 */ /* 0x000ee20000300800 */
[----:B------:R-:W-:Y:S02]  /*35300*/  PRMT R16, R59, 0x7632, R16 ;  /* 0x000076323b107816 */ /* 0x000fe40000000010 */
[----:B----4-:R-:W-:Y:S01]  /*35310*/  ISETP.LT.AND P5, PT, R38, c[0x0][0x178], !P2 ;  /* 0x00005e0026007a0c */ /* 0x010fe200057a1270 */
[----:B-1----:R-:W4:Y:S01]  /*35320*/  LDL.LU R59, [R1+0x16c] ;  /* 0x00016c00013b7983 */ /* 0x002f220000300800 */
[----:B------:R-:W-:-:S11]  /*35330*/  PRMT R10, R60, 0x7632, R10 ;  /* 0x000076323c0a7816 */ /* 0x000fd6000000000a */
[----:B------:R0:W-:Y:S01]  /*35340*/  @P5 STG.E.U16 [R8.64], R60 ;  /* 0x0000003c08005986 */ /* 0x0001e2000c101506 */
[----:B------:R-:W-:-:S03]  /*35350*/  ISETP.LT.AND P5, PT, R33, c[0x0][0x178], !P2 ;  /* 0x00005e0021007a0c */ /* 0x000fc600057a1270 */
[----:B------:R1:W-:Y:S01]  /*35360*/  @P6 STG.E.U16 [R4.64], R61 ;  /* 0x0000003d04006986 */ /* 0x0003e2000c101506 */
[----:B------:R-:W-:Y:S01]  /*35370*/  PRMT R14, R61, 0x7632, R14 ;  /* 0x000076323d0e7816 */ /* 0x000fe2000000000e */
[C---:B0-----:R-:W-:Y:S02]  /*35380*/  IMAD.WIDE R8, R6.reuse, 0x2, R50 ;  /* 0x0000000206087825 */ /* 0x041fe400078e0232 */
[----:B------:R-:W4:Y:S02]  /*35390*/  LDL.LU R60, [R1+0x15c] ;  /* 0x00015c00013c7983 */ /* 0x000f240000300800 */
[C---:B-1----:R-:W-:Y:S02]  /*353a0*/  IMAD.WIDE R4, R6.reuse, 0x2, R48 ;  /* 0x0000000206047825 */ /* 0x042fe400078e0230 */
[----:B------:R0:W-:Y:S04]  /*353b0*/  @P3 STG.E.U16 [R8.64], R36 ;  /* 0x0000002408003986 */ /* 0x0001e8000c101506 */
[----:B------:R-:W4:Y:S04]  /*353c0*/  LDL.LU R61, [R1+0x14c] ;  /* 0x00014c00013d7983 */ /* 0x000f280000300800 */
[----:B------:R1:W-:Y:S01]  /*353d0*/  @P5 STG.E.U16 [R4.64], R32 ;  /* 0x0000002004005986 */ /* 0x0003e2000c101506 */
[----:B0-----:R-:W-:-:S04]  /*353e0*/  IMAD.WIDE R8, R6, 0x2, R42 ;  /* 0x0000000206087825 */ /* 0x001fc800078e022a */
[----:B-1----:R-:W-:Y:S01]  /*353f0*/  IMAD.WIDE R4, R6, 0x2, R40 ;  /* 0x0000000206047825 */ /* 0x002fe200078e0228 */
[----:B------:R-:W-:Y:S02]  /*35400*/  PRMT R6, R36, 0x7632, R6 ;  /* 0x0000763224067816 */ /* 0x000fe40000000006 */
[----:B------:R-:W4:Y:S01]  /*35410*/  LDL.LU R36, [R1+0x3c] ;  /* 0x00003c0001247983 */ /* 0x000f220000300800 */
[----:B------:R-:W-:-:S03]  /*35420*/  PRMT R18, R32, 0x7632, R18 ;  /* 0x0000763220127816 */ /* 0x000fc60000000012 */
[----:B------:R-:W4:Y:S01]  /*35430*/  LDL.LU R32, [R1+0x1c] ;  /* 0x00001c0001207983 */ /* 0x000f220000300800 */
[----:B------:R-:W-:Y:S02]  /*35440*/  ISETP.LT.AND P6, PT, R29, c[0x0][0x178], !P2 ;  /* 0x00005e001d007a0c */ /* 0x000fe400057c1270 */
[----:B------:R-:W-:Y:S02]  /*35450*/  ISETP.GE.AND P0, PT, R30, c[0x0][0x17c], PT ;  /* 0x00005f001e007a0c */ /* 0x000fe40003f06270 */
[----:B------:R-:W-:Y:S02]  /*35460*/  ISETP.LT.AND P2, PT, R58, c[0x0][0x178], !P2 ;  /* 0x00005e003a007a0c */ /* 0x000fe40005741270 */
[----:B------:R-:W-:Y:S02]  /*35470*/  ISETP.LT.AND P3, PT, R47, c[0x0][0x178], !P0 ;  /* 0x00005e002f007a0c */ /* 0x000fe40004761270 */
[----:B------:R-:W-:-:S05]  /*35480*/  ISETP.LT.AND P5, PT, R7, c[0x0][0x178], !P0 ;  /* 0x00005e0007007a0c */ /* 0x000fca00047a1270 */
[----:B------:R0:W-:Y:S01]  /*35490*/  @P6 STG.E.U16 [R8.64], R11 ;  /* 0x0000000b08006986 */ /* 0x0001e2000c101506 */
[----:B------:R-:W-:-:S03]  /*354a0*/  ISETP.LT.AND P6, PT, R38, c[0x0][0x178], !P0 ;  /* 0x00005e0026007a0c */ /* 0x000fc600047c1270 */
[----:B------:R1:W-:Y:S01]  /*354b0*/  @P2 STG.E.U16 [R4.64], R27 ;  /* 0x0000001b04002986 */ /* 0x0003e2000c101506 */
[----:B------:R-:W-:-:S04]  /*354c0*/  IMAD.WIDE R12, R0, 0x2, R54 ;  /* 0x00000002000c7825 */ /* 0x000fc800078e0236 */
[----:B0-----:R-:W-:Y:S01]  /*354d0*/  IMAD.WIDE R8, R0, 0x2, R56 ;  /* 0x0000000200087825 */ /* 0x001fe200078e0238 */
[----:B------:R-:W-:-:S04]  /*354e0*/  ISETP.LT.AND P2, PT, R37, c[0x0][0x178], !P0 ;  /* 0x00005e0025007a0c */ /* 0x000fc80004741270 */
[----:B------:R-:W-:Y:S01]  /*354f0*/  @P3 STG.E.U16 [R8.64], R17 ;  /* 0x0000001108003986 */ /* 0x000fe2000c101506 */
[----:B------:R-:W-:Y:S01]  /*35500*/  ISETP.LT.AND P3, PT, R34, c[0x0][0x178], !P0 ;  /* 0x00005e0022007a0c */ /* 0x000fe20004761270 */
[----:B-1----:R-:W-:Y:S02]  /*35510*/  IMAD.WIDE R4, R0, 0x2, R2 ;  /* 0x0000000200047825 */ /* 0x002fe400078e0202 */
[----:B------:R0:W-:Y:S01]  /*35520*/  @P5 STG.E.U16 [R12.64], R16 ;  /* 0x000000100c005986 */ /* 0x0001e2000c101506 */
[----:B------:R-:W-:-:S03]  /*35530*/  ISETP.LT.AND P5, PT, R33, c[0x0][0x178], !P0 ;  /* 0x00005e0021007a0c */ /* 0x000fc600047a1270 */
[----:B------:R1:W-:Y:S01]  /*35540*/  @P6 STG.E.U16 [R4.64], R10 ;  /* 0x0000000a04006986 */ /* 0x0003e2000c101506 */
[----:B------:R-:W-:Y:S02]  /*35550*/  ISETP.LT.AND P6, PT, R29, c[0x0][0x178], !P0 ;  /* 0x00005e001d007a0c */ /* 0x000fe400047c1270 */
[----:B------:R-:W-:Y:S02]  /*35560*/  ISETP.GE.AND P1, PT, R26, c[0x0][0x17c], PT ;  /* 0x00005f001a007a0c */ /* 0x000fe40003f26270 */
[----:B------:R-:W-:Y:S02]  /*35570*/  ISETP.LT.AND P0, PT, R58, c[0x0][0x178], !P0 ;  /* 0x00005e003a007a0c */ /* 0x000fe40004701270 */
[----:B0-----:R-:W-:Y:S01]  /*35580*/  PRMT R12, R11, 0x7632, R12 ;  /* 0x000076320b0c7816 */ /* 0x001fe2000000000c */
[----:B-1----:R-:W-:-:S04]  /*35590*/  IMAD.WIDE R4, R0, 0x2, R52 ;  /* 0x0000000200047825 */ /* 0x002fc800078e0234 */
[C---:B------:R-:W-:Y:S01]  /*355a0*/  IMAD.WIDE R10, R0.reuse, 0x2, R50 ;  /* 0x00000002000a7825 */ /* 0x040fe200078e0232 */
[----:B------:R0:W-:Y:S01]  /*355b0*/  @P3 STG.E.U16 [R4.64], R14 ;  /* 0x0000000e04003986 */ /* 0x0001e2000c101506 */
[----:B------:R-:W-:Y:S02]  /*355c0*/  ISETP.LT.AND P3, PT, R47, c[0x0][0x178], !P1 ;  /* 0x00005e002f007a0c */ /* 0x000fe40004f61270 */
[C---:B------:R-:W-:Y:S01]  /*355d0*/  IMAD.WIDE R8, R0.reuse, 0x2, R48 ;  /* 0x0000000200087825 */ /* 0x040fe200078e0230 */
[----:B------:R1:W-:Y:S01]  /*355e0*/  @P2 STG.E.U16 [R10.64], R6 ;  /* 0x000000060a002986 */ /* 0x0003e2000c101506 */
[----:B------:R-:W-:Y:S02]  /*355f0*/  PRMT R13, R27, 0x7632, R13 ;  /* 0x000076321b0d7816 */ /* 0x000fe4000000000d */
[----:B------:R-:W-:Y:S01]  /*35600*/  ISETP.LT.AND P2, PT, R7, c[0x0][0x178], !P1 ;  /* 0x00005e0007007a0c */ /* 0x000fe20004f41270 */
[----:B------:R1:W-:Y:S01]  /*35610*/  @P5 STG.E.U16 [R8.64], R18 ;  /* 0x0000001208005986 */ /* 0x0003e2000c101506 */
[C---:B0-----:R-:W-:Y:S01]  /*35620*/  IMAD.WIDE R4, R0.reuse, 0x2, R42 ;  /* 0x0000000200047825 */ /* 0x041fe200078e022a */
[----:B-1----:R-:W-:-:S04]  /*35630*/  IADD3 R6, R0, c[0x0][0x198], RZ ;  /* 0x0000660000067a10 */ /* 0x002fc80007ffe0ff */
[----:B------:R0:W-:Y:S01]  /*35640*/  @P6 STG.E.U16 [R4.64], R12 ;  /* 0x0000000c04006986 */ /* 0x0001e2000c101506 */
[----:B------:R-:W-:Y:S01]  /*35650*/  ISETP.LT.AND P5, PT, R38, c[0x0][0x178], !P1 ;  /* 0x00005e0026007a0c */ /* 0x000fe20004fa1270 */
[----:B------:R-:W-:Y:S01]  /*35660*/  IMAD.WIDE R8, R0, 0x2, R40 ;  /* 0x0000000200087825 */ /* 0x000fe200078e0228 */
[----:B------:R-:W-:-:S04]  /*35670*/  ISETP.LT.AND P6, PT, R34, c[0x0][0x178], !P1 ;  /* 0x00005e0022007a0c */ /* 0x000fc80004fc1270 */
[----:B------:R1:W-:Y:S01]  /*35680*/  @P0 STG.E.U16 [R8.64], R13 ;  /* 0x0000000d08000986 */ /* 0x0003e2000c101506 */
[----:B0-----:R-:W-:-:S04]  /*35690*/  IMAD.WIDE R4, R6, 0x2, R56 ;  /* 0x0000000206047825 */ /* 0x001fc800078e0238 */
[----:B------:R-:W-:-:S04]  /*356a0*/  IMAD.WIDE R10, R6, 0x2, R52 ;  /* 0x00000002060a7825 */ /* 0x000fc800078e0234 */
[C---:B-1----:R-:W-:Y:S01]  /*356b0*/  IMAD.WIDE R8, R6.reuse, 0x2, R2 ;  /* 0x0000000206087825 */ /* 0x042fe200078e0202 */
[----:B---3--:R0:W-:Y:S01]  /*356c0*/  @P3 STG.E.U16 [R4.64], R25 ;  /* 0x0000001904003986 */ /* 0x0081e2000c101506 */
[----:B------:R-:W-:Y:S02]  /*356d0*/  ISETP.LT.AND P3, PT, R37, c[0x0][0x178], !P1 ;  /* 0x00005e0025007a0c */ /* 0x000fe40004f61270 */
[----:B0-----:R-:W-:Y:S01]  /*356e0*/  IMAD.WIDE R4, R6, 0x2, R54 ;  /* 0x0000000206047825 */ /* 0x001fe200078e0236 */
[----:B--2---:R-:W-:Y:S02]  /*356f0*/  ISETP.GE.AND P0, PT, R20, c[0x0][0x17c], PT ;  /* 0x00005f0014007a0c */ /* 0x004fe40003f06270 */
[----:B------:R-:W-:Y:S02]  /*35700*/  IADD3 R20, R6, c[0x0][0x198], RZ ;  /* 0x0000660006147a10 */ /* 0x000fe40007ffe0ff */
[----:B----4-:R0:W-:Y:S01]  /*35710*/  @P2 STG.E.U16 [R4.64], R59 ;  /* 0x0000003b04002986 */ /* 0x0101e2000c101506 */
[----:B------:R-:W-:-:S02]  /*35720*/  ISETP.LT.AND P2, PT, R33, c[0x0][0x178], !P1 ;  /* 0x00005e0021007a0c */ /* 0x000fc40004f41270 */
[----:B------:R-:W-:-:S04]  /*35730*/  IMAD.WIDE R12, R20, 0x2, R56 ;  /* 0x00000002140c7825 */ /* 0x000fc800078e0238 */
[----:B0-----:R-:W-:Y:S01]  /*35740*/  IMAD.WIDE R4, R6, 0x2, R50 ;  /* 0x0000000206047825 */ /* 0x001fe200078e0232 */
[----:B------:R-:W-:Y:S01]  /*35750*/  PRMT R0, R25, 0x7632, R0 ;  /* 0x0000763219007816 */ /* 0x000fe20000000000 */
[----:B------:R0:W-:Y:S01]  /*35760*/  @P5 STG.E.U16 [R8.64], R60 ;  /* 0x0000003c08005986 */ /* 0x0001e2000c101506 */
[----:B------:R-:W-:Y:S02]  /*35770*/  ISETP.LT.AND P5, PT, R29, c[0x0][0x178], !P1 ;  /* 0x00005e001d007a0c */ /* 0x000fe40004fa1270 */
[----:B------:R-:W-:Y:S01]  /*35780*/  ISETP.LT.AND P1, PT, R58, c[0x0][0x178], !P1 ;  /* 0x00005e003a007a0c */ /* 0x000fe20004f21270 */
[----:B------:R1:W-:Y:S01]  /*35790*/  @P6 STG.E.U16 [R10.64], R61 ;  /* 0x0000003d0a006986 */ /* 0x0003e2000c101506 */
[----:B------:R-:W-:Y:S01]  /*357a0*/  ISETP.LT.AND P6, PT, R47, c[0x0][0x178], !P4 ;  /* 0x00005e002f007a0c */ /* 0x000fe200067c1270 */
[----:B0-----:R-:W-:Y:S01]  /*357b0*/  IMAD.WIDE R8, R6, 0x2, R42 ;  /* 0x0000000206087825 */ /* 0x001fe200078e022a */
[----:B------:R-:W-:Y:S02]  /*357c0*/  PRMT R14, R59, 0x7632, R14 ;  /* 0x000076323b0e7816 */ /* 0x000fe4000000000e */
[----:B------:R-:W-:Y:S01]  /*357d0*/  PRMT R16, R60, 0x7632, R16 ;  /* 0x000076323c107816 */ /* 0x000fe20000000010 */
[----:B-1----:R-:W-:Y:S01]  /*357e0*/  IMAD.WIDE R10, R6, 0x2, R40 ;  /* 0x00000002060a7825 */ /* 0x002fe200078e0228 */
[----:B------:R0:W-:Y:S01]  /*357f0*/  @P3 STG.E.U16 [R4.64], R36 ;  /* 0x0000002404003986 */ /* 0x0001e2000c101506 */
[----:B------:R-:W-:-:S03]  /*35800*/  ISETP.LT.AND P3, PT, R7, c[0x0][0x178], !P4 ;  /* 0x00005e0007007a0c */ /* 0x000fc60006761270 */
[----:B------:R-:W2:Y:S04]  /*35810*/  LDL.LU R7, [R1+0x1674] ;  /* 0x0016740001077983 */ /* 0x000ea80000300800 */
[----:B------:R-:W3:Y:S01]  /*35820*/  LDL.LU R30, [R1+0x15e4] ;  /* 0x0015e400011e7983 */ /* 0x000ee20000300800 */
[----:B0-----:R-:W-:-:S03]  /*35830*/  IMAD.WIDE R4, R6, 0x2, R48 ;  /* 0x0000000206047825 */ /* 0x001fc600078e0230 */
[----:B------:R-:W4:Y:S01]  /*35840*/  LDL.LU R27, [R1+0x15e8] ;  /* 0x0015e800011b7983 */ /* 0x000f220000300800 */
[----:B------:R-:W-:-:S03]  /*35850*/  PRMT R17, R61, 0x7632, R17 ;  /* 0x000076323d117816 */ /* 0x000fc60000000011 */
[----:B------:R-:W2:Y:S01]  /*35860*/  LDL.LU R26, [R1+0x15ec] ;  /* 0x0015ec00011a7983 */ /* 0x000ea20000300800 */
[----:B------:R-:W-:-:S03]  /*35870*/  PRMT R18, R36, 0x7632, R18 ;  /* 0x0000763224127816 */ /* 0x000fc60000000012 */
[----:B------:R-:W2:Y:S01]  /*35880*/  LDL.LU R25, [R1+0x24c] ;  /* 0x00024c0001197983 */ /* 0x000ea20000300800 */
[----:B------:R-:W-:-:S03]  /*35890*/  PRMT R6, R32, 0x7632, R6 ;  /* 0x0000763220067816 */ /* 0x000fc60000000006 */
[----:B------:R0:W-:Y:S04]  /*358a0*/  @P2 STG.E.U16 [R4.64], R32 ;  /* 0x0000002004002986 */ /* 0x0001e8000c101506 */
[----:B------:R-:W4:Y:S04]  /*358b0*/  LDL.LU R59, [R1+0x23c] ;  /* 0x00023c00013b7983 */ /* 0x000f280000300800 */
[----:B------:R-:W4:Y:S04]  /*358c0*/  LDL.LU R60, [R1+0x21c] ;  /* 0x00021c00013c7983 */ /* 0x000f280000300800 */
[----:B------:R-:W-:Y:S04]  /*358d0*/  @P5 STG.E.U16 [R8.64], R23 ;  /* 0x0000001708005986 */ /* 0x000fe8000c101506 */
[----:B------:R-:W4:Y:S04]  /*358e0*/  LDL.LU R61, [R1+0x1cc] ;  /* 0x0001cc00013d7983 */ /* 0x000f280000300800 */
[----:B------:R-:W-:Y:S04]  /*358f0*/  @P1 STG.E.U16 [R10.64], R31 ;  /* 0x0000001f0a001986 */ /* 0x000fe8000c101506 */
[----:B------:R-:W4:Y:S04]  /*35900*/  LDL.LU R36, [R1+0x1ac] ;  /* 0x0001ac0001247983 */ /* 0x000f280000300800 */
[----:B------:R1:W-:Y:S04]  /*35910*/  @P6 STG.E.U16 [R12.64], R0 ;  /* 0x000000000c006986 */ /* 0x0003e8000c101506 */
[----:B0-----:R-:W4:Y:S01]  /*35920*/  LDL.LU R32, [R1+0x5c] ;  /* 0x00005c0001207983 */ /* 0x001f220000300800 */
[----:B-1----:R-:W-:-:S03]  /*35930*/  PRMT R0, R31, 0x7632, R0 ;  /* 0x000076321f007816 */ /* 0x002fc60000000000 */
[----:B------:R-:W4:Y:S01]  /*35940*/  LDL.LU R31, [R1+0xb7c] ;  /* 0x000b7c00011f7983 */ /* 0x000f220000300800 */
[----:B------:R-:W-:Y:S01]  /*35950*/  ISETP.LT.AND P5, PT, R38, c[0x0][0x178], !P4 ;  /* 0x00005e0026007a0c */ /* 0x000fe200067a1270 */
[----:B------:R-:W-:Y:S01]  /*35960*/  IMAD.WIDE R4, R20, 0x2, R54 ;  /* 0x0000000214047825 */ /* 0x000fe200078e0236 */
[----:B------:R-:W-:Y:S02]  /*35970*/  ISETP.LT.AND P6, PT, R34, c[0x0][0x178], !P4 ;  /* 0x00005e0022007a0c */ /* 0x000fe400067c1270 */
[----:B------:R-:W-:Y:S02]  /*35980*/  ISETP.LT.AND P1, PT, R37, c[0x0][0x178], !P4 ;  /* 0x00005e0025007a0c */ /* 0x000fe40006721270 */
[----:B------:R-:W-:Y:S01]  /*35990*/  ISETP.LT.AND P2, PT, R33, c[0x0][0x178], !P4 ;  /* 0x00005e0021007a0c */ /* 0x000fe20006741270 */
[----:B------:R0:W-:Y:S01]  /*359a0*/  @P3 STG.E.U16 [R4.64], R14 ;  /* 0x0000000e04003986 */ /* 0x0001e2000c101506 */
[----:B------:R-:W-:Y:S01]  /*359b0*/  IMAD.WIDE R8, R20, 0x2, R52 ;  /* 0x0000000214087825 */ /* 0x000fe200078e0234 */
[----:B------:R-:W-:-:S02]  /*359c0*/  ISETP.LT.AND P3, PT, R29, c[0x0][0x178], !P4 ;  /* 0x00005e001d007a0c */ /* 0x000fc40006761270 */
[----:B------:R-:W-:Y:S01]  /*359d0*/  ISETP.LT.AND P4, PT, R58, c[0x0][0x178], !P4 ;  /* 0x00005e003a007a0c */ /* 0x000fe20006781270 */
[----:B------:R-:W-:-:S04]  /*359e0*/  IMAD.WIDE R10, R20, 0x2, R50 ;  /* 0x00000002140a7825 */ /* 0x000fc800078e0232 */
[----:B------:R-:W-:-:S04]  /*359f0*/  IMAD.WIDE R12, R20, 0x2, R48 ;  /* 0x00000002140c7825 */ /* 0x000fc800078e0230 */
[----:B0-----:R-:W-:-:S05]  /*35a00*/  IMAD.WIDE R4, R20, 0x2, R2 ;  /* 0x0000000214047825 */ /* 0x001fca00078e0202 */
[----:B------:R0:W-:Y:S04]  /*35a10*/  @P5 STG.E.U16 [R4.64], R16 ;  /* 0x0000001004005986 */ /* 0x0001e8000c101506 */
[----:B------:R1:W-:Y:S01]  /*35a20*/  @P6 STG.E.U16 [R8.64], R17 ;  /* 0x0000001108006986 */ /* 0x0003e2000c101506 */
[----:B------:R-:W-:-:S03]  /*35a30*/  PRMT R23, R23, 0x7632, R23 ;  /* 0x0000763217177816 */ /* 0x000fc60000000017 */
[----:B------:R1:W-:Y:S01]  /*35a40*/  @P1 STG.E.U16 [R10.64], R18 ;  /* 0x000000120a001986 */ /* 0x0003e2000c101506 */
[----:B------:R-:W-:-:S03]  /*35a50*/  ISETP.LT.AND P6, PT, R38, c[0x0][0x178], !P0 ;  /* 0x00005e0026007a0c */ /* 0x000fc600047c1270 */
[----:B------:R1:W-:Y:S01]  /*35a60*/  @P2 STG.E.U16 [R12.64], R6 ;  /* 0x000000060c002986 */ /* 0x0003e2000c101506 */
[----:B------:R-:W-:Y:S01]  /*35a70*/  ISETP.LT.AND P2, PT, R47, c[0x0][0x178], !P0 ;  /* 0x00005e002f007a0c */ /* 0x000fe20004741270 */
[----:B0-----:R-:W-:-:S04]  /*35a80*/  IMAD.WIDE R4, R20, 0x2, R42 ;  /* 0x0000000214047825 */ /* 0x001fc800078e022a */
[----:B-1----:R-:W-:Y:S01]  /*35a90*/  IMAD.WIDE R8, R20, 0x2, R40 ;  /* 0x0000000214087825 */ /* 0x002fe200078e0228 */
[----:B------:R0:W-:Y:S01]  /*35aa0*/  @P3 STG.E.U16 [R4.64], R23 ;  /* 0x0000001704003986 */ /* 0x0001e2000c101506 */
[----:B------:R-:W-:-:S03]  /*35ab0*/  ISETP.LT.AND P3, PT, R34, c[0x0][0x178], !P0 ;  /* 0x00005e0022007a0c */ /* 0x000fc60004761270 */
[----:B------:R-:W4:Y:S01]  /*35ac0*/  LDL.LU R18, [R1+0x15f0] ;  /* 0x0015f00001127983 */ /* 0x000f220000300800 */
[----:B------:R-:W-:-:S03]  /*35ad0*/  IADD3 R6, R20, c[0x0][0x198], RZ ;  /* 0x0000660014067a10 */ /* 0x000fc60007ffe0ff */
[----:B------:R1:W-:Y:S01]  /*35ae0*/  @P4 STG.E.U16 [R8.64], R0 ;  /* 0x0000000008004986 */ /* 0x0003e2000c101506 */
[----:B------:R-:W-:Y:S01]  /*35af0*/  ISETP.LT.AND P4, PT, R37, c[0x0][0x178], !P0 ;  /* 0x00005e0025007a0c */ /* 0x000fe20004781270 */
[----:B------:R-:W-:-:S04]  /*35b00*/  IMAD.WIDE R10, R6, 0x2, R54 ;  /* 0x00000002060a7825 */ /* 0x000fc800078e0236 */
[----:B0-----:R-:W-:-:S04]  /*35b10*/  IMAD.WIDE R4, R6, 0x2, R56 ;  /* 0x0000000206047825 */ /* 0x001fc800078e0238 */
[C---:B-1----:R-:W-:Y:S01]  /*35b20*/  IMAD.WIDE R8, R6.reuse, 0x2, R2 ;  /* 0x0000000206087825 */ /* 0x042fe200078e0202 */
[----:B------:R-:W-:Y:S02]  /*35b30*/  IADD3 R0, R6, c[0x0][0x198], RZ ;  /* 0x0000660006007a10 */ /* 0x000fe40007ffe0ff */
[----:B---3--:R-:W-:Y:S01]  /*35b40*/  ISETP.GE.AND P1, PT, R30, c[0x0][0x17c], PT ;  /* 0x00005f001e007a0c */ /* 0x008fe20003f26270 */
[----:B--2---:R0:W-:Y:S02]  /*35b50*/  @P2 STG.E.U16 [R4.64], R25 ;  /* 0x0000001904002986 */ /* 0x0041e4000c101506 */
[----:B0-----:R-:W-:Y:S01]  /*35b60*/  IMAD.WIDE R4, R6, 0x2, R52 ;  /* 0x0000000206047825 */ /* 0x001fe200078e0234 */
[----:B------:R-:W-:Y:S02]  /*35b70*/  PRMT R13, R25, 0x7632, R13 ;  /* 0x00007632190d7816 */ /* 0x000fe4000000000d */
[----:B----4-:R-:W-:-:S13]  /*35b80*/  ISETP.LT.AND P5, PT, R31, c[0x0][0x178], !P0 ;  /* 0x00005e001f007a0c */ /* 0x010fda00047a1270 */
[----:B------:R-:W-:Y:S01]  /*35b90*/  @P5 STG.E.U16 [R10.64], R59 ;  /* 0x0000003b0a005986 */ /* 0x000fe2000c101506 */
[----:B------:R-:W-:-:S03]  /*35ba0*/  ISETP.LT.AND P5, PT, R33, c[0x0][0x178], !P0 ;  /* 0x00005e0021007a0c */ /* 0x000fc600047a1270 */
[----:B------:R0:W-:Y:S01]  /*35bb0*/  @P6 STG.E.U16 [R8.64], R60 ;  /* 0x0000003c08006986 */ /* 0x0001e2000c101506 */
[----:B------:R-:W-:Y:S02]  /*35bc0*/  ISETP.LT.AND P6, PT, R29, c[0x0][0x178], !P0 ;  /* 0x00005e001d007a0c */ /* 0x000fe400047c1270 */
[----:B------:R-:W-:Y:S01]  /*35bd0*/  ISETP.LT.AND P0, PT, R58, c[0x0][0x178], !P0 ;  /* 0x00005e003a007a0c */ /* 0x000fe20004701270 */
[----:B------:R1:W-:Y:S01]  /*35be0*/  @P3 STG.E.U16 [R4.64], R61 ;  /* 0x0000003d04003986 */ /* 0x0003e2000c101506 */
[----:B0-----:R-:W-:-:S05]  /*35bf0*/  IMAD.WIDE R8, R6, 0x2, R50 ;  /* 0x0000000206087825 */ /* 0x001fca00078e0232 */
[----:B------:R0:W-:Y:S01]  /*35c00*/  @P4 STG.E.U16 [R8.64], R36 ;  /* 0x0000002408004986 */ /* 0x0001e2000c101506 */
[----:B------:R-:W-:Y:S01]  /*35c10*/  ISETP.LT.AND P4, PT, R47, c[0x0][0x178], !P1 ;  /* 0x00005e002f007a0c */ /* 0x000fe20004f81270 */
[----:B-1----:R-:W-:Y:S01]  /*35c20*/  IMAD.WIDE R4, R6, 0x2, R48 ;  /* 0x0000000206047825 */ /* 0x002fe200078e0230 */
[----:B------:R-:W-:Y:S02]  /*35c30*/  PRMT R10, R59, 0x7632, R10 ;  /* 0x000076323b0a7816 */ /* 0x000fe4000000000a */
[----:B------:R-:W2:Y:S01]  /*35c40*/  LDL.LU R59, [R1+0x2bc] ;  /* 0x0002bc00013b7983 */ /* 0x000ea20000300800 */
[----:B------:R-:W-:Y:S01]  /*35c50*/  PRMT R11, R60, 0x7632, R11 ;  /* 0x000076323c0b7816 */ /* 0x000fe2000000000b */
[C---:B0-----:R-:W-:Y:S02]  /*35c60*/  IMAD.WIDE R8, R6.reuse, 0x2, R42 ;  /* 0x0000000206087825 */ /* 0x041fe400078e022a */
[----:B------:R0:W-:Y:S04]  /*35c70*/  @P5 STG.E.U16 [R4.64], R32 ;  /* 0x0000002004005986 */ /* 0x0001e8000c101506 */
[----:B------:R1:W-:Y:S04]  /*35c80*/  @P6 STG.E.U16 [R8.64], R19 ;  /* 0x0000001308006986 */ /* 0x0003e8000c101506 */
[----:B------:R-:W3:Y:S01]  /*35c90*/  LDL.LU R17, [R1+0x15f4] ;  /* 0x0015f40001117983 */ /* 0x000ee20000300800 */
[----:B0-----:R-:W-:-:S03]  /*35ca0*/  IMAD.WIDE R4, R6, 0x2, R40 ;  /* 0x0000000206047825 */ /* 0x001fc600078e0228 */
[----:B------:R-:W4:Y:S01]  /*35cb0*/  LDL.LU R60, [R1+0x2ac] ;  /* 0x0002ac00013c7983 */ /* 0x000f220000300800 */
[----:B-1----:R-:W-:-:S03]  /*35cc0*/  IMAD.WIDE R8, R0, 0x2, R56 ;  /* 0x0000000200087825 */ /* 0x002fc600078e0238 */
[----:B------:R-:W-:Y:S01]  /*35cd0*/  @P0 STG.E.U16 [R4.64], R35 ;  /* 0x0000002304000986 */ /* 0x000fe2000c101506 */
[----:B------:R-:W-:-:S03]  /*35ce0*/  PRMT R6, R61, 0x7632, R6 ;  /* 0x000076323d067816 */ /* 0x000fc60000000006 */
[----:B------:R0:W-:Y:S04]  /*35cf0*/  @P4 STG.E.U16 [R8.64], R13 ;  /* 0x0000000d08004986 */ /* 0x0001e8000c101506 */
[----:B------:R-:W3:Y:S01]  /*35d00*/  LDL.LU R61, [R1+0x22c] ;  /* 0x00022c00013d7983 */ /* 0x000ee20000300800 */
[----:B0-----:R-:W-:-:S03]  /*35d10*/  PRMT R13, R32, 0x7632, R13 ;  /* 0x00007632200d7816 */ /* 0x001fc6000000000d */
[----:B------:R-:W3:Y:S01]  /*35d20*/  LDL.LU R32, [R1+0x1bc] ;  /* 0x0001bc0001207983 */ /* 0x000ee20000300800 */
[----:B------:R-:W-:Y:S02]  /*35d30*/  ISETP.LT.AND P6, PT, R31, c[0x0][0x178], !P1 ;  /* 0x00005e001f007a0c */ /* 0x000fe40004fc1270 */
[----:B------:R-:W-:Y:S01]  /*35d40*/  ISETP.LT.AND P5, PT, R38, c[0x0][0x178], !P1 ;  /* 0x00005e0026007a0c */ /* 0x000fe20004fa1270 */
[----:B------:R-:W-:Y:S01]  /*35d50*/  IMAD.WIDE R4, R0, 0x2, R54 ;  /* 0x0000000200047825 */ /* 0x000fe200078e0236 */
[----:B------:R-:W-:Y:S02]  /*35d60*/  ISETP.LT.AND P0, PT, R34, c[0x0][0x178], !P1 ;  /* 0x00005e0022007a0c */ /* 0x000fe40004f01270 */
[----:B------:R-:W-:Y:S01]  /*35d70*/  ISETP.LT.AND P4, PT, R37, c[0x0][0x178], !P1 ;  /* 0x00005e0025007a0c */ /* 0x000fe20004f81270 */
[----:B------:R-:W-:-:S06]  /*35d80*/  IMAD.WIDE R8, R0, 0x2, R2 ;  /* 0x0000000200087825 */ /* 0x000fcc00078e0202 */
[----:B------:R0:W-:Y:S01]  /*35d90*/  @P6 STG.E.U16 [R4.64], R10 ;  /* 0x0000000a04006986 */ /* 0x0001e2000c101506 */
[----:B------:R-:W-:-:S03]  /*35da0*/  ISETP.LT.AND P6, PT, R33, c[0x0][0x178], !P1 ;  /* 0x00005e0021007a0c */ /* 0x000fc60004fc1270 */
[----:B------:R1:W-:Y:S01]  /*35db0*/  @P5 STG.E.U16 [R8.64], R11 ;  /* 0x0000000b08005986 */ /* 0x0003e2000c101506 */
[----:B------:R-:W-:Y:S02]  /*35dc0*/  ISETP.LT.AND P5, PT, R29, c[0x0][0x178], !P1 ;  /* 0x00005e001d007a0c */ /* 0x000fe40004fa1270 */
[----:B------:R-:W-:Y:S02]  /*35dd0*/  ISETP.LT.AND P1, PT, R58, c[0x0][0x178], !P1 ;  /* 0x00005e003a007a0c */ /* 0x000fe40004f21270 */
[----:B------:R-:W-:Y:S02]  /*35de0*/  PRMT R12, R36, 0x7632, R12 ;  /* 0x00007632240c7816 */ /* 0x000fe4000000000c */
[----:B------:R-:W-:Y:S01]  /*35df0*/  ISETP.GE.AND P2, PT, R27, c[0x0][0x17c], PT ;  /* 0x00005f001b007a0c */ /* 0x000fe20003f46270 */
[C---:B0-----:R-:W-:Y:S01]  /*35e00*/  IMAD.WIDE R4, R0.reuse, 0x2, R50 ;  /* 0x0000000200047825 */ /* 0x041fe200078e0232 */
[----:B------:R-:W-:Y:S01]  /*35e10*/  PRMT R14, R19, 0x7632, R14 ;  /* 0x00007632130e7816 */ /* 0x000fe2000000000e */
[----:B------:R-:W3:Y:S02]  /*35e20*/  LDL.LU R36, [R1+0x19c] ;  /* 0x00019c0001247983 */ /* 0x000ee40000300800 */
[----:B-1----:R-:W-:-:S04]  /*35e30*/  IMAD.WIDE R8, R0, 0x2, R52 ;  /* 0x0000000200087825 */ /* 0x002fc800078e0234 */
[----:B------:R-:W-:Y:S01]  /*35e40*/  IMAD.WIDE R10, R0, 0x2, R48 ;  /* 0x00000002000a7825 */ /* 0x000fe200078e0230 */
[----:B------:R0:W-:Y:S01]  /*35e50*/  @P0 STG.E.U16 [R8.64], R6 ;  /* 0x0000000608000986 */ /* 0x0001e2000c101506 */
[----:B------:R-:W-:-:S03]  /*35e60*/  PRMT R16, R35, 0x7632, R16 ;  /* 0x0000763223107816 */ /* 0x000fc60000000010 */
[----:B------:R1:W-:Y:S01]  /*35e70*/  @P4 STG.E.U16 [R4.64], R12 ;  /* 0x0000000c04004986 */ /* 0x0003e2000c101506 */
[----:B------:R-:W-:-:S03]  /*35e80*/  ISETP.LT.AND P4, PT, R47, c[0x0][0x178], !P2 ;  /* 0x00005e002f007a0c */ /* 0x000fc60005781270 */
[----:B------:R-:W-:Y:S01]  /*35e90*/  @P6 STG.E.U16 [R10.64], R13 ;  /* 0x0000000d0a006986 */ /* 0x000fe2000c101506 */
[----:B------:R-:W-:Y:S01]  /*35ea0*/  ISETP.LT.AND P6, PT, R31, c[0x0][0x178], !P2 ;  /* 0x00005e001f007a0c */ /* 0x000fe200057c1270 */
[C---:B0-----:R-:W-:Y:S01]  /*35eb0*/  IMAD.WIDE R8, R0.reuse, 0x2, R40 ;  /* 0x0000000200087825 */ /* 0x041fe200078e0228 */
[----:B------:R-:W-:-:S03]  /*35ec0*/  IADD3 R6, R0, c[0x0][0x198], RZ ;  /* 0x0000660000067a10 */ /* 0x000fc60007ffe0ff */
[----:B-1----:R-:W-:-:S05]  /*35ed0*/  IMAD.WIDE R4, R0, 0x2, R42 ;  /* 0x0000000200047825 */ /* 0x002fca00078e022a */
[----:B------:R0:W-:Y:S01]  /*35ee0*/  @P5 STG.E.U16 [R4.64], R14 ;  /* 0x0000000e04005986 */ /* 0x0001e2000c101506 */
[----:B------:R-:W-:-:S03]  /*35ef0*/  ISETP.LT.AND P5, PT, R38, c[0x0][0x178], !P2 ;  /* 0x00005e0026007a0c */ /* 0x000fc600057a1270 */
[----:B------:R1:W-:Y:S01]  /*35f00*/  @P1 STG.E.U16 [R8.64], R16 ;  /* 0x0000001008001986 */ /* 0x0003e2000c101506 */
[----:B------:R-:W-:Y:S01]  /*35f10*/  ISETP.LT.AND P1, PT, R34, c[0x0][0x178], !P2 ;  /* 0x00005e0022007a0c */ /* 0x000fe20005721270 */
[----:B0-----:R-:W-:-:S04]  /*35f20*/  IMAD.WIDE R4, R6, 0x2, R56 ;  /* 0x0000000206047825 */ /* 0x001fc800078e0238 */
[C---:B-1----:R-:W-:Y:S01]  /*35f30*/  IMAD.WIDE R8, R6.reuse, 0x2, R54 ;  /* 0x0000000206087825 */ /* 0x042fe200078e0236 */
[----:B--2---:R0:W-:Y:S03]  /*35f40*/  @P4 STG.E.U16 [R4.64], R59 ;  /* 0x0000003b04004986 */ /* 0x0041e6000c101506 */
[C---:B0-----:R-:W-:Y:S01]  /*35f50*/  IMAD.WIDE R4, R6.reuse, 0x2, R2 ;  /* 0x0000000206047825 */ /* 0x041fe200078e0202 */
[----:B----4-:R0:W-:Y:S03]  /*35f60*/  @P6 STG.E.U16 [R8.64], R60 ;  /* 0x0000003c08006986 */ /* 0x0101e6000c101506 */
[----:B0-----:R-:W-:Y:S01]  /*35f70*/  IMAD.WIDE R8, R6, 0x2, R52 ;  /* 0x0000000206087825 */ /* 0x001fe200078e0234 */
[----:B---3--:R-:W-:Y:S04]  /*35f80*/  @P5 STG.E.U16 [R4.64], R61 ;  /* 0x0000003d04005986 */ /* 0x008fe8000c101506 */
[----:B------:R0:W-:Y:S02]  /*35f90*/  @P1 STG.E.U16 [R8.64], R32 ;  /* 0x0000002008001986 */ /* 0x0001e4000c101506 */
[----:B0-----:R-:W-:-:S02]  /*35fa0*/  PRMT R9, R32, 0x7632, R9 ;  /* 0x0000763220097816 */ /* 0x001fc40000000009 */
[----:B------:R-:W2:Y:S01]  /*35fb0*/  LDL.LU R32, [R1+0x344] ;  /* 0x0003440001207983 */ /* 0x000ea20000300800 */
[----:B------:R-:W-:Y:S02]  /*35fc0*/  ISETP.LT.AND P6, PT, R37, c[0x0][0x178], !P2 ;  /* 0x00005e0025007a0c */ /* 0x000fe400057c1270 */
[----:B------:R-:W-:Y:S01]  /*35fd0*/  ISETP.LT.AND P5, PT, R33, c[0x0][0x178], !P2 ;  /* 0x00005e0021007a0c */ /* 0x000fe200057a1270 */
[----:B------:R-:W-:Y:S01]  /*35fe0*/  IMAD.WIDE R4, R6, 0x2, R50 ;  /* 0x0000000206047825 */ /* 0x000fe200078e0232 */
[----:B------:R-:W-:Y:S01]  /*35ff0*/  ISETP.LT.AND P1, PT, R29, c[0x0][0x178], !P2 ;  /* 0x00005e001d007a0c */ /* 0x000fe20005721270 */
[----:B------:R-:W3:Y:S01]  /*36000*/  LDL.LU R19, [R1+0x15f8] ;  /* 0x0015f80001137983 */ /* 0x000ee20000300800 */
[----:B------:R-:W-:Y:S01]  /*36010*/  ISETP.GE.AND P3, PT, R26, c[0x0][0x17c], PT ;  /* 0x00005f001a007a0c */ /* 0x000fe20003f66270 */
[----:B------:R-:W-:Y:S01]  /*36020*/  IMAD.WIDE R12, R6, 0x2, R48 ;  /* 0x00000002060c7825 */ /* 0x000fe200078e0230 */
[----:B------:R-:W-:Y:S01]  /*36030*/  ISETP.LT.AND P2, PT, R58, c[0x0][0x178], !P2 ;  /* 0x00005e003a007a0c */ /* 0x000fe20005741270 */
[----:B------:R-:W4:Y:S04]  /*36040*/  LDL.LU R30, [R1+0x1d0] ;  /* 0x0001d000011e7983 */ /* 0x000f280000300800 */
[----:B------:R0:W-:Y:S01]  /*36050*/  @P6 STG.E.U16 [R4.64], R36 ;  /* 0x0000002404006986 */ /* 0x0001e2000c101506 */
[----:B------:R-:W-:-:S03]  /*36060*/  ISETP.LT.AND P6, PT, R47, c[0x0][0x178], !P3 ;  /* 0x00005e002f007a0c */ /* 0x000fc60005fc1270 */
[----:B------:R1:W-:Y:S01]  /*36070*/  @P5 STG.E.U16 [R12.64], R7 ;  /* 0x000000070c005986 */ /* 0x0003e2000c101506 */
[----:B------:R-:W-:Y:S02]  /*36080*/  ISETP.LT.AND P5, PT, R31, c[0x0][0x178], !P3 ;  /* 0x00005e001f007a0c */ /* 0x000fe40005fa1270 */
[----:B------:R-:W-:Y:S01]  /*36090*/  PRMT R14, R7, 0x7632, R14 ;  /* 0x00007632070e7816 */ /* 0x000fe2000000000e */
[----:B------:R-:W3:Y:S01]  /*360a0*/  LDL.LU R26, [R1+0x180] ;  /* 0x00018000011a7983 */ /* 0x000ee20000300800 */
[C---:B0-----:R-:W-:Y:S01]  /*360b0*/  IMAD.WIDE R4, R6.reuse, 0x2, R42 ;  /* 0x0000000206047825 */ /* 0x041fe200078e022a */
[----:B------:R-:W-:Y:S02]  /*360c0*/  PRMT R0, R59, 0x7632, R0 ;  /* 0x000076323b007816 */ /* 0x000fe40000000000 */
[----:B------:R-:W3:Y:S01]  /*360d0*/  LDL.LU R25, [R1+0x130] ;  /* 0x0001300001197983 */ /* 0x000ee20000300800 */
[----:B-1----:R-:W-:-:S03]  /*360e0*/  IADD3 R12, R6, c[0x0][0x198], RZ ;  /* 0x00006600060c7a10 */ /* 0x002fc60007ffe0ff */
[----:B------:R0:W-:Y:S01]  /*360f0*/  @P1 STG.E.U16 [R4.64], R15 ;  /* 0x0000000f04001986 */ /* 0x0001e2000c101506 */
[----:B------:R-:W-:Y:S01]  /*36100*/  ISETP.LT.AND P1, PT, R38, c[0x0][0x178], !P3 ;  /* 0x00005e0026007a0c */ /* 0x000fe20005f21270 */
[----:B------:R-:W-:Y:S01]  /*36110*/  IMAD.WIDE R6, R6, 0x2, R40 ;  /* 0x0000000206067825 */ /* 0x000fe200078e0228 */
[----:B------:R-:W-:Y:S01]  /*36120*/  PRMT R10, R60, 0x7632, R10 ;  /* 0x000076323c0a7816 */ /* 0x000fe2000000000a */
[----:B------:R-:W3:Y:S01]  /*36130*/  LDL.LU R59, [R1+0xe0] ;  /* 0x0000e000013b7983 */ /* 0x000ee20000300800 */
[----:B------:R-:W-:-:S03]  /*36140*/  PRMT R11, R61, 0x7632, R11 ;  /* 0x000076323d0b7816 */ /* 0x000fc6000000000b */
[----:B------:R1:W-:Y:S01]  /*36150*/  @P2 STG.E.U16 [R6.64], R39 ;  /* 0x0000002706002986 */ /* 0x0003e2000c101506 */
[----:B0-----:R-:W-:-:S03]  /*36160*/  IMAD.WIDE R4, R12, 0x2, R56 ;  /* 0x000000020c047825 */ /* 0x001fc600078e0238 */
[----:B------:R-:W3:Y:S04]  /*36170*/  LDL.LU R60, [R1+0xd0] ;  /* 0x0000d000013c7983 */ /* 0x000ee80000300800 */
[----:B------:R0:W-:Y:S01]  /*36180*/  @P6 STG.E.U16 [R4.64], R0 ;  /* 0x0000000004006986 */ /* 0x0001e2000c101506 */
[----:B-1----:R-:W-:-:S03]  /*36190*/  IMAD.WIDE R6, R12, 0x2, R54 ;  /* 0x000000020c067825 */ /* 0x002fc600078e0236 */
[----:B------:R-:W3:Y:S04]  /*361a0*/  LDL.LU R61, [R1+0xc0] ;  /* 0x0000c000013d7983 */ /* 0x000ee80000300800 */
[----:B------:R-:W-:Y:S01]  /*361b0*/  @P5 STG.E.U16 [R6.64], R10 ;  /* 0x0000000a06005986 */ /* 0x000fe2000c101506 */
[----:B0-----:R-:W-:-:S05]  /*361c0*/  IMAD.WIDE R4, R12, 0x2, R2 ;  /* 0x000000020c047825 */ /* 0x001fca00078e0202 */
[----:B------:R-:W-:Y:S04]  /*361d0*/  @P1 STG.E.U16 [R4.64], R11 ;  /* 0x0000000b04001986 */ /* 0x000fe8000c101506 */
[----:B--2---:R0:W1:Y:S04]  /*361e0*/  LDS.128 R4, [R32] ;  /* 0x0000000020047984 */ /* 0x0040680000000c00 */
[----:B0-----:R-:W2:Y:S01]  /*361f0*/  LDL.LU R32, [R1+0x80] ;  /* 0x0000800001207983 */ /* 0x001ea20000300800 */
[----:B------:R-:W-:Y:S02]  /*36200*/  ISETP.LT.AND P2, PT, R34, c[0x0][0x178], !P3 ;  /* 0x00005e0022007a0c */ /* 0x000fe40005f41270 */
[----:B------:R-:W-:-:S02]  /*36210*/  ISETP.LT.AND P6, PT, R37, c[0x0][0x178], !P3 ;  /* 0x00005e0025007a0c */ /* 0x000fc40005fc1270 */
[----:B------:R-:W-:Y:S01]  /*36220*/  ISETP.GE.AND P4, PT, R17, c[0x0][0x17c], PT ;  /* 0x00005f0011007a0c */ /* 0x000fe20003f86270 */
[----:B------:R-:W-:Y:S01]  /*36230*/  IMAD.WIDE R16, R12, 0x2, R52 ;  /* 0x000000020c107825 */ /* 0x000fe200078e0234 */
[----:B------:R-:W-:Y:S02]  /*36240*/  ISETP.LT.AND P5, PT, R33, c[0x0][0x178], !P3 ;  /* 0x00005e0021007a0c */ /* 0x000fe40005fa1270 */
[----:B------:R-:W-:Y:S01]  /*36250*/  PRMT R8, R36, 0x7632, R8 ;  /* 0x0000763224087816 */ /* 0x000fe20000000008 */
[----:B------:R-:W-:Y:S01]  /*36260*/  IMAD.WIDE R10, R12, 0x2, R50 ;  /* 0x000000020c0a7825 */ /* 0x000fe200078e0232 */
[----:B------:R-:W-:Y:S01]  /*36270*/  ISETP.LT.AND P1, PT, R29, c[0x0][0x178], !P3 ;  /* 0x00005e001d007a0c */ /* 0x000fe20005f21270 */
[----:B------:R-:W2:Y:S01]  /*36280*/  LDL.LU R36, [R1+0x340] ;  /* 0x0003400001247983 */ /* 0x000ea20000300800 */
[----:B------:R-:W-:Y:S02]  /*36290*/  ISETP.GE.AND P0, PT, R18, c[0x0][0x17c], PT ;  /* 0x00005f0012007a0c */ /* 0x000fe40003f06270 */
[----:B------:R-:W-:Y:S01]  /*362a0*/  ISETP.LT.AND P3, PT, R58, c[0x0][0x178], !P3 ;  /* 0x00005e003a007a0c */ /* 0x000fe20005f61270 */
[----:B------:R0:W-:Y:S01]  /*362b0*/  @P2 STG.E.U16 [R16.64], R9 ;  /* 0x0000000910002986 */ /* 0x0001e2000c101506 */
[----:B------:R-:W-:-:S03]  /*362c0*/  ISETP.LT.AND P2, PT, R47, c[0x0][0x178], !P0 ;  /* 0x00005e002f007a0c */ /* 0x000fc60004741270 */
[----:B------:R1:W-:Y:S01]  /*362d0*/  @P6 STG.E.U16 [R10.64], R8 ;  /* 0x000000080a006986 */ /* 0x0003e2000c101506 */
[----:B------:R-:W-:Y:S02]  /*362e0*/  ISETP.LT.AND P6, PT, R31, c[0x0][0x178], !P0 ;  /* 0x00005e001f007a0c */ /* 0x000fe400047c1270 */
[----:B------:R-:W-:Y:S02]  /*362f0*/  PRMT R15, R15, 0x7632, R15 ;  /* 0x000076320f0f7816 */ /* 0x000fe4000000000f */
[C---:B------:R-:W-:Y:S01]  /*36300*/  IADD3 R18, R12.reuse, c[0x0][0x198], RZ ;  /* 0x000066000c127a10 */ /* 0x040fe20007ffe0ff */
[----:B0-----:R-:W-:-:S04]  /*36310*/  IMAD.WIDE R16, R12, 0x2, R48 ;  /* 0x000000020c107825 */ /* 0x001fc800078e0230 */
[----:B-1----:R-:W-:Y:S01]  /*36320*/  IMAD.WIDE R8, R12, 0x2, R42 ;  /* 0x000000020c087825 */ /* 0x002fe200078e022a */
[----:B------:R-:W-:Y:S01]  /*36330*/  PRMT R0, R39, 0x7632, R0 ;  /* 0x0000763227007816 */ /* 0x000fe20000000000 */
[----:B------:R-:W-:Y:S01]  /*36340*/  @P5 STG.E.U16 [R16.64], R14 ;  /* 0x0000000e10005986 */ /* 0x000fe2000c101506 */
[----:B------:R-:W-:Y:S01]  /*36350*/  ISETP.LT.AND P5, PT, R38, c[0x0][0x178], !P0 ;  /* 0x00005e0026007a0c */ /* 0x000fe200047a1270 */
[----:B------:R-:W-:Y:S02]  /*36360*/  IMAD.WIDE R10, R12, 0x2, R40 ;  /* 0x000000020c0a7825 */ /* 0x000fe400078e0228 */
[----:B------:R0:W-:Y:S01]  /*36370*/  @P1 STG.E.U16 [R8.64], R15 ;  /* 0x0000000f08001986 */ /* 0x0001e2000c101506 */
[----:B------:R-:W-:Y:S01]  /*36380*/  ISETP.LT.AND P1, PT, R34, c[0x0][0x178], !P0 ;  /* 0x00005e0022007a0c */ /* 0x000fe20004721270 */
[----:B------:R-:W-:Y:S02]  /*36390*/  IMAD.WIDE R12, R18, 0x2, R56 ;  /* 0x00000002120c7825 */ /* 0x000fe400078e0238 */
[----:B------:R1:W-:Y:S01]  /*363a0*/  @P3 STG.E.U16 [R10.64], R0 ;  /* 0x000000000a003986 */ /* 0x0003e2000c101506 */
[----:B------:R-:W-:-:S03]  /*363b0*/  ISETP.LT.AND P3, PT, R29, c[0x0][0x178], !P0 ;  /* 0x00005e001d007a0c */ /* 0x000fc60004761270 */
[----:B----4-:R4:W-:Y:S01]  /*363c0*/  @P2 STG.E.U16 [R12.64], R30 ;  /* 0x0000001e0c002986 */ /* 0x0109e2000c101506 */
[----:B0-----:R-:W-:Y:S01]  /*363d0*/  IMAD.WIDE R8, R18, 0x2, R54 ;  /* 0x0000000212087825 */ /* 0x001fe200078e0236 */
[----:B------:R-:W-:-:S04]  /*363e0*/  ISETP.LT.AND P2, PT, R37, c[0x0][0x178], !P0 ;  /* 0x00005e0025007a0c */ /* 0x000fc80004741270 */
[----:B---3--:R0:W-:Y:S01]  /*363f0*/  @P6 STG.E.U16 [R8.64], R26 ;  /* 0x0000001a08006986 */ /* 0x0081e2000c101506 */
[----:B------:R-:W-:Y:S01]  /*36400*/  ISETP.LT.AND P6, PT, R33, c[0x0][0x178], !P0 ;  /* 0x00005e0021007a0c */ /* 0x000fe200047c1270 */
[----:B-1----:R-:W-:-:S04]  /*36410*/  IMAD.WIDE R10, R18, 0x2, R2 ;  /* 0x00000002120a7825 */ /* 0x002fc800078e0202 */
[C---:B----4-:R-:W-:Y:S01]  /*36420*/  IMAD.WIDE R12, R18.reuse, 0x2, R50 ;  /* 0x00000002120c7825 */ /* 0x050fe200078e0232 */
[----:B------:R1:W-:Y:S03]  /*36430*/  @P5 STG.E.U16 [R10.64], R25 ;  /* 0x000000190a005986 */ /* 0x0003e6000c101506 */
[----:B0-----:R-:W-:-:S05]  /*36440*/  IMAD.WIDE R8, R18, 0x2, R52 ;  /* 0x0000000212087825 */ /* 0x001fca00078e0234 */
[----:B------:R0:W-:Y:S01]  /*36450*/  @P1 STG.E.U16 [R8.64], R59 ;  /* 0x0000003b08001986 */ /* 0x0001e2000c101506 */
[----:B-1----:R-:W-:-:S03]  /*36460*/  IMAD.WIDE R10, R18, 0x2, R42 ;  /* 0x00000002120a7825 */ /* 0x002fc600078e022a */
[----:B------:R-:W-:Y:S01]  /*36470*/  @P2 STG.E.U16 [R12.64], R60 ;  /* 0x0000003c0c002986 */ /* 0x000fe2000c101506 */
[----:B0-----:R-:W-:-:S05]  /*36480*/  IMAD.WIDE R8, R18, 0x2, R48 ;  /* 0x0000000212087825 */ /* 0x001fca00078e0230 */
[----:B------:R-:W-:Y:S04]  /*36490*/  @P6 STG.E.U16 [R8.64], R61 ;  /* 0x0000003d08006986 */ /* 0x000fe8000c101506 */
[----:B--2---:R0:W-:Y:S02]  /*364a0*/  @P3 STG.E.U16 [R10.64], R32 ;  /* 0x000000200a003986 */ /* 0x0041e4000c101506 */
[----:B0-----:R-:W-:Y:S02]  /*364b0*/  PRMT R10, R30, 0x7632, R10 ;  /* 0x000076321e0a7816 */ /* 0x001fe4000000000a */
[----:B------:R-:W2:Y:S01]  /*364c0*/  LDL.LU R30, [R1+0x2f0] ;  /* 0x0002f000011e7983 */ /* 0x000ea20000300800 */
[----:B------:R-:W-:Y:S01]  /*364d0*/  ISETP.LT.AND P0, PT, R58, c[0x0][0x178], !P0 ;  /* 0x00005e003a007a0c */ /* 0x000fe20004701270 */
[----:B------:R-:W-:Y:S01]  /*364e0*/  IMAD.WIDE R12, R18, 0x2, R40 ;  /* 0x00000002120c7825 */ /* 0x000fe200078e0228 */
[----:B------:R-:W-:Y:S01]  /*364f0*/  PRMT R16, R26, 0x7632, R16 ;  /* 0x000076321a107816 */ /* 0x000fe20000000010 */
[----:B------:R-:W3:Y:S01]  /*36500*/  LDL.LU R27, [R1+0x1600] ;  /* 0x00160000011b7983 */ /* 0x000ee20000300800 */
[----:B------:R-:W-:-:S03]  /*36510*/  PRMT R17, R25, 0x7632, R17 ;  /* 0x0000763219117816 */ /* 0x000fc60000000011 */
[----:B------:R-:W4:Y:S04]  /*36520*/  LDL.LU R23, [R1+0x15fc] ;  /* 0x0015fc0001177983 */ /* 0x000f280000300800 */
[----:B------:R-:W3:Y:S01]  /*36530*/  LDL.LU R26, [R1+0x290] ;  /* 0x00029000011a7983 */ /* 0x000ee20000300800 */
[----:B------:R-:W-:-:S03]  /*36540*/  IADD3 R0, R18, c[0x0][0x198], RZ ;  /* 0x0000660012007a10 */ /* 0x000fc60007ffe0ff */
[----:B------:R-:W3:Y:S01]  /*36550*/  LDL.LU R25, [R1+0x280] ;  /* 0x0002800001197983 */ /* 0x000ee20000300800 */
[----:B------:R-:W-:Y:S02]  /*36560*/  PRMT R18, R59, 0x7632, R18 ;  /* 0x000076323b127816 */ /* 0x000fe40000000012 */
[----:B------:R-:W-:Y:S01]  /*36570*/  ISETP.LT.AND P1, PT, R47, c[0x0][0x178], !P4 ;  /* 0x00005e002f007a0c */ /* 0x000fe20006721270 */
[----:B------:R0:W-:Y:S04]  /*36580*/  @P0 STG.E.U16 [R12.64], R4 ;  /* 0x000000040c000986 */ /* 0x0001e8000c101506 */
[----:B------:R-:W3:Y:S01]  /*36590*/  LDL.LU R59, [R1+0x260] ;  /* 0x00026000013b7983 */ /* 0x000ee20000300800 */
[----:B------:R-:W-:Y:S02]  /*365a0*/  PRMT R20, R61, 0x7632, R20 ;  /* 0x000076323d147816 */ /* 0x000fe40000000014 */
[----:B0-----:R-:W-:-:S02]  /*365b0*/  PRMT R4, R60, 0x7632, R4 ;  /* 0x000076323c047816 */ /* 0x001fc40000000004 */
[----:B------:R-:W4:Y:S01]  /*365c0*/  LDL.LU R60, [R1+0x200] ;  /* 0x00020000013c7983 */ /* 0x000f220000300800 */
[----:B------:R-:W-:-:S03]  /*365d0*/  IMAD.WIDE R8, R0, 0x2, R56 ;  /* 0x0000000200087825 */ /* 0x000fc600078e0238 */
[----:B------:R-:W4:Y:S01]  /*365e0*/  LDL.LU R61, [R1+0xb0] ;  /* 0x0000b000013d7983 */ /* 0x000f220000300800 */
[----:B------:R-:W-:Y:S02]  /*365f0*/  ISETP.LT.AND P0, PT, R31, c[0x0][0x178], !P4 ;  /* 0x00005e001f007a0c */ /* 0x000fe40006701270 */
[----:B------:R-:W-:Y:S01]  /*36600*/  PRMT R21, R32, 0x7632, R21 ;  /* 0x0000763220157816 */ /* 0x000fe20000000015 */
[----:B------:R0:W-:Y:S01]  /*36610*/  @P1 STG.E.U16 [R8.64], R10 ;  /* 0x0000000a08001986 */ /* 0x0001e2000c101506 */
[----:B------:R-:W-:Y:S02]  /*36620*/  ISETP.LT.AND P2, PT, R38, c[0x0][0x178], !P4 ;  /* 0x00005e0026007a0c */ /* 0x000fe40006741270 */
[----:B------:R-:W-:Y:S01]  /*36630*/  ISETP.LT.AND P3, PT, R34, c[0x0][0x178], !P4 ;  /* 0x00005e0022007a0c */ /* 0x000fe20006761270 */
[----:B------:R-:W4:Y:S01]  /*36640*/  LDL.LU R32, [R1+0x70] ;  /* 0x0000700001207983 */ /* 0x000f220000300800 */
[----:B------:R-:W-:Y:S01]  /*36650*/  ISETP.LT.AND P1, PT, R37, c[0x0][0x178], !P4 ;  /* 0x00005e0025007a0c */ /* 0x000fe20006721270 */
[----:B------:R-:W-:-:S04]  /*36660*/  IMAD.WIDE R12, R0, 0x2, R52 ;  /* 0x00000002000c7825 */ /* 0x000fc800078e0234 */
[----:B0-----:R-:W-:-:S04]  /*36670*/  IMAD.WIDE R8, R0, 0x2, R54 ;  /* 0x0000000200087825 */ /* 0x001fc800078e0236 */
[C---:B------:R-:W-:Y:S01]  /*36680*/  IMAD.WIDE R10, R0.reuse, 0x2, R2 ;  /* 0x00000002000a7825 */ /* 0x040fe200078e0202 */
[----:B------:R-:W-:Y:S03]  /*36690*/  @P0 STG.E.U16 [R8.64], R16 ;  /* 0x0000001008000986 */ /* 0x000fe6000c101506 */
[----:B------:R-:W-:Y:S01]  /*366a0*/  IMAD.WIDE R14, R0, 0x2, R50 ;  /* 0x00000002000e7825 */ /* 0x000fe200078e0232 */
[----:B------:R0:W-:Y:S01]  /*366b0*/  @P2 STG.E.U16 [R10.64], R17 ;  /* 0x000000110a002986 */ /* 0x0001e2000c101506 */
[----:B------:R-:W-:-:S03]  /*366c0*/  ISETP.GE.AND P5, PT, R19, c[0x0][0x17c], PT ;  /* 0x00005f0013007a0c */ /* 0x000fc60003fa6270 */
[----:B------:R1:W-:Y:S01]  /*366d0*/  @P3 STG.E.U16 [R12.64], R18 ;  /* 0x000000120c003986 */ /* 0x0003e2000c101506 */
[----:B------:R-:W-:-:S03]  /*366e0*/  ISETP.LT.AND P3, PT, R29, c[0x0][0x178], !P4 ;  /* 0x00005e001d007a0c */ /* 0x000fc60006761270 */
[----:B------:R1:W-:Y:S01]  /*366f0*/  @P1 STG.E.U16 [R14.64], R4 ;  /* 0x000000040e001986 */ /* 0x0003e2000c101506 */
[----:B------:R-:W-:Y:S02]  /*36700*/  ISETP.LT.AND P1, PT, R33, c[0x0][0x178], !P4 ;  /* 0x00005e0021007a0c */ /* 0x000fe40006721270 */
[----:B------:R-:W-:Y:S02]  /*36710*/  ISETP.LT.AND P4, PT, R58, c[0x0][0x178], !P4 ;  /* 0x00005e003a007a0c */ /* 0x000fe40006781270 */
[----:B------:R-:W-:Y:S01]  /*36720*/  PRMT R22, R4, 0x7632, R22 ;  /* 0x0000763204167816 */ /* 0x000fe20000000016 */
[C---:B0-----:R-:W-:Y:S01]  /*36730*/  IMAD.WIDE R16, R0.reuse, 0x2, R40 ;  /* 0x0000000200107825 */ /* 0x041fe200078e0228 */
[----:B------:R-:W-:Y:S01]  /*36740*/  ISETP.LT.AND P6, PT, R47, c[0x0][0x178], !P5 ;  /* 0x00005e002f007a0c */ /* 0x000fe20006fc1270 */
[----:B------:R-:W0:Y:S02]  /*36750*/  LDS.128 R8, [R36] ;  /* 0x0000000024087984 */ /* 0x000e240000000c00 */
[C---:B-1----:R-:W-:Y:S01]  /*36760*/  IMAD.WIDE R12, R0.reuse, 0x2, R48 ;  /* 0x00000002000c7825 */ /* 0x042fe200078e0230 */
[----:B------:R-:W-:-:S03]  /*36770*/  IADD3 R4, R0, c[0x0][0x198], RZ ;  /* 0x0000660000047a10 */ /* 0x000fc60007ffe0ff */
[----:B------:R-:W-:Y:S01]  /*36780*/  IMAD.WIDE R14, R0, 0x2, R42 ;  /* 0x00000002000e7825 */ /* 0x000fe200078e022a */
[----:B------:R-:W-:Y:S03]  /*36790*/  @P1 STG.E.U16 [R12.64], R20 ;  /* 0x000000140c001986 */ /* 0x000fe6000c101506 */
[----:B------:R-:W-:Y:S01]  /*367a0*/  IMAD.WIDE R18, R4, 0x2, R56 ;  /* 0x0000000204127825 */ /* 0x000fe200078e0238 */
[----:B------:R-:W-:Y:S04]  /*367b0*/  @P3 STG.E.U16 [R14.64], R21 ;  /* 0x000000150e003986 */ /* 0x000fe8000c101506 */
[----:B------:R-:W-:Y:S04]  /*367c0*/  @P4 STG.E.U16 [R16.64], R22 ;  /* 0x0000001610004986 */ /* 0x000fe8000c101506 */
[----:B--2---:R1:W-:Y:S04]  /*367d0*/  @P6 STG.E.U16 [R18.64], R30 ;  /* 0x0000001e12006986 */ /* 0x0043e8000c101506 */
[----:B-1----:R-:W2:Y:S04]  /*367e0*/  LDL.LU R18, [R1+0x1604] ;  /* 0x0016040001127983 */ /* 0x002ea80000300800 */
[----:B------:R-:W2:Y:S01]  /*367f0*/  LDL.LU R36, [R1+0x348] ;  /* 0x0003480001247983 */ /* 0x000ea20000300800 */
[----:B------:R-:W-:-:S02]  /*36800*/  ISETP.LT.AND P0, PT, R31, c[0x0][0x178], !P5 ;  /* 0x00005e001f007a0c */ /* 0x000fc40006f01270 */
[----:B------:R-:W-:Y:S02]  /*36810*/  ISETP.LT.AND P2, PT, R38, c[0x0][0x178], !P5 ;  /* 0x00005e0026007a0c */ /* 0x000fe40006f41270 */
[----:B------:R-:W-:Y:S01]  /*36820*/  ISETP.LT.AND P6, PT, R34, c[0x0][0x178], !P5 ;  /* 0x00005e0022007a0c */ /* 0x000fe20006fc1270 */
[----:B------:R-:W-:Y:S01]  /*36830*/  IMAD.WIDE R12, R4, 0x2, R54 ;  /* 0x00000002040c7825 */ /* 0x000fe200078e0236 */
[----:B------:R-:W-:-:S03]  /*36840*/  ISETP.LT.AND P4, PT, R37, c[0x0][0x178], !P5 ;  /* 0x00005e0025007a0c */ /* 0x000fc60006f81270 */
[----:B------:R-:W-:Y:S01]  /*36850*/  IMAD.WIDE R14, R4, 0x2, R2 ;  /* 0x00000002040e7825 */ /* 0x000fe200078e0202 */
[----:B------:R-:W-:-:S03]  /*36860*/  ISETP.LT.AND P3, PT, R33, c[0x0][0x178], !P5 ;  /* 0x00005e0021007a0c */ /* 0x000fc60006f61270 */
[----:B---3--:R1:W-:Y:S01]  /*36870*/  @P0 STG.E.U16 [R12.64], R26 ;  /* 0x0000001a0c000986 */ /* 0x0083e2000c101506 */
[----:B------:R-:W-:-:S03]  /*36880*/  ISETP.GE.AND P1, PT, R27, c[0x0][0x17c], PT ;  /* 0x00005f001b007a0c */ /* 0x000fc60003f26270 */
[----:B------:R3:W-:Y:S01]  /*36890*/  @P2 STG.E.U16 [R14.64], R25 ;  /* 0x000000190e002986 */ /* 0x0007e2000c101506 */
[----:B------:R-:W-:Y:S02]  /*368a0*/  ISETP.LT.AND P2, PT, R29, c[0x0][0x178], !P5 ;  /* 0x00005e001d007a0c */ /* 0x000fe40006f41270 */
[----:B------:R-:W-:Y:S01]  /*368b0*/  ISETP.LT.AND P5, PT, R58, c[0x0][0x178], !P5 ;  /* 0x00005e003a007a0c */ /* 0x000fe20006fa1270 */
[----:B-1----:R-:W-:-:S04]  /*368c0*/  IMAD.WIDE R12, R4, 0x2, R52 ;  /* 0x00000002040c7825 */ /* 0x002fc800078e0234 */
[C---:B---3--:R-:W-:Y:S01]  /*368d0*/  IMAD.WIDE R14, R4.reuse, 0x2, R50 ;  /* 0x00000002040e7825 */ /* 0x048fe200078e0232 */
[----:B------:R1:W-:Y:S03]  /*368e0*/  @P6 STG.E.U16 [R12.64], R59 ;  /* 0x0000003b0c006986 */ /* 0x0003e6000c101506 */
[C---:B------:R-:W-:Y:S01]  /*368f0*/  IMAD.WIDE R16, R4.reuse, 0x2, R48 ;  /* 0x0000000204107825 */ /* 0x040fe200078e0230 */
[----:B----4-:R3:W-:Y:S01]  /*36900*/  @P4 STG.E.U16 [R14.64], R60 ;  /* 0x0000003c0e004986 */ /* 0x0107e2000c101506 */
[----:B------:R-:W-:Y:S02]  /*36910*/  ISETP.LT.AND P4, PT, R47, c[0x0][0x178], !P1 ;  /* 0x00005e002f007a0c */ /* 0x000fe40004f81270 */
[----:B------:R-:W-:Y:S01]  /*36920*/  IADD3 R0, R4, c[0x0][0x198], RZ ;  /* 0x0000660004007a10 */ /* 0x000fe20007ffe0ff */
[----:B------:R4:W-:Y:S01]  /*36930*/  @P3 STG.E.U16 [R16.64], R61 ;  /* 0x0000003d10003986 */ /* 0x0009e2000c101506 */
[----:B------:R-:W-:-:S02]  /*36940*/  ISETP.LT.AND P6, PT, R31, c[0x0][0x178], !P1 ;  /* 0x00005e001f007a0c */ /* 0x000fc40004fc1270 */
[----:B------:R-:W-:Y:S01]  /*36950*/  ISETP.LT.AND P3, PT, R38, c[0x0][0x178], !P1 ;  /* 0x00005e0026007a0c */ /* 0x000fe20004f61270 */
[----:B-1----:R-:W-:-:S04]  /*36960*/  IMAD.WIDE R12, R4, 0x2, R42 ;  /* 0x00000002040c7825 */ /* 0x002fc800078e022a */
[----:B---3--:R-:W-:-:S04]  /*36970*/  IMAD.WIDE R14, R0, 0x2, R56 ;  /* 0x00000002000e7825 */ /* 0x008fc800078e0238 */
[----:B----4-:R-:W-:Y:S01]  /*36980*/  IMAD.WIDE R16, R4, 0x2, R40 ;  /* 0x0000000204107825 */ /* 0x010fe200078e0228 */
[----:B------:R-:W-:Y:S01]  /*36990*/  PRMT R4, R30, 0x7632, R4 ;  /* 0x000076321e047816 */ /* 0x000fe20000000004 */
[----:B------:R1:W-:Y:S04]  /*369a0*/  @P2 STG.E.U16 [R12.64], R32 ;  /* 0x000000200c002986 */ /* 0x0003e8000c101506 */
[----:B0-----:R0:W-:Y:S04]  /*369b0*/  @P5 STG.E.U16 [R16.64], R8 ;  /* 0x0000000810005986 */ /* 0x0011e8000c101506 */
[----:B------:R-:W3:Y:S01]  /*369c0*/  LDL.LU R30, [R1+0x320] ;  /* 0x00032000011e7983 */ /* 0x000ee20000300800 */
[----:B-1----:R-:W-:-:S03]  /*369d0*/  IMAD.WIDE R12, R0, 0x2, R54 ;  /* 0x00000002000c7825 */ /* 0x002fc600078e0236 */
[----:B------:R1:W-:Y:S01]  /*369e0*/  @P4 STG.E.U16 [R14.64], R4 ;  /* 0x000000040e004986 */ /* 0x0003e2000c101506 */
[----:B0-----:R-:W-:-:S03]  /*369f0*/  PRMT R8, R26, 0x7632, R8 ;  /* 0x000076321a087816 */ /* 0x001fc60000000008 */
[----:B------:R-:W4:Y:S01]  /*36a00*/  LDL.LU R26, [R1+0x300] ;  /* 0x00030000011a7983 */ /* 0x000f220000300800 */
[----:B------:R-:W-:Y:S02]  /*36a10*/  ISETP.GE.AND P0, PT, R23, c[0x0][0x17c], PT ;  /* 0x00005f0017007a0c */ /* 0x000fe40003f06270 */
[----:B-1----:R-:W-:Y:S01]  /*36a20*/  PRMT R4, R25, 0x7632, R4 ;  /* 0x0000763219047816 */ /* 0x002fe20000000004 */
[----:B------:R-:W-:Y:S01]  /*36a30*/  IMAD.WIDE R14, R0, 0x2, R2 ;  /* 0x00000002000e7825 */ /* 0x000fe200078e0202 */
[----:B------:R-:W-:Y:S04]  /*36a40*/  @P6 STG.E.U16 [R12.64], R8 ;  /* 0x000000080c006986 */ /* 0x000fe8000c101506 */
[----:B------:R0:W-:Y:S04]  /*36a50*/  @P3 STG.E.U16 [R14.64], R4 ;  /* 0x000000040e003986 */ /* 0x0001e8000c101506 */
[----:B------:R-:W4:Y:S04]  /*36a60*/  LDL.LU R23, [R1+0x1608] ;  /* 0x0016080001177983 */ /* 0x000f280000300800 */
[----:B------:R-:W4:Y:S01]  /*36a70*/  LDL.LU R25, [R1+0x2d0] ;  /* 0x0002d00001197983 */ /* 0x000f220000300800 */
[----:B0-----:R-:W-:-:S02]  /*36a80*/  PRMT R14, R59, 0x7632, R14 ;  /* 0x000076323b0e7816 */ /* 0x001fc4000000000e */
[----:B------:R-:W-:Y:S01]  /*36a90*/  PRMT R4, R60, 0x7632, R4 ;  /* 0x000076323c047816 */ /* 0x000fe20000000004 */
[----:B------:R-:W4:Y:S01]  /*36aa0*/  LDL.LU R59, [R1+0x270] ;  /* 0x00027000013b7983 */ /* 0x000f220000300800 */
[----:B------:R-:W-:-:S03]  /*36ab0*/  PRMT R8, R61, 0x7632, R8 ;  /* 0x000076323d087816 */ /* 0x000fc60000000008 */
[----:B------:R-:W4:Y:S01]  /*36ac0*/  LDL.LU R60, [R1+0x1f0] ;  /* 0x0001f000013c7983 */ /* 0x000f220000300800 */
[----:B------:R-:W-:-:S03]  /*36ad0*/  PRMT R22, R32, 0x7632, R22 ;  /* 0x0000763220167816 */ /* 0x000fc60000000016 */
[----:B------:R-:W4:Y:S01]  /*36ae0*/  LDL.LU R61, [R1+0xa0] ;  /* 0x0000a000013d7983 */ /* 0x000f220000300800 */
[----:B------:R-:W-:-:S03]  /*36af0*/  ISETP.LT.AND P4, PT, R34, c[0x0][0x178], !P1 ;  /* 0x00005e0022007a0c */ /* 0x000fc60004f81270 */
[----:B------:R-:W4:Y:S01]  /*36b00*/  LDL.LU R32, [R1+0x60] ;  /* 0x0000600001207983 */ /* 0x000f220000300800 */
[----:B------:R-:W-:-:S09]  /*36b10*/  IMAD.WIDE R12, R0, 0x2, R52 ;  /* 0x00000002000c7825 */ /* 0x000fd200078e0234 */
[----:B------:R-:W-:Y:S04]  /*36b20*/  @P4 STG.E.U16 [R12.64], R14 ;  /* 0x0000000e0c004986 */ /* 0x000fe8000c101506 */
[----:B--2---:R0:W1:Y:S04]  /*36b30*/  LDS.128 R12, [R36] ;  /* 0x00000000240c7984 */ /* 0x0040680000000c00 */
[----:B0-----:R-:W2:Y:S01]  /*36b40*/  LDL.LU R36, [R1+0x34c] ;  /* 0x00034c0001247983 */ /* 0x001ea20000300800 */
[----:B------:R-:W-:Y:S02]  /*36b50*/  ISETP.LT.AND P6, PT, R37, c[0x0][0x178], !P1 ;  /* 0x00005e0025007a0c */ /* 0x000fe40004fc1270 */
[----:B------:R-:W-:Y:S01]  /*36b60*/  ISETP.LT.AND P5, PT, R33, c[0x0][0x178], !P1 ;  /* 0x00005e0021007a0c */ /* 0x000fe20004fa1270 */
[----:B------:R-:W-:Y:S01]  /*36b70*/  IMAD.WIDE R16, R0, 0x2, R50 ;  /* 0x0000000200107825 */ /* 0x000fe200078e0232 */
[----:B------:R-:W-:-:S02]  /*36b80*/  ISETP.LT.AND P3, PT, R29, c[0x0][0x178], !P1 ;  /* 0x00005e001d007a0c */ /* 0x000fc40004f61270 */
[----:B------:R-:W-:Y:S02]  /*36b90*/  ISETP.LT.AND P1, PT, R58, c[0x0][0x178], !P1 ;  /* 0x00005e003a007a0c */ /* 0x000fe40004f21270 */
[----:B------:R-:W-:Y:S01]  /*36ba0*/  ISETP.GE.AND P2, PT, R18, c[0x0][0x17c], PT ;  /* 0x00005f0012007a0c */ /* 0x000fe20003f46270 */
[----:B------:R-:W-:Y:S01]  /*36bb0*/  IMAD.WIDE R18, R0, 0x2, R48 ;  /* 0x0000000200127825 */ /* 0x000fe200078e0230 */
[----:B------:R-:W-:-:S03]  /*36bc0*/  ISETP.LT.AND P4, PT, R31, c[0x0][0x178], !P0 ;  /* 0x00005e001f007a0c */ /* 0x000fc60004781270 */
[----:B------:R0:W-:Y:S01]  /*36bd0*/  @P6 STG.E.U16 [R16.64], R4 ;  /* 0x0000000410006986 */ /* 0x0001e2000c101506 */
[----:B------:R-:W-:Y:S01]  /*36be0*/  ISETP.LT.AND P6, PT, R47, c[0x0][0x178], !P0 ;  /* 0x00005e002f007a0c */ /* 0x000fe200047c1270 */
[----:B------:R-:W-:Y:S02]  /*36bf0*/  IMAD.WIDE R20, R0, 0x2, R42 ;  /* 0x0000000200147825 */ /* 0x000fe400078e022a */
[----:B------:R1:W-:Y:S01]  /*36c00*/  @P5 STG.E.U16 [R18.64], R8 ;  /* 0x0000000812005986 */ /* 0x0003e2000c101506 */
[----:B------:R-:W-:Y:S02]  /*36c10*/  ISETP.LT.AND P5, PT, R38, c[0x0][0x178], !P0 ;  /* 0x00005e0026007a0c */ /* 0x000fe400047a1270 */
[C---:B0-----:R-:W-:Y:S01]  /*36c20*/  IADD3 R4, R0.reuse, c[0x0][0x198], RZ ;  /* 0x0000660000047a10 */ /* 0x041fe20007ffe0ff */
[----:B------:R-:W-:Y:S01]  /*36c30*/  IMAD.WIDE R16, R0, 0x2, R40 ;  /* 0x0000000200107825 */ /* 0x000fe200078e0228 */
[----:B-1----:R-:W-:-:S03]  /*36c40*/  PRMT R8, R8, 0x7632, R8 ;  /* 0x0000763208087816 */ /* 0x002fc60000000008 */
[----:B------:R-:W-:Y:S01]  /*36c50*/  IMAD.WIDE R18, R4, 0x2, R56 ;  /* 0x0000000204127825 */ /* 0x000fe200078e0238 */
[----:B------:R0:W-:Y:S01]  /*36c60*/  @P3 STG.E.U16 [R20.64], R22 ;  /* 0x0000001614003986 */ /* 0x0001e2000c101506 */
[----:B------:R-:W-:-:S03]  /*36c70*/  ISETP.LT.AND P3, PT, R34, c[0x0][0x178], !P0 ;  /* 0x00005e0022007a0c */ /* 0x000fc60004761270 */
[----:B------:R1:W-:Y:S01]  /*36c80*/  @P1 STG.E.U16 [R16.64], R8 ;  /* 0x0000000810001986 */ /* 0x0003e2000c101506 */
[----:B------:R-:W-:Y:S01]  /*36c90*/  ISETP.LT.AND P1, PT, R37, c[0x0][0x178], !P0 ;  /* 0x00005e0025007a0c */ /* 0x000fe20004721270 */
[----:B0-----:R-:W-:-:S04]  /*36ca0*/  IMAD.WIDE R20, R4, 0x2, R54 ;  /* 0x0000000204147825 */ /* 0x001fc800078e0236 */
[----:B-1----:R-:W-:Y:S01]  /*36cb0*/  IMAD.WIDE R16, R4, 0x2, R2 ;  /* 0x0000000204107825 */ /* 0x002fe200078e0202 */
[----:B---3--:R0:W-:Y:S01]  /*36cc0*/  @P6 STG.E.U16 [R18.64], R30 ;  /* 0x0000001e12006986 */ /* 0x0081e2000c101506 */
[----:B------:R-:W-:-:S03]  /*36cd0*/  ISETP.LT.AND P6, PT, R33, c[0x0][0x178], !P0 ;  /* 0x00005e0021007a0c */ /* 0x000fc600047c1270 */
[----:B----4-:R1:W-:Y:S01]  /*36ce0*/  @P4 STG.E.U16 [R20.64], R26 ;  /* 0x0000001a14004986 */ /* 0x0103e2000c101506 */
[----:B------:R-:W-:Y:S01]  /*36cf0*/  ISETP.LT.AND P4, PT, R29, c[0x0][0x178], !P0 ;  /* 0x00005e001d007a0c */ /* 0x000fe20004781270 */
[----:B0-----:R-:W-:Y:S01]  /*36d00*/  IMAD.WIDE R18, R4, 0x2, R52 ;  /* 0x0000000204127825 */ /* 0x001fe200078e0234 */
[----:B------:R-:W-:-:S03]  /*36d10*/  ISETP.LT.AND P0, PT, R58, c[0x0][0x178], !P0 ;  /* 0x00005e003a007a0c */ /* 0x000fc60004701270 */
[C---:B-1----:R-:W-:Y:S01]  /*36d20*/  IMAD.WIDE R20, R4.reuse, 0x2, R50 ;  /* 0x0000000204147825 */ /* 0x042fe200078e0232 */
[----:B------:R-:W-:Y:S01]  /*36d30*/  IADD3 R0, R4, c[0x0][0x198], RZ ;  /* 0x0000660004007a10 */ /* 0x000fe20007ffe0ff */
[----:B------:R0:W-:Y:S04]  /*36d40*/  @P5 STG.E.U16 [R16.64], R25 ;  /* 0x0000001910005986 */ /* 0x0001e8000c101506 */
[----:B------:R1:W-:Y:S01]  /*36d50*/  @P3 STG.E.U16 [R18.64], R59 ;  /* 0x0000003b12003986 */ /* 0x0003e2000c101506 */
[----:B------:R-:W-:-:S03]  /*36d60*/  ISETP.LT.AND P3, PT, R47, c[0x0][0x178], !P2 ;  /* 0x00005e002f007a0c */ /* 0x000fc60005761270 */
[----:B------:R3:W-:Y:S01]  /*36d70*/  @P1 STG.E.U16 [R20.64], R60 ;  /* 0x0000003c14001986 */ /* 0x0007e2000c101506 */
[----:B0-----:R-:W-:-:S04]  /*36d80*/  IMAD.WIDE R16, R4, 0x2, R48 ;  /* 0x0000000204107825 */ /* 0x001fc800078e0230 */
[C---:B-1----:R-:W-:Y:S01]  /*36d90*/  IMAD.WIDE R18, R4.reuse, 0x2, R42 ;  /* 0x0000000204127825 */ /* 0x042fe200078e022a */
[----:B------:R0:W-:Y:S03]  /*36da0*/  @P6 STG.E.U16 [R16.64], R61 ;  /* 0x0000003d10006986 */ /* 0x0001e6000c101506 */
[----:B---3--:R-:W-:Y:S01]  /*36db0*/  IMAD.WIDE R20, R4, 0x2, R40 ;  /* 0x0000000204147825 */ /* 0x008fe200078e0228 */
[----:B------:R1:W-:Y:S01]  /*36dc0*/  @P4 STG.E.U16 [R18.64], R32 ;  /* 0x0000002012004986 */ /* 0x0003e2000c101506 */
[----:B------:R-:W-:-:S03]  /*36dd0*/  PRMT R4, R30, 0x7632, R4 ;  /* 0x000076321e047816 */ /* 0x000fc60000000004 */
[----:B------:R3:W-:Y:S01]  /*36de0*/  @P0 STG.E.U16 [R20.64], R12 ;  /* 0x0000000c14000986 */ /* 0x0007e2000c101506 */
[----:B------:R-:W-:Y:S02]  /*36df0*/  ISETP.LT.AND P0, PT, R31, c[0x0][0x178], !P2 ;  /* 0x00005e001f007a0c */ /* 0x000fe40005701270 */
[----:B------:R-:W-:Y:S01]  /*36e00*/  ISETP.LT.AND P1, PT, R38, c[0x0][0x178], !P2 ;  /* 0x00005e0026007a0c */ /* 0x000fe20005721270 */
[----:B0-----:R-:W-:Y:S01]  /*36e10*/  IMAD.WIDE R16, R0, 0x2, R56 ;  /* 0x0000000200107825 */ /* 0x001fe200078e0238 */
[----:B------:R-:W-:Y:S02]  /*36e20*/  ISETP.LT.AND P4, PT, R34, c[0x0][0x178], !P2 ;  /* 0x00005e0022007a0c */ /* 0x000fe40005781270 */
[----:B------:R-:W-:Y:S02]  /*36e30*/  PRMT R24, R59, 0x7632, R24 ;  /* 0x000076323b187816 */ /* 0x000fe40000000018 */
[----:B------:R0:W-:Y:S01]  /*36e40*/  @P3 STG.E.U16 [R16.64], R4 ;  /* 0x0000000410003986 */ /* 0x0001e2000c101506 */
[----:B------:R-:W-:Y:S01]  /*36e50*/  ISETP.LT.AND P3, PT, R37, c[0x0][0x178], !P2 ;  /* 0x00005e0025007a0c */ /* 0x000fe20005761270 */
[----:B-1----:R-:W-:Y:S01]  /*36e60*/  IMAD.WIDE R18, R0, 0x2, R2 ;  /* 0x0000000200127825 */ /* 0x002fe200078e0202 */
[----:B---3--:R-:W-:-:S02]  /*36e70*/  PRMT R12, R25, 0x7632, R12 ;  /* 0x00007632190c7816 */ /* 0x008fc4000000000c */
[----:B------:R-:W-:Y:S02]  /*36e80*/  PRMT R8, R60, 0x7632, R8 ;  /* 0x000076323c087816 */ /* 0x000fe40000000008 */
[----:B0-----:R-:W-:Y:S01]  /*36e90*/  PRMT R4, R26, 0x7632, R4 ;  /* 0x000076321a047816 */ /* 0x001fe20000000004 */
[C---:B------:R-:W-:Y:S01]  /*36ea0*/  IMAD.WIDE R16, R0.reuse, 0x2, R54 ;  /* 0x0000000200107825 */ /* 0x040fe200078e0236 */
[----:B------:R-:W3:Y:S04]  /*36eb0*/  LDL.LU R26, [R1+0x330] ;  /* 0x00033000011a7983 */ /* 0x000ee80000300800 */
[----:B------:R-:W4:Y:S04]  /*36ec0*/  LDL.LU R59, [R1+0x310] ;  /* 0x00031000013b7983 */ /* 0x000f280000300800 */
[----:B------:R-:W4:Y:S01]  /*36ed0*/  LDL.LU R60, [R1+0x2c0] ;  /* 0x0002c000013c7983 */ /* 0x000f220000300800 */
[----:B------:R-:W-:Y:S01]  /*36ee0*/  ISETP.GE.AND P5, PT, R23, c[0x0][0x17c], PT ;  /* 0x00005f0017007a0c */ /* 0x000fe20003fa6270 */
[----:B------:R-:W-:-:S02]  /*36ef0*/  IMAD.WIDE R20, R0, 0x2, R52 ;  /* 0x0000000200147825 */ /* 0x000fc400078e0234 */
[----:B------:R0:W-:Y:S02]  /*36f00*/  @P0 STG.E.U16 [R16.64], R4 ;  /* 0x0000000410000986 */ /* 0x0001e4000c101506 */
[----:B------:R-:W-:Y:S02]  /*36f10*/  IMAD.WIDE R22, R0, 0x2, R50 ;  /* 0x0000000200167825 */ /* 0x000fe400078e0232 */
[----:B------:R-:W4:Y:S04]  /*36f20*/  LDL.LU R30, [R1+0x160c] ;  /* 0x00160c00011e7983 */ /* 0x000f280000300800 */
[----:B------:R-:W-:Y:S01]  /*36f30*/  @P1 STG.E.U16 [R18.64], R12 ;  /* 0x0000000c12001986 */ /* 0x000fe2000c101506 */
[----:B0-----:R-:W-:-:S03]  /*36f40*/  PRMT R4, R61, 0x7632, R4 ;  /* 0x000076323d047816 */ /* 0x001fc60000000004 */
[----:B------:R-:W4:Y:S04]  /*36f50*/  LDL.LU R61, [R1+0x250] ;  /* 0x00025000013d7983 */ /* 0x000f280000300800 */
[----:B------:R-:W4:Y:S04]  /*36f60*/  LDL.LU R27, [R1+0x1610] ;  /* 0x00161000011b7983 */ /* 0x000f280000300800 */
[----:B------:R-:W-:Y:S04]  /*36f70*/  @P4 STG.E.U16 [R20.64], R24 ;  /* 0x0000001814004986 */ /* 0x000fe8000c101506 */
[----:B------:R0:W-:Y:S02]  /*36f80*/  @P3 STG.E.U16 [R22.64], R8 ;  /* 0x0000000816003986 */ /* 0x0001e4000c101506 */
[----:B0-----:R-:W-:-:S02]  /*36f90*/  PRMT R8, R32, 0x7632, R8 ;  /* 0x0000763220087816 */ /* 0x001fc40000000008 */
[----:B--2---:R0:W1:Y:S04]  /*36fa0*/  LDS.128 R16, [R36] ;  /* 0x0000000024107984 */ /* 0x0040680000000c00 */
[----:B0-----:R-:W2:Y:S04]  /*36fb0*/  LDL.LU R36, [R1+0x1e0] ;  /* 0x0001e00001247983 */ /* 0x001ea80000300800 */
[----:B------:R-:W2:Y:S01]  /*36fc0*/  LDL.LU R32, [R1+0x90] ;  /* 0x0000900001207983 */ /* 0x000ea20000300800 */
[----:B------:R-:W-:Y:S02]  /*36fd0*/  ISETP.LT.AND P1, PT, R33, c[0x0][0x178], !P2 ;  /* 0x00005e0021007a0c */ /* 0x000fe40005721270 */
[----:B------:R-:W-:Y:S01]  /*36fe0*/  ISETP.LT.AND P0, PT, R29, c[0x0][0x178], !P2 ;  /* 0x00005e001d007a0c */ /* 0x000fe20005701270 */
[----:B------:R-:W-:Y:S01]  /*36ff0*/  IMAD.WIDE R20, R0, 0x2, R48 ;  /* 0x0000000200147825 */ /* 0x000fe200078e0230 */
[----:B------:R-:W-:Y:S01]  /*37000*/  ISETP.LT.AND P2, PT, R58, c[0x0][0x178], !P2 ;  /* 0x00005e003a007a0c */ /* 0x000fe20005741270 */
[----:B------:R-:W2:Y:S01]  /*37010*/  LDL.LU R35, [R1+0x1d4] ;  /* 0x0001d40001237983 */ /* 0x000ea20000300800 */
[----:B------:R-:W-:Y:S01]  /*37020*/  ISETP.LT.AND P3, PT, R47, c[0x0][0x178], !P5 ;  /* 0x00005e002f007a0c */ /* 0x000fe20006f61270 */
[----:B------:R-:W-:Y:S01]  /*37030*/  IMAD.WIDE R22, R0, 0x2, R42 ;  /* 0x0000000200167825 */ /* 0x000fe200078e022a */
[----:B------:R-:W-:-:S02]  /*37040*/  PRMT R12, R12, 0x7632, R12 ;  /* 0x000076320c0c7816 */ /* 0x000fc4000000000c */
[----:B------:R-:W-:Y:S01]  /*37050*/  ISETP.LT.AND P4, PT, R31, c[0x0][0x178], !P5 ;  /* 0x00005e001f007a0c */ /* 0x000fe20006f81270 */
[----:B------:R-:W-:Y:S01]  /*37060*/  IMAD.WIDE R24, R0, 0x2, R40 ;  /* 0x0000000200187825 */ /* 0x000fe200078e0228 */
[----:B------:R-:W-:Y:S01]  /*37070*/  ISETP.LT.AND P6, PT, R38, c[0x0][0x178], !P5 ;  /* 0x00005e0026007a0c */ /* 0x000fe20006fc1270 */
[----:B------:R0:W-:Y:S01]  /*37080*/  @P1 STG.E.U16 [R20.64], R4 ;  /* 0x0000000414001986 */ /* 0x0001e2000c101506 */
[----:B------:R-:W-:-:S03]  /*37090*/  IADD3 R0, R0, c[0x0][0x198], RZ ;  /* 0x0000660000007a10 */ /* 0x000fc60007ffe0ff */
[----:B------:R1:W-:Y:S01]  /*370a0*/  @P0 STG.E.U16 [R22.64], R8 ;  /* 0x0000000816000986 */ /* 0x0003e2000c101506 */
[----:B------:R-:W-:-:S03]  /*370b0*/  ISETP.LT.AND P1, PT, R37, c[0x0][0x178], !P5 ;  /* 0x00005e0025007a0c */ /* 0x000fc60006f21270 */
[----:B------:R1:W-:Y:S01]  /*370c0*/  @P2 STG.E.U16 [R24.64], R12 ;  /* 0x0000000c18002986 */ /* 0x0003e2000c101506 */
[----:B------:R-:W-:Y:S01]  /*370d0*/  ISETP.LT.AND P2, PT, R34, c[0x0][0x178], !P5 ;  /* 0x00005e0022007a0c */ /* 0x000fe20006f41270 */
[----:B0-----:R-:W-:-:S04]  /*370e0*/  IMAD.WIDE R20, R0, 0x2, R2 ;  /* 0x0000000200147825 */ /* 0x001fc800078e0202 */
[----:B-1----:R-:W-:-:S04]  /*370f0*/  IMAD.WIDE R22, R0, 0x2, R56 ;  /* 0x0000000200167825 */ /* 0x002fc800078e0238 */
[C---:B------:R-:W-:Y:S01]  /*37100*/  IMAD.WIDE R24, R0.reuse, 0x2, R54 ;  /* 0x0000000200187825 */ /* 0x040fe200078e0236 */
[----:B------:R-:W-:Y:S01]  /*37110*/  IADD3 R4, R0, c[0x0][0x198], RZ ;  /* 0x0000660000047a10 */ /* 0x000fe20007ffe0ff */
[----:B---3--:R0:W-:Y:S01]  /*37120*/  @P3 STG.E.U16 [R22.64], R26 ;  /* 0x0000001a16003986 */ /* 0x0081e2000c101506 */
[----:B------:R-:W-:-:S03]  /*37130*/  ISETP.LT.AND P3, PT, R33, c[0x0][0x178], !P5 ;  /* 0x00005e0021007a0c */ /* 0x000fc60006f61270 */
[----:B----4-:R1:W-:Y:S01]  /*37140*/  @P4 STG.E.U16 [R24.64], R59 ;  /* 0x0000003b18004986 */ /* 0x0103e2000c101506 */
[----:B------:R-:W-:-:S03]  /*37150*/  ISETP.LT.AND P4, PT, R29, c[0x0][0x178], !P5 ;  /* 0x00005e001d007a0c */ /* 0x000fc60006f81270 */
[----:B------:R3:W-:Y:S01]  /*37160*/  @P6 STG.E.U16 [R20.64], R60 ;  /* 0x0000003c14006986 */ /* 0x0007e2000c101506 */
[----:B0-----:R-:W-:Y:S01]  /*37170*/  IMAD.WIDE R22, R0, 0x2, R52 ;  /* 0x0000000200167825 */ /* 0x001fe200078e0234 */
[----:B------:R-:W-:Y:S02]  /*37180*/  ISETP.LT.AND P5, PT, R58, c[0x0][0x178], !P5 ;  /* 0x00005e003a007a0c */ /* 0x000fe40006fa1270 */
[----:B------:R-:W-:Y:S01]  /*37190*/  ISETP.GE.AND P0, PT, R30, c[0x0][0x17c], PT ;  /* 0x00005f001e007a0c */ /* 0x000fe20003f06270 */
[----:B-1----:R-:W-:Y:S01]  /*371a0*/  IMAD.WIDE R24, R0, 0x2, R40 ;  /* 0x0000000200187825 */ /* 0x002fe200078e0228 */
[----:B------:R-:W-:Y:S01]  /*371b0*/  PRMT R8, R26, 0x7632, R8 ;  /* 0x000076321a087816 */ /* 0x000fe20000000008 */
[----:B------:R-:W4:Y:S02]  /*371c0*/  LDL.LU R30, [R1+0x184] ;  /* 0x00018400011e7983 */ /* 0x000f240000300800 */
[----:B---3--:R-:W-:Y:S01]  /*371d0*/  IMAD.WIDE R20, R0, 0x2, R50 ;  /* 0x0000000200147825 */ /* 0x008fe200078e0232 */
[----:B------:R-:W-:Y:S01]  /*371e0*/  ISETP.LT.AND P6, PT, R47, c[0x0][0x178], !P0 ;  /* 0x00005e002f007a0c */ /* 0x000fe200047c1270 */
[----:B------:R-:W4:Y:S04]  /*371f0*/  LDL.LU R39, [R1+0x1618] ;  /* 0x0016180001277983 */ /* 0x000f280000300800 */
[----:B------:R0:W-:Y:S01]  /*37200*/  @P2 STG.E.U16 [R22.64], R61 ;  /* 0x0000003d16002986 */ /* 0x0001e2000c101506 */
[----:B------:R-:W-:Y:S01]  /*37210*/  ISETP.GE.AND P2, PT, R27, c[0x0][0x17c], PT ;  /* 0x00005f001b007a0c */ /* 0x000fe20003f46270 */
[----:B------:R-:W-:-:S04]  /*37220*/  IMAD.WIDE R26, R4, 0x2, R56 ;  /* 0x00000002041a7825 */ /* 0x000fc800078e0238 */
[C---:B0-----:R-:W-:Y:S01]  /*37230*/  IMAD.WIDE R22, R0.reuse, 0x2, R42 ;  /* 0x0000000200167825 */ /* 0x041fe200078e022a */
[----:B------:R-:W-:Y:S02]  /*37240*/  PRMT R12, R59, 0x7632, R12 ;  /* 0x000076323b0c7816 */ /* 0x000fe4000000000c */
[----:B------:R-:W4:Y:S04]  /*37250*/  LDL.LU R59, [R1+0x134] ;  /* 0x00013400013b7983 */ /* 0x000f280000300800 */
[----:B--2---:R0:W-:Y:S01]  /*37260*/  @P1 STG.E.U16 [R20.64], R36 ;  /* 0x0000002414001986 */ /* 0x0041e2000c101506 */
[----:B------:R-:W-:Y:S01]  /*37270*/  ISETP.LT.AND P1, PT, R31, c[0x0][0x178], !P0 ;  /* 0x00005e001f007a0c */ /* 0x000fe20004721270 */
[----:B0-----:R-:W-:-:S05]  /*37280*/  IMAD.WIDE R20, R0, 0x2, R48 ;  /* 0x0000000200147825 */ /* 0x001fca00078e0230 */
[----:B------:R0:W-:Y:S04]  /*37290*/  @P3 STG.E.U16 [R20.64], R32 ;  /* 0x0000002014003986 */ /* 0x0001e8000c101506 */
[----:B------:R1:W-:Y:S01]  /*372a0*/  @P4 STG.E.U16 [R22.64], R44 ;  /* 0x0000002c16004986 */ /* 0x0003e2000c101506 */
[----:B------:R-:W-:-:S03]  /*372b0*/  ISETP.LT.AND P4, PT, R38, c[0x0][0x178], !P0 ;  /* 0x00005e0026007a0c */ /* 0x000fc60004781270 */
[----:B------:R2:W-:Y:S01]  /*372c0*/  @P5 STG.E.U16 [R24.64], R16 ;  /* 0x0000001018005986 */ /* 0x0005e2000c101506 */
[----:B------:R-:W-:-:S03]  /*372d0*/  ISETP.LT.AND P5, PT, R34, c[0x0][0x178], !P0 ;  /* 0x00005e0022007a0c */ /* 0x000fc600047a1270 */
[----:B------:R2:W-:Y:S01]  /*372e0*/  @P6 STG.E.U16 [R26.64], R8 ;  /* 0x000000081a006986 */ /* 0x0005e2000c101506 */
[----:B------:R-:W-:Y:S01]  /*372f0*/  ISETP.LT.AND P6, PT, R37, c[0x0][0x178], !P0 ;  /* 0x00005e0025007a0c */ /* 0x000fe200047c1270 */
[----:B0-----:R-:W-:Y:S01]  /*37300*/  IMAD.WIDE R20, R4, 0x2, R2 ;  /* 0x0000000204147825 */ /* 0x001fe200078e0202 */
[----:B------:R-:W-:Y:S02]  /*37310*/  PRMT R0, R60, 0x7632, R0 ;  /* 0x000076323c007816 */ /* 0x000fe40000000000 */
[----:B------:R-:W-:Y:S01]  /*37320*/  ISETP.LT.AND P3, PT, R33, c[0x0][0x178], !P0 ;  /* 0x00005e0021007a0c */ /* 0x000fe20004761270 */
[----:B-1----:R-:W-:Y:S01]  /*37330*/  IMAD.WIDE R22, R4, 0x2, R52 ;  /* 0x0000000204167825 */ /* 0x002fe200078e0234 */
[----:B------:R-:W-:Y:S01]  /*37340*/  PRMT R44, R44, 0x7632, R44 ;  /* 0x000076322c2c7816 */ /* 0x000fe2000000002c */
[----:B------:R-:W3:Y:S02]  /*37350*/  LDL.LU R60, [R1+0xe4] ;  /* 0x0000e400013c7983 */ /* 0x000ee40000300800 */
[----:B--2---:R-:W-:Y:S01]  /*37360*/  IMAD.WIDE R24, R4, 0x2, R54 ;  /* 0x0000000204187825 */ /* 0x004fe200078e0236 */
[----:B------:R-:W-:-:S02]  /*37370*/  PRMT R8, R61, 0x7632, R8 ;  /* 0x000076323d087816 */ /* 0x000fc40000000008 */
[----:B------:R-:W2:Y:S04]  /*37380*/  LDL.LU R61, [R1+0xd4] ;  /* 0x0000d400013d7983 */ /* 0x000ea80000300800 */
[----:B------:R0:W-:Y:S04]  /*37390*/  @P1 STG.E.U16 [R24.64], R12 ;  /* 0x0000000c18001986 */ /* 0x0001e8000c101506 */
[----:B------:R1:W-:Y:S01]  /*373a0*/  @P4 STG.E.U16 [R20.64], R0 ;  /* 0x0000000014004986 */ /* 0x0003e2000c101506 */
[----:B------:R-:W-:-:S03]  /*373b0*/  ISETP.LT.AND P4, PT, R29, c[0x0][0x178], !P0 ;  /* 0x00005e001d007a0c */ /* 0x000fc60004781270 */
[----:B------:R-:W-:Y:S01]  /*373c0*/  @P5 STG.E.U16 [R22.64], R8 ;  /* 0x0000000816005986 */ /* 0x000fe2000c101506 */
[----:B0-----:R-:W-:Y:S01]  /*373d0*/  PRMT R12, R36, 0x7632, R12 ;  /* 0x00007632240c7816 */ /* 0x001fe2000000000c */
[----:B------:R-:W-:Y:S02]  /*373e0*/  IMAD.WIDE R24, R4, 0x2, R50 ;  /* 0x0000000204187825 */ /* 0x000fe400078e0232 */
[----:B------:R-:W2:Y:S01]  /*373f0*/  LDL.LU R36, [R1+0xc4] ;  /* 0x0000c40001247983 */ /* 0x000ea20000300800 */
[----:B-1----:R-:W-:Y:S01]  /*37400*/  PRMT R0, R32, 0x7632, R0 ;  /* 0x0000763220007816 */ /* 0x002fe20000000000 */
[C---:B------:R-:W-:Y:S02]  /*37410*/  IMAD.WIDE R20, R4.reuse, 0x2, R48 ;  /* 0x0000000204147825 */ /* 0x040fe400078e0230 */
[----:B------:R-:W-:Y:S04]  /*37420*/  @P6 STG.E.U16 [R24.64], R12 ;  /* 0x0000000c18006986 */ /* 0x000fe8000c101506 */
[----:B------:R0:W-:Y:S04]  /*37430*/  @P3 STG.E.U16 [R20.64], R0 ;  /* 0x0000000014003986 */ /* 0x0001e8000c101506 */
[----:B------:R-:W2:Y:S01]  /*37440*/  LDL.LU R32, [R1+0x84] ;  /* 0x0000840001207983 */ /* 0x000ea20000300800 */
[----:B0-----:R-:W-:-:S05]  /*37450*/  IMAD.WIDE R20, R4, 0x2, R42 ;  /* 0x0000000204147825 */ /* 0x001fca00078e022a */
[----:B------:R0:W-:Y:S04]  /*37460*/  @P4 STG.E.U16 [R20.64], R44 ;  /* 0x0000002c14004986 */ /* 0x0001e8000c101506 */
[----:B0-----:R-:W2:Y:S01]  /*37470*/  LDL.LU R44, [R1+0x1614] ;  /* 0x00161400012c7983 */ /* 0x001ea20000300800 */
[----:B------:R-:W-:Y:S02]  /*37480*/  ISETP.LT.AND P1, PT, R58, c[0x0][0x178], !P0 ;  /* 0x00005e003a007a0c */ /* 0x000fe40004721270 */
[----:B------:R-:W-:Y:S02]  /*37490*/  ISETP.LT.AND P5, PT, R47, c[0x0][0x178], !P2 ;  /* 0x00005e002f007a0c */ /* 0x000fe400057a1270 */
[----:B------:R-:W-:Y:S02]  /*374a0*/  ISETP.LT.AND P6, PT, R31, c[0x0][0x178], !P2 ;  /* 0x00005e001f007a0c */ /* 0x000fe400057c1270 */
[C---:B------:R-:W-:Y:S01]  /*374b0*/  IADD3 R0, R4.reuse, c[0x0][0x198], RZ ;  /* 0x0000660004007a10 */ /* 0x040fe20007ffe0ff */
[----:B------:R-:W-:Y:S01]  /*374c0*/  IMAD.WIDE R22, R4, 0x2, R40 ;  /* 0x0000000204167825 */ /* 0x000fe200078e0228 */
[----:B------:R-:W-:-:S02]  /*374d0*/  PRMT R16, R16, 0x7632, R16 ;  /* 0x0000763210107816 */ /* 0x000fc40000000010 */
[----:B------:R-:W-:Y:S01]  /*374e0*/  ISETP.LT.AND P0, PT, R38, c[0x0][0x178], !P2 ;  /* 0x00005e0026007a0c */ /* 0x000fe20005701270 */
[----:B------:R-:W-:Y:S01]  /*374f0*/  IMAD.WIDE R24, R0, 0x2, R56 ;  /* 0x0000000200187825 */ /* 0x000fe200078e0238 */
[----:B------:R-:W-:-:S03]  /*37500*/  ISETP.LT.AND P3, PT, R34, c[0x0][0x178], !P2 ;  /* 0x00005e0022007a0c */ /* 0x000fc60005761270 */
[----:B------:R-:W-:Y:S01]  /*37510*/  IMAD.WIDE R26, R0, 0x2, R54 ;  /* 0x00000002001a7825 */ /* 0x000fe200078e0236 */
[----:B------:R0:W-:Y:S01]  /*37520*/  @P1 STG.E.U16 [R22.64], R16 ;  /* 0x0000001016001986 */ /* 0x0001e2000c101506 */
[----:B------:R-:W-:-:S03]  /*37530*/  ISETP.LT.AND P4, PT, R37, c[0x0][0x178], !P2 ;  /* 0x00005e0025007a0c */ /* 0x000fc60005781270 */
[----:B------:R1:W-:Y:S01]  /*37540*/  @P5 STG.E.U16 [R24.64], R35 ;  /* 0x0000002318005986 */ /* 0x0003e2000c101506 */
[----:B------:R-:W-:Y:S01]  /*37550*/  ISETP.LT.AND P5, PT, R33, c[0x0][0x178], !P2 ;  /* 0x00005e0021007a0c */ /* 0x000fe200057a1270 */
[----:B------:R-:W-:-:S04]  /*37560*/  IMAD.WIDE R20, R0, 0x2, R2 ;  /* 0x0000000200147825 */ /* 0x000fc800078e0202 */
[----:B0-----:R-:W-:-:S04]  /*37570*/  IMAD.WIDE R22, R0, 0x2, R48 ;  /* 0x0000000200167825 */ /* 0x001fc800078e0230 */
[----:B-1----:R-:W-:Y:S01]  /*37580*/  IMAD.WIDE R24, R0, 0x2, R50 ;  /* 0x0000000200187825 */ /* 0x002fe200078e0232 */
[----:B----4-:R0:W-:Y:S01]  /*37590*/  @P6 STG.E.U16 [R26.64], R30 ;  /* 0x0000001e1a006986 */ /* 0x0101e2000c101506 */
[----:B------:R-:W-:Y:S02]  /*375a0*/  ISETP.LT.AND P6, PT, R29, c[0x0][0x178], !P2 ;  /* 0x00005e001d007a0c */ /* 0x000fe400057c1270 */
[----:B------:R-:W-:Y:S01]  /*375b0*/  ISETP.LT.AND P2, PT, R58, c[0x0][0x178], !P2 ;  /* 0x00005e003a007a0c */ /* 0x000fe20005741270 */
[C---:B0-----:R-:W-:Y:S01]  /*375c0*/  IMAD.WIDE R26, R0.reuse, 0x2, R52 ;  /* 0x00000002001a7825 */ /* 0x041fe200078e0234 */
[----:B------:R0:W-:Y:S03]  /*375d0*/  @P0 STG.E.U16 [R20.64], R59 ;  /* 0x0000003b14000986 */ /* 0x0001e6000c101506 */
[----:B0-----:R-:W-:Y:S01]  /*375e0*/  IMAD.WIDE R20, R0, 0x2, R42 ;  /* 0x0000000200147825 */ /* 0x001fe200078e022a */
[----:B------:R-:W-:-:S02]  /*375f0*/  PRMT R8, R35, 0x7632, R8 ;  /* 0x0000763223087816 */ /* 0x000fc40000000008 */
[----:B------:R-:W4:Y:S01]  /*37600*/  LDL.LU R35, [R1+0x2f4] ;  /* 0x0002f40001237983 */ /* 0x000f220000300800 */
[----:B------:R-:W-:-:S03]  /*37610*/  PRMT R4, R30, 0x7632, R4 ;  /* 0x000076321e047816 */ /* 0x000fc60000000004 */
[----:B------:R-:W4:Y:S01]  /*37620*/  LDL.LU R30, [R1+0x294] ;  /* 0x00029400011e7983 */ /* 0x000f220000300800 */
[----:B------:R-:W-:-:S03]  /*37630*/  ISETP.GE.AND P0, PT, R39, c[0x0][0x17c], PT ;  /* 0x00005f0027007a0c */ /* 0x000fc60003f06270 */
[----:B---3--:R0:W-:Y:S04]  /*37640*/  @P3 STG.E.U16 [R26.64], R60 ;  /* 0x0000003c1a003986 */ /* 0x0081e8000c101506 */
[----:B--2---:R1:W-:Y:S01]  /*37650*/  @P4 STG.E.U16 [R24.64], R61 ;  /* 0x0000003d18004986 */ /* 0x0043e2000c101506 */
[C---:B0-----:R-:W-:Y:S01]  /*37660*/  IMAD.WIDE R26, R0.reuse, 0x2, R40 ;  /* 0x00000002001a7825 */ /* 0x041fe200078e0228 */
[----:B------:R-:W-:Y:S02]  /*37670*/  IADD3 R0, R0, c[0x0][0x198], RZ ;  /* 0x0000660000007a10 */ /* 0x000fe40007ffe0ff */
[----:B------:R0:W-:Y:S03]  /*37680*/  @P5 STG.E.U16 [R22.64], R36 ;  /* 0x0000002416005986 */ /* 0x0001e6000c101506 */
[C---:B-1----:R-:W-:Y:S01]  /*37690*/  IMAD.WIDE R24, R0.reuse, 0x2, R56 ;  /* 0x0000000200187825 */ /* 0x042fe200078e0238 */
[----:B------:R1:W-:Y:S04]  /*376a0*/  @P6 STG.E.U16 [R20.64], R32 ;  /* 0x0000002014006986 */ /* 0x0003e8000c101506 */
[----:B------:R2:W-:Y:S01]  /*376b0*/  @P2 STG.E.U16 [R26.64], R5 ;  /* 0x000000051a002986 */ /* 0x0005e2000c101506 */
[----:B0-----:R-:W-:-:S04]  /*376c0*/  IMAD.WIDE R22, R0, 0x2, R2 ;  /* 0x0000000200167825 */ /* 0x001fc800078e0202 */
[----:B-1----:R-:W-:Y:S01]  /*376d0*/  IMAD.WIDE R20, R0, 0x2, R54 ;  /* 0x0000000200147825 */ /* 0x002fe200078e0236 */
[----:B------:R-:W-:-:S04]  /*376e0*/  ISETP.GE.AND P1, PT, R44, c[0x0][0x17c], PT ;  /* 0x00005f002c007a0c */ /* 0x000fc80003f26270 */
[----:B------:R-:W-:Y:S02]  /*376f0*/  ISETP.LT.AND P3, PT, R47, c[0x0][0x178], !P1 ;  /* 0x00005e002f007a0c */ /* 0x000fe40004f61270 */
[----:B------:R-:W-:Y:S02]  /*37700*/  ISETP.LT.AND P2, PT, R31, c[0x0][0x178], !P1 ;  /* 0x00005e001f007a0c */ /* 0x000fe40004f41270 */
[----:B------:R-:W-:Y:S02]  /*37710*/  ISETP.LT.AND P5, PT, R38, c[0x0][0x178], !P1 ;  /* 0x00005e0026007a0c */ /* 0x000fe40004fa1270 */
[----:B------:R-:W-:Y:S02]  /*37720*/  ISETP.LT.AND P6, PT, R34, c[0x0][0x178], !P1 ;  /* 0x00005e0022007a0c */ /* 0x000fe40004fc1270 */
[----:B--2---:R-:W-:Y:S02]  /*37730*/  PRMT R5, R59, 0x7632, R5 ;  /* 0x000076323b057816 */ /* 0x004fe40000000005 */
[----:B------:R-:W2:Y:S04]  /*37740*/  LDL.LU R59, [R1+0x284] ;  /* 0x00028400013b7983 */ /* 0x000ea80000300800 */
[----:B------:R0:W-:Y:S04]  /*37750*/  @P3 STG.E.U16 [R24.64], R8 ;  /* 0x0000000818003986 */ /* 0x0001e8000c101506 */
[----:B------:R1:W-:Y:S01]  /*37760*/  @P2 STG.E.U16 [R20.64], R4 ;  /* 0x0000000414002986 */ /* 0x0003e2000c101506 */
[----:B------:R-:W-:-:S03]  /*37770*/  PRMT R12, R36, 0x7632, R12 ;  /* 0x00007632240c7816 */ /* 0x000fc6000000000c */
[----:B------:R-:W-:Y:S01]  /*37780*/  @P5 STG.E.U16 [R22.64], R5 ;  /* 0x0000000516005986 */ /* 0x000fe2000c101506 */
[----:B0-----:R-:W-:Y:S01]  /*37790*/  PRMT R8, R60, 0x7632, R8 ;  /* 0x000076323c087816 */ /* 0x001fe20000000008 */
[----:B------:R-:W-:Y:S02]  /*377a0*/  IMAD.WIDE R24, R0, 0x2, R52 ;  /* 0x0000000200187825 */ /* 0x000fe400078e0234 */
[----:B------:R-:W3:Y:S01]  /*377b0*/  LDL.LU R60, [R1+0x264] ;  /* 0x00026400013c7983 */ /* 0x000ee20000300800 */
[----:B-1----:R-:W-:-:S03]  /*377c0*/  PRMT R4, R61, 0x7632, R4 ;  /* 0x000076323d047816 */ /* 0x002fc60000000004 */
[----:B------:R-:W3:Y:S04]  /*377d0*/  LDL.LU R61, [R1+0x204] ;  /* 0x00020400013d7983 */ /* 0x000ee80000300800 */
[----:B------:R-:W3:Y:S04]  /*377e0*/  LDL.LU R44, [R1+0x161c] ;  /* 0x00161c00012c7983 */ /* 0x000ee80000300800 */
[----:B------:R0:W-:Y:S04]  /*377f0*/  @P6 STG.E.U16 [R24.64], R8 ;  /* 0x0000000818006986 */ /* 0x0001e8000c101506 */
[----:B------:R-:W3:Y:S04]  /*37800*/  LDL.LU R39, [R1+0x1620] ;  /* 0x0016200001277983 */ /* 0x000ee80000300800 */
[----:B0-----:R-:W3:Y:S04]  /*37810*/  LDL.LU R25, [R1+0x1624] ;  /* 0x0016240001197983 */ /* 0x001ee80000300800 */
[----:B------:R-:W3:Y:S01]  /*37820*/  LDL.LU R36, [R1+0xb4] ;  /* 0x0000b40001247983 */ /* 0x000ee20000300800 */
[----:B------:R-:W-:-:S03]  /*37830*/  PRMT R16, R32, 0x7632, R16 ;  /* 0x0000763220107816 */ /* 0x000fc60000000010 */
[----:B------:R-:W3:Y:S01]  /*37840*/  LDL.LU R32, [R1+0x74] ;  /* 0x0000740001207983 */ /* 0x000ee20000300800 */
[----:B------:R-:W-:Y:S01]  /*37850*/  ISETP.LT.AND P4, PT, R37, c[0x0][0x178], !P1 ;  /* 0x00005e0025007a0c */ /* 0x000fe20004f81270 */
[----:B------:R-:W-:Y:S01]  /*37860*/  IMAD.WIDE R20, R0, 0x2, R50 ;  /* 0x0000000200147825 */ /* 0x000fe200078e0232 */
[----:B------:R-:W-:Y:S02]  /*37870*/  ISETP.LT.AND P3, PT, R33, c[0x0][0x178], !P1 ;  /* 0x00005e0021007a0c */ /* 0x000fe40004f61270 */
[----:B------:R-:W-:Y:S02]  /*37880*/  ISETP.LT.AND P5, PT, R29, c[0x0][0x178], !P1 ;  /* 0x00005e001d007a0c */ /* 0x000fe40004fa1270 */
[----:B------:R-:W-:Y:S01]  /*37890*/  ISETP.LT.AND P2, PT, R58, c[0x0][0x178], !P1 ;  /* 0x00005e003a007a0c */ /* 0x000fe20004f41270 */
[C---:B------:R-:W-:Y:S01]  /*378a0*/  IMAD.WIDE R22, R0.reuse, 0x2, R48 ;  /* 0x0000000200167825 */ /* 0x040fe200078e0230 */
[----:B------:R-:W-:-:S05]  /*378b0*/  IADD3 R8, R0, c[0x0][0x198], RZ ;  /* 0x0000660000087a10 */ /* 0x000fca0007ffe0ff */
[----:B------:R0:W-:Y:S01]  /*378c0*/  @P4 STG.E.U16 [R20.64], R4 ;  /* 0x0000000414004986 */ /* 0x0001e2000c101506 */
[----:B------:R-:W-:Y:S02]  /*378d0*/  ISETP.LT.AND P4, PT, R47, c[0x0][0x178], !P0 ;  /* 0x00005e002f007a0c */ /* 0x000fe40004781270 */
[----:B------:R-:W-:Y:S01]  /*378e0*/  PRMT R24, R5, 0x7632, R24 ;  /* 0x0000763205187816 */ /* 0x000fe20000000018 */
[----:B------:R-:W-:Y:S01]  /*378f0*/  @P3 STG.E.U16 [R22.64], R12 ;  /* 0x0000000c16003986 */ /* 0x000fe2000c101506 */
[----:B------:R-:W-:Y:S01]  /*37900*/  ISETP.LT.AND P1, PT, R31, c[0x0][0x178], !P0 ;  /* 0x00005e001f007a0c */ /* 0x000fe20004721270 */
[----:B0-----:R-:W-:-:S04]  /*37910*/  IMAD.WIDE R20, R0, 0x2, R42 ;  /* 0x0000000200147825 */ /* 0x001fc800078e022a */
[----:B------:R-:W-:Y:S01]  /*37920*/  IMAD.WIDE R4, R0, 0x2, R40 ;  /* 0x0000000200047825 */ /* 0x000fe200078e0228 */
[----:B------:R0:W-:Y:S01]  /*37930*/  @P5 STG.E.U16 [R20.64], R16 ;  /* 0x0000001014005986 */ /* 0x0001e2000c101506 */
[----:B------:R-:W-:Y:S02]  /*37940*/  ISETP.LT.AND P5, PT, R38, c[0x0][0x178], !P0 ;  /* 0x00005e0026007a0c */ /* 0x000fe400047a1270 */
[----:B------:R-:W-:Y:S01]  /*37950*/  ISETP.LT.AND P3, PT, R34, c[0x0][0x178], !P0 ;  /* 0x00005e0022007a0c */ /* 0x000fe20004761270 */
[----:B------:R1:W-:Y:S01]  /*37960*/  @P2 STG.E.U16 [R4.64], R24 ;  /* 0x0000001804002986 */ /* 0x0003e2000c101506 */
[----:B------:R-:W-:Y:S01]  /*37970*/  ISETP.LT.AND P6, PT, R37, c[0x0][0x178], !P0 ;  /* 0x00005e0025007a0c */ /* 0x000fe200047c1270 */
[----:B0-----:R-:W-:-:S05]  /*37980*/  IMAD.WIDE R20, R8, 0x2, R56 ;  /* 0x0000000208147825 */ /* 0x001fca00078e0238 */
[----:B----4-:R0:W-:Y:S01]  /*37990*/  @P4 STG.E.U16 [R20.64], R35 ;  /* 0x0000002314004986 */ /* 0x0101e2000c101506 */
[----:B------:R-:W-:Y:S01]  /*379a0*/  ISETP.LT.AND P4, PT, R33, c[0x0][0x178], !P0 ;  /* 0x00005e0021007a0c */ /* 0x000fe20004781270 */
[----:B-1----:R-:W-:-:S04]  /*379b0*/  IMAD.WIDE R4, R8, 0x2, R54 ;  /* 0x0000000208047825 */ /* 0x002fc800078e0236 */
[C---:B------:R-:W-:Y:S01]  /*379c0*/  IMAD.WIDE R22, R8.reuse, 0x2, R2 ;  /* 0x0000000208167825 */ /* 0x040fe200078e0202 */
[----:B------:R1:W-:Y:S03]  /*379d0*/  @P1 STG.E.U16 [R4.64], R30 ;  /* 0x0000001e04001986 */ /* 0x0003e6000c101506 */
[----:B0-----:R-:W-:-:S04]  /*379e0*/  IMAD.WIDE R20, R8, 0x2, R52 ;  /* 0x0000000208147825 */ /* 0x001fc800078e0234 */
[C---:B-1----:R-:W-:Y:S01]  /*379f0*/  IMAD.WIDE R4, R8.reuse, 0x2, R50 ;  /* 0x0000000208047825 */ /* 0x042fe200078e0232 */
[C---:B------:R-:W-:Y:S02]  /*37a00*/  IADD3 R0, R8.reuse, c[0x0][0x198], RZ ;  /* 0x0000660008007a10 */ /* 0x040fe40007ffe0ff */
[----:B------:R-:W-:Y:S02]  /*37a10*/  PRMT R12, R35, 0x7632, R12 ;  /* 0x00007632230c7816 */ /* 0x000fe4000000000c */
[----:B------:R-:W4:Y:S04]  /*37a20*/  LDL.LU R35, [R1+0x324] ;  /* 0x0003240001237983 */ /* 0x000f280000300800 */
[----:B--2---:R0:W-:Y:S01]  /*37a30*/  @P5 STG.E.U16 [R22.64], R59 ;  /* 0x0000003b16005986 */ /* 0x0041e2000c101506 */
[----:B------:R-:W-:Y:S01]  /*37a40*/  ISETP.LT.AND P5, PT, R29, c[0x0][0x178], !P0 ;  /* 0x00005e001d007a0c */ /* 0x000fe200047a1270 */
[----:B0-----:R-:W-:-:S02]  /*37a50*/  IMAD.WIDE R22, R8, 0x2, R48 ;  /* 0x0000000208167825 */ /* 0x001fc400078e0230 */
[----:B---3--:R0:W-:Y:S01]  /*37a60*/  @P3 STG.E.U16 [R20.64], R60 ;  /* 0x0000003c14003986 */ /* 0x0081e2000c101506 */
[----:B------:R-:W-:-:S03]  /*37a70*/  ISETP.LT.AND P3, PT, R58, c[0x0][0x178], !P0 ;  /* 0x00005e003a007a0c */ /* 0x000fc60004761270 */
[----:B------:R1:W-:Y:S01]  /*37a80*/  @P6 STG.E.U16 [R4.64], R61 ;  /* 0x0000003d04006986 */ /* 0x0003e2000c101506 */
[----:B------:R-:W-:-:S04]  /*37a90*/  ISETP.GE.AND P2, PT, R44, c[0x0][0x17c], PT ;  /* 0x00005f002c007a0c */ /* 0x000fc80003f46270 */
[----:B------:R-:W-:Y:S01]  /*37aa0*/  ISETP.LT.AND P6, PT, R47, c[0x0][0x178], !P2 ;  /* 0x00005e002f007a0c */ /* 0x000fe200057c1270 */
[----:B0-----:R-:W-:-:S04]  /*37ab0*/  IMAD.WIDE R20, R8, 0x2, R40 ;  /* 0x0000000208147825 */ /* 0x001fc800078e0228 */
[----:B-1----:R-:W-:Y:S01]  /*37ac0*/  IMAD.WIDE R4, R0, 0x2, R56 ;  /* 0x0000000200047825 */ /* 0x002fe200078e0238 */
[----:B------:R0:W-:Y:S01]  /*37ad0*/  @P4 STG.E.U16 [R22.64], R36 ;  /* 0x0000002416004986 */ /* 0x0001e2000c101506 */
[----:B------:R-:W-:Y:S02]  /*37ae0*/  ISETP.LT.AND P4, PT, R31, c[0x0][0x178], !P2 ;  /* 0x00005e001f007a0c */ /* 0x000fe40005781270 */
[----:B0-----:R-:W-:Y:S01]  /*37af0*/  IMAD.WIDE R22, R8, 0x2, R42 ;  /* 0x0000000208167825 */ /* 0x001fe200078e022a */
[----:B------:R-:W-:Y:S02]  /*37b00*/  PRMT R8, R30, 0x7632, R8 ;  /* 0x000076321e087816 */ /* 0x000fe40000000008 */
[----:B------:R-:W2:Y:S04]  /*37b10*/  LDL.LU R30, [R1+0x304] ;  /* 0x00030400011e7983 */ /* 0x000ea80000300800 */
[----:B------:R0:W-:Y:S04]  /*37b20*/  @P5 STG.E.U16 [R22.64], R32 ;  /* 0x0000002016005986 */ /* 0x0001e8000c101506 */
[----:B------:R1:W-:Y:S01]  /*37b30*/  @P3 STG.E.U16 [R20.64], R9 ;  /* 0x0000000914003986 */ /* 0x0003e2000c101506 */
[----:B------:R-:W-:-:S03]  /*37b40*/  ISETP.LT.AND P3, PT, R38, c[0x0][0x178], !P2 ;  /* 0x00005e0026007a0c */ /* 0x000fc60005761270 */
[----:B------:R3:W-:Y:S01]  /*37b50*/  @P6 STG.E.U16 [R4.64], R12 ;  /* 0x0000000c04006986 */ /* 0x0007e2000c101506 */
[----:B0-----:R-:W-:Y:S01]  /*37b60*/  IMAD.WIDE R22, R0, 0x2, R54 ;  /* 0x0000000200167825 */ /* 0x001fe200078e0236 */
[----:B------:R-:W-:-:S04]  /*37b70*/  ISETP.LT.AND P6, PT, R34, c[0x0][0x178], !P2 ;  /* 0x00005e0022007a0c */ /* 0x000fc800057c1270 */
[----:B------:R0:W-:Y:S01]  /*37b80*/  @P4 STG.E.U16 [R22.64], R8 ;  /* 0x0000000816004986 */ /* 0x0001e2000c101506 */
[----:B------:R-:W-:Y:S02]  /*37b90*/  ISETP.LT.AND P4, PT, R37, c[0x0][0x178], !P2 ;  /* 0x00005e0025007a0c */ /* 0x000fe40005781270 */
[----:B------:R-:W-:Y:S02]  /*37ba0*/  ISETP.GE.AND P1, PT, R39, c[0x0][0x17c], PT ;  /* 0x00005f0027007a0c */ /* 0x000fe40003f26270 */
[----:B------:R-:W2:Y:S01]  /*37bb0*/  LDL.LU R39, [R1+0x1628] ;  /* 0x0016280001277983 */ /* 0x000ea20000300800 */
[----:B-1----:R-:W-:Y:S01]  /*37bc0*/  PRMT R9, R60, 0x7632, R9 ;  /* 0x000076323c097816 */ /* 0x002fe20000000009 */
[C---:B---3--:R-:W-:Y:S01]  /*37bd0*/  IMAD.WIDE R4, R0.reuse, 0x2, R2 ;  /* 0x0000000200047825 */ /* 0x048fe200078e0202 */
[----:B0-----:R-:W-:Y:S02]  /*37be0*/  PRMT R8, R59, 0x7632, R8 ;  /* 0x000076323b087816 */ /* 0x001fe40000000008 */
[----:B------:R-:W3:Y:S01]  /*37bf0*/  LDL.LU R59, [R1+0x2d4] ;  /* 0x0002d400013b7983 */ /* 0x000ee20000300800 */
[----:B------:R-:W-:-:S03]  /*37c00*/  IMAD.WIDE R20, R0, 0x2, R52 ;  /* 0x0000000200147825 */ /* 0x000fc600078e0234 */
[----:B------:R-:W3:Y:S01]  /*37c10*/  LDL.LU R60, [R1+0x274] ;  /* 0x00027400013c7983 */ /* 0x000ee20000300800 */
[----:B------:R-:W-:Y:S01]  /*37c20*/  PRMT R12, R61, 0x7632, R12 ;  /* 0x000076323d0c7816 */ /* 0x000fe2000000000c */
[----:B------:R-:W-:Y:S02]  /*37c30*/  IMAD.WIDE R22, R0, 0x2, R50 ;  /* 0x0000000200167825 */ /* 0x000fe400078e0232 */
[----:B------:R-:W-:Y:S01]  /*37c40*/  @P3 STG.E.U16 [R4.64], R8 ;  /* 0x0000000804003986 */ /* 0x000fe2000c101506 */
[----:B------:R-:W-:-:S03]  /*37c50*/  PRMT R16, R36, 0x7632, R16 ;  /* 0x0000763224107816 */ /* 0x000fc60000000010 */
[----:B------:R-:W-:Y:S04]  /*37c60*/  @P6 STG.E.U16 [R20.64], R9 ;  /* 0x0000000914006986 */ /* 0x000fe8000c101506 */
[----:B------:R-:W3:Y:S04]  /*37c70*/  LDL.LU R61, [R1+0x1f4] ;  /* 0x0001f400013d7983 */ /* 0x000ee80000300800 */
[----:B------:R0:W-:Y:S04]  /*37c80*/  @P4 STG.E.U16 [R22.64], R12 ;  /* 0x0000000c16004986 */ /* 0x0001e8000c101506 */
[----:B------:R-:W3:Y:S01]  /*37c90*/  LDL.LU R36, [R1+0xa4] ;  /* 0x0000a40001247983 */ /* 0x000ee20000300800 */
[----:B0-----:R-:W-:-:S03]  /*37ca0*/  PRMT R12, R32, 0x7632, R12 ;  /* 0x00007632200c7816 */ /* 0x001fc6000000000c */
[----:B------:R-:W3:Y:S01]  /*37cb0*/  LDL.LU R32, [R1+0x64] ;  /* 0x0000640001207983 */ /* 0x000ee20000300800 */
[----:B------:R-:W-:Y:S02]  /*37cc0*/  ISETP.LT.AND P5, PT, R33, c[0x0][0x178], !P2 ;  /* 0x00005e0021007a0c */ /* 0x000fe400057a1270 */
[----:B------:R-:W-:Y:S02]  /*37cd0*/  ISETP.LT.AND P3, PT, R29, c[0x0][0x178], !P2 ;  /* 0x00005e001d007a0c */ /* 0x000fe40005761270 */
[----:B------:R-:W-:Y:S01]  /*37ce0*/  ISETP.GE.AND P0, PT, R25, c[0x0][0x17c], PT ;  /* 0x00005f0019007a0c */ /* 0x000fe20003f06270 */
[----:B------:R-:W-:Y:S01]  /*37cf0*/  IMAD.WIDE R24, R0, 0x2, R48 ;  /* 0x0000000200187825 */ /* 0x000fe200078e0230 */
[----:B------:R-:W-:Y:S02]  /*37d00*/  ISETP.LT.AND P2, PT, R58, c[0x0][0x178], !P2 ;  /* 0x00005e003a007a0c */ /* 0x000fe40005741270 */
[----:B------:R-:W-:Y:S01]  /*37d10*/  ISETP.LT.AND P6, PT, R47, c[0x0][0x178], !P1 ;  /* 0x00005e002f007a0c */ /* 0x000fe20004fc1270 */
[C---:B------:R-:W-:Y:S01]  /*37d20*/  IMAD.WIDE R20, R0.reuse, 0x2, R42 ;  /* 0x0000000200147825 */ /* 0x040fe200078e022a */
[----:B------:R-:W-:-:S03]  /*37d30*/  IADD3 R4, R0, c[0x0][0x198], RZ ;  /* 0x0000660000047a10 */ /* 0x000fc60007ffe0ff */
[----:B------:R-:W-:Y:S01]  /*37d40*/  @P5 STG.E.U16 [R24.64], R16 ;  /* 0x0000001018005986 */ /* 0x000fe2000c101506 */
[----:B------:R-:W-:Y:S01]  /*37d50*/  ISETP.LT.AND P5, PT, R31, c[0x0][0x178], !P1 ;  /* 0x00005e001f007a0c */ /* 0x000fe20004fa1270 */
[----:B------:R-:W-:Y:S01]  /*37d60*/  IMAD.WIDE R22, R0, 0x2, R40 ;  /* 0x0000000200167825 */ /* 0x000fe200078e0228 */
[----:B------:R-:W-:Y:S01]  /*37d70*/  ISETP.LT.AND P4, PT, R38, c[0x0][0x178], !P1 ;  /* 0x00005e0026007a0c */ /* 0x000fe20004f81270 */
[----:B------:R0:W-:Y:S01]  /*37d80*/  @P3 STG.E.U16 [R20.64], R12 ;  /* 0x0000000c14003986 */ /* 0x0001e2000c101506 */
[----:B------:R-:W-:Y:S01]  /*37d90*/  PRMT R5, R9, 0x7632, R5 ;  /* 0x0000763209057816 */ /* 0x000fe20000000005 */
[----:B------:R-:W-:Y:S01]  /*37da0*/  IMAD.WIDE R8, R4, 0x2, R56 ;  /* 0x0000000204087825 */ /* 0x000fe200078e0238 */
[----:B------:R-:W-:-:S03]  /*37db0*/  ISETP.LT.AND P3, PT, R34, c[0x0][0x178], !P1 ;  /* 0x00005e0022007a0c */ /* 0x000fc60004f61270 */
[----:B------:R-:W-:Y:S01]  /*37dc0*/  @P2 STG.E.U16 [R22.64], R5 ;  /* 0x0000000516002986 */ /* 0x000fe2000c101506 */
[----:B0-----:R-:W-:-:S03]  /*37dd0*/  IMAD.WIDE R20, R4, 0x2, R54 ;  /* 0x0000000204147825 */ /* 0x001fc600078e0236 */
[----:B----4-:R0:W-:Y:S01]  /*37de0*/  @P6 STG.E.U16 [R8.64], R35 ;  /* 0x0000002308006986 */ /* 0x0101e2000c101506 */
[----:B------:R-:W-:Y:S02]  /*37df0*/  ISETP.LT.AND P2, PT, R37, c[0x0][0x178], !P1 ;  /* 0x00005e0025007a0c */ /* 0x000fe40004f41270 */
[----:B------:R-:W-:Y:S01]  /*37e00*/  ISETP.LT.AND P6, PT, R33, c[0x0][0x178], !P1 ;  /* 0x00005e0021007a0c */ /* 0x000fe20004fc1270 */
[C---:B0-----:R-:W-:Y:S01]  /*37e10*/  IMAD.WIDE R8, R4.reuse, 0x2, R2 ;  /* 0x0000000204087825 */ /* 0x041fe200078e0202 */
[----:B------:R-:W-:-:S03]  /*37e20*/  IADD3 R0, R4, c[0x0][0x198], RZ ;  /* 0x0000660004007a10 */ /* 0x000fc60007ffe0ff */
[----:B------:R-:W-:Y:S01]  /*37e30*/  IMAD.WIDE R22, R4, 0x2, R42 ;  /* 0x0000000204167825 */ /* 0x000fe200078e022a */
[----:B------:R-:W-:Y:S02]  /*37e40*/  PRMT R12, R35, 0x7632, R12 ;  /* 0x00007632230c7816 */ /* 0x000fe4000000000c */
[----:B------:R-:W4:Y:S04]  /*37e50*/  LDL.LU R35, [R1+0x162c] ;  /* 0x00162c0001237983 */ /* 0x000f280000300800 */
[----:B--2---:R0:W-:Y:S01]  /*37e60*/  @P5 STG.E.U16 [R20.64], R30 ;  /* 0x0000001e14005986 */ /* 0x0041e2000c101506 */
[----:B------:R-:W-:Y:S02]  /*37e70*/  ISETP.LT.AND P5, PT, R29, c[0x0][0x178], !P1 ;  /* 0x00005e001d007a0c */ /* 0x000fe40004fa1270 */
[----:B------:R-:W-:Y:S01]  /*37e80*/  ISETP.LT.AND P1, PT, R58, c[0x0][0x178], !P1 ;  /* 0x00005e003a007a0c */ /* 0x000fe20004f21270 */
[C---:B0-----:R-:W-:Y:S01]  /*37e90*/  IMAD.WIDE R20, R4.reuse, 0x2, R52 ;  /* 0x0000000204147825 */ /* 0x041fe200078e0234 */
[----:B---3--:R0:W-:Y:S04]  /*37ea0*/  @P4 STG.E.U16 [R8.64], R59 ;  /* 0x0000003b08004986 */ /* 0x0081e8000c101506 */
[----:B------:R1:W-:Y:S01]  /*37eb0*/  @P3 STG.E.U16 [R20.64], R60 ;  /* 0x0000003c14003986 */ /* 0x0003e2000c101506 */
[----:B------:R-:W-:Y:S01]  /*37ec0*/  ISETP.LT.AND P3, PT, R47, c[0x0][0x178], !P0 ;  /* 0x00005e002f007a0c */ /* 0x000fe20004761270 */
[----:B0-----:R-:W-:-:S04]  /*37ed0*/  IMAD.WIDE R8, R4, 0x2, R50 ;  /* 0x0000000204087825 */ /* 0x001fc800078e0232 */
[C---:B-1----:R-:W-:Y:S01]  /*37ee0*/  IMAD.WIDE R20, R4.reuse, 0x2, R48 ;  /* 0x0000000204147825 */ /* 0x042fe200078e0230 */
[----:B------:R0:W-:Y:S03]  /*37ef0*/  @P2 STG.E.U16 [R8.64], R61 ;  /* 0x0000003d08002986 */ /* 0x0001e6000c101506 */
[----:B------:R-:W-:Y:S01]  /*37f00*/  IMAD.WIDE R4, R4, 0x2, R40 ;  /* 0x0000000204047825 */ /* 0x000fe200078e0228 */
[----:B------:R1:W-:Y:S01]  /*37f10*/  @P6 STG.E.U16 [R20.64], R36 ;  /* 0x0000002414006986 */ /* 0x0003e2000c101506 */
[----:B------:R-:W-:Y:S02]  /*37f20*/  ISETP.LT.AND P2, PT, R38, c[0x0][0x178], !P0 ;  /* 0x00005e0026007a0c */ /* 0x000fe40004741270 */
[----:B0-----:R-:W-:Y:S01]  /*37f30*/  IMAD.WIDE R8, R0, 0x2, R56 ;  /* 0x0000000200087825 */ /* 0x001fe200078e0238 */
[----:B------:R-:W-:Y:S01]  /*37f40*/  @P5 STG.E.U16 [R22.64], R32 ;  /* 0x0000002016005986 */ /* 0x000fe2000c101506 */
[----:B------:R-:W-:-:S03]  /*37f50*/  ISETP.LT.AND P5, PT, R34, c[0x0][0x178], !P0 ;  /* 0x00005e0022007a0c */ /* 0x000fc600047a1270 */
[----:B------:R0:W-:Y:S01]  /*37f60*/  @P1 STG.E.U16 [R4.64], R13 ;  /* 0x0000000d04001986 */ /* 0x0001e2000c101506 */
[----:B------:R-:W-:-:S03]  /*37f70*/  ISETP.LT.AND P1, PT, R31, c[0x0][0x178], !P0 ;  /* 0x00005e001f007a0c */ /* 0x000fc60004721270 */
[----:B------:R2:W-:Y:S01]  /*37f80*/  @P3 STG.E.U16 [R8.64], R12 ;  /* 0x0000000c08003986 */ /* 0x0005e2000c101506 */
[----:B------:R-:W-:Y:S01]  /*37f90*/  ISETP.LT.AND P3, PT, R37, c[0x0][0x178], !P0 ;  /* 0x00005e0025007a0c */ /* 0x000fe20004761270 */
[----:B-1----:R-:W-:Y:S01]  /*37fa0*/  IMAD.WIDE R20, R0, 0x2, R52 ;  /* 0x0000000200147825 */ /* 0x002fe200078e0234 */
[----:B------:R-:W-:Y:S02]  /*37fb0*/  PRMT R16, R60, 0x7632, R16 ;  /* 0x000076323c107816 */ /* 0x000fe40000000010 */
[----:B------:R-:W-:Y:S01]  /*37fc0*/  PRMT R24, R61, 0x7632, R24 ;  /* 0x000076323d187816 */ /* 0x000fe20000000018 */
[----:B0-----:R-:W-:Y:S01]  /*37fd0*/  IMAD.WIDE R4, R0, 0x2, R54 ;  /* 0x0000000200047825 */ /* 0x001fe200078e0236 */
[----:B------:R-:W-:Y:S02]  /*37fe0*/  PRMT R13, R59, 0x7632, R13 ;  /* 0x000076323b0d7816 */ /* 0x000fe4000000000d */
[----:B--2---:R-:W-:Y:S01]  /*37ff0*/  PRMT R12, R30, 0x7632, R12 ;  /* 0x000076321e0c7816 */ /* 0x004fe2000000000c */
[C---:B------:R-:W-:Y:S01]  /*38000*/  IMAD.WIDE R8, R0.reuse, 0x2, R2 ;  /* 0x0000000200087825 */ /* 0x040fe200078e0202 */
[----:B------:R-:W2:Y:S03]  /*38010*/  LDL.LU R30, [R1+0x334] ;  /* 0x00033400011e7983 */ /* 0x000ea60000300800 */
[----:B------:R-:W-:Y:S01]  /*38020*/  IMAD.WIDE R22, R0, 0x2, R50 ;  /* 0x0000000200167825 */ /* 0x000fe200078e0232 */
[----:B------:R-:W3:Y:S04]  /*38030*/  LDL.LU R59, [R1+0x314] ;  /* 0x00031400013b7983 */ /* 0x000ee80000300800 */
[----:B------:R-:W3:Y:S04]  /*38040*/  LDL.LU R60, [R1+0x2c4] ;  /* 0x0002c400013c7983 */ /* 0x000ee80000300800 */
[----:B------:R-:W-:Y:S04]  /*38050*/  @P1 STG.E.U16 [R4.64], R12 ;  /* 0x0000000c04001986 */ /* 0x000fe8000c101506 */
[----:B------:R-:W-:Y:S04]  /*38060*/  @P2 STG.E.U16 [R8.64], R13 ;  /* 0x0000000d08002986 */ /* 0x000fe8000c101506 */
[----:B------:R0:W-:Y:S04]  /*38070*/  @P5 STG.E.U16 [R20.64], R16 ;  /* 0x0000001014005986 */ /* 0x0001e8000c101506 */
[----:B------:R-:W3:Y:S04]  /*38080*/  LDL.LU R61, [R1+0x254] ;  /* 0x00025400013d7983 */ /* 0x000ee80000300800 */
[----:B------:R1:W-:Y:S01]  /*38090*/  @P3 STG.E.U16 [R22.64], R24 ;  /* 0x0000001816003986 */ /* 0x0003e2000c101506 */
[----:B0-----:R-:W-:-:S02]  /*380a0*/  PRMT R16, R36, 0x7632, R16 ;  /* 0x0000763224107816 */ /* 0x001fc40000000010 */
[----:B------:R-:W-:Y:S01]  /*380b0*/  PRMT R20, R32, 0x7632, R20 ;  /* 0x0000763220147816 */ /* 0x000fe20000000014 */
[----:B-1----:R-:W3:Y:S04]  /*380c0*/  LDL.LU R23, [R1+0x1630] ;  /* 0x0016300001177983 */ /* 0x002ee80000300800 */
[----:B------:R-:W3:Y:S04]  /*380d0*/  LDL.LU R36, [R1+0x1e4] ;  /* 0x0001e40001247983 */ /* 0x000ee80000300800 */
[----:B------:R-:W3:Y:S01]  /*380e0*/  LDL.LU R32, [R1+0x94] ;  /* 0x0000940001207983 */ /* 0x000ee20000300800 */
[----:B------:R-:W-:-:S02]  /*380f0*/  ISETP.LT.AND P2, PT, R33, c[0x0][0x178], !P0 ;  /* 0x00005e0021007a0c */ /* 0x000fc40004741270 */
[----:B------:R-:W-:Y:S02]  /*38100*/  ISETP.LT.AND P1, PT, R29, c[0x0][0x178], !P0 ;  /* 0x00005e001d007a0c */ /* 0x000fe40004721270 */
[----:B------:R-:W-:Y:S02]  /*38110*/  ISETP.GE.AND P4, PT, R39, c[0x0][0x17c], PT ;  /* 0x00005f0027007a0c */ /* 0x000fe40003f86270 */
[----:B------:R-:W-:Y:S02]  /*38120*/  ISETP.LT.AND P0, PT, R58, c[0x0][0x178], !P0 ;  /* 0x00005e003a007a0c */ /* 0x000fe40004701270 */
[----:B------:R-:W-:Y:S01]  /*38130*/  PRMT R21, R13, 0x7632, R21 ;  /* 0x000076320d157816 */ /* 0x000fe20000000015 */
[C---:B------:R-:W-:Y:S01]  /*38140*/  IMAD.WIDE R12, R0.reuse, 0x2, R48 ;  /* 0x00000002000c7825 */ /* 0x040fe200078e0230 */
[----:B------:R-:W-:Y:S02]  /*38150*/  ISETP.LT.AND P3, PT, R47, c[0x0][0x178], !P4 ;  /* 0x00005e002f007a0c */ /* 0x000fe40006761270 */
[----:B------:R-:W-:Y:S01]  /*38160*/  ISETP.LT.AND P5, PT, R31, c[0x0][0x178], !P4 ;  /* 0x00005e001f007a0c */ /* 0x000fe200067a1270 */
[----:B------:R-:W-:Y:S01]  /*38170*/  IMAD.WIDE R8, R0, 0x2, R42 ;  /* 0x0000000200087825 */ /* 0x000fe200078e022a */
[----:B------:R-:W-:-:S03]  /*38180*/  ISETP.LT.AND P6, PT, R38, c[0x0][0x178], !P4 ;  /* 0x00005e0026007a0c */ /* 0x000fc600067c1270 */
[C---:B------:R-:W-:Y:S01]  /*38190*/  IMAD.WIDE R4, R0.reuse, 0x2, R40 ;  /* 0x0000000200047825 */ /* 0x040fe200078e0228 */
[----:B------:R-:W-:Y:S01]  /*381a0*/  IADD3 R0, R0, c[0x0][0x198], RZ ;  /* 0x0000660000007a10 */ /* 0x000fe20007ffe0ff */
[----:B------:R0:W-:Y:S01]  /*381b0*/  @P2 STG.E.U16 [R12.64], R16 ;  /* 0x000000100c002986 */ /* 0x0001e2000c101506 */
[----:B------:R-:W-:-:S03]  /*381c0*/  ISETP.LT.AND P2, PT, R37, c[0x0][0x178], !P4 ;  /* 0x00005e0025007a0c */ /* 0x000fc60006741270 */
[----:B------:R1:W-:Y:S01]  /*381d0*/  @P1 STG.E.U16 [R8.64], R20 ;  /* 0x0000001408001986 */ /* 0x0003e2000c101506 */
[----:B------:R-:W-:-:S03]  /*381e0*/  ISETP.LT.AND P1, PT, R34, c[0x0][0x178], !P4 ;  /* 0x00005e0022007a0c */ /* 0x000fc60006721270 */
[----:B------:R4:W-:Y:S01]  /*381f0*/  @P0 STG.E.U16 [R4.64], R21 ;  /* 0x0000001504000986 */ /* 0x0009e2000c101506 */
[----:B0-----:R-:W-:-:S04]  /*38200*/  IMAD.WIDE R12, R0, 0x2, R54 ;  /* 0x00000002000c7825 */ /* 0x001fc800078e0236 */
[----:B-1----:R-:W-:-:S04]  /*38210*/  IMAD.WIDE R8, R0, 0x2, R56 ;  /* 0x0000000200087825 */ /* 0x002fc800078e0238 */
[C---:B----4-:R-:W-:Y:S01]  /*38220*/  IMAD.WIDE R4, R0.reuse, 0x2, R2 ;  /* 0x0000000200047825 */ /* 0x050fe200078e0202 */
[----:B------:R-:W-:Y:S02]  /*38230*/  ISETP.GE.AND P0, PT, R35, c[0x0][0x17c], PT ;  /* 0x00005f0023007a0c */ /* 0x000fe40003f06270 */
[----:B------:R-:W-:Y:S01]  /*38240*/  IADD3 R16, R0, c[0x0][0x198], RZ ;  /* 0x0000660000107a10 */ /* 0x000fe20007ffe0ff */
[----:B------:R-:W4:Y:S04]  /*38250*/  LDL.LU R35, [R1+0x1d8] ;  /* 0x0001d80001237983 */ /* 0x000f280000300800 */
[----:B------:R-:W-:Y:S01]  /*38260*/  IMAD.WIDE R20, R16, 0x2, R56 ;  /* 0x0000000210147825 */ /* 0x000fe200078e0238 */
[----:B--2---:R0:W-:Y:S01]  /*38270*/  @P3 STG.E.U16 [R8.64], R30 ;  /* 0x0000001e08003986 */ /* 0x0041e2000c101506 */
[----:B------:R-:W-:-:S03]  /*38280*/  ISETP.LT.AND P3, PT, R33, c[0x0][0x178], !P4 ;  /* 0x00005e0021007a0c */ /* 0x000fc60006761270 */
[----:B---3--:R-:W-:Y:S01]  /*38290*/  @P5 STG.E.U16 [R12.64], R59 ;  /* 0x0000003b0c005986 */ /* 0x008fe2000c101506 */
[----:B------:R-:W-:Y:S02]  /*382a0*/  ISETP.LT.AND P5, PT, R29, c[0x0][0x178], !P4 ;  /* 0x00005e001d007a0c */ /* 0x000fe400067a1270 */
[----:B------:R-:W-:Y:S01]  /*382b0*/  ISETP.LT.AND P4, PT, R58, c[0x0][0x178], !P4 ;  /* 0x00005e003a007a0c */ /* 0x000fe20006781270 */
[----:B------:R1:W-:Y:S01]  /*382c0*/  @P6 STG.E.U16 [R4.64], R60 ;  /* 0x0000003c04006986 */ /* 0x0003e2000c101506 */
[----:B------:R-:W-:Y:S01]  /*382d0*/  ISETP.LT.AND P6, PT, R47, c[0x0][0x178], !P0 ;  /* 0x00005e002f007a0c */ /* 0x000fe200047c1270 */
[----:B0-----:R-:W-:-:S04]  /*382e0*/  IMAD.WIDE R8, R0, 0x2, R52 ;  /* 0x0000000200087825 */ /* 0x001fc800078e0234 */
[C---:B-1----:R-:W-:Y:S01]  /*382f0*/  IMAD.WIDE R4, R0.reuse, 0x2, R50 ;  /* 0x0000000200047825 */ /* 0x042fe200078e0232 */
[----:B------:R0:W-:Y:S03]  /*38300*/  @P1 STG.E.U16 [R8.64], R61 ;  /* 0x0000003d08001986 */ /* 0x0001e6000c101506 */
[----:B------:R-:W-:Y:S01]  /*38310*/  IMAD.WIDE R12, R0, 0x2, R40 ;  /* 0x00000002000c7825 */ /* 0x000fe200078e0228 */
[----:B------:R-:W-:Y:S02]  /*38320*/  PRMT R22, R30, 0x7632, R22 ;  /* 0x000076321e167816 */ /* 0x000fe40000000016 */
[----:B------:R-:W2:Y:S01]  /*38330*/  LDL.LU R30, [R1+0x188] ;  /* 0x00018800011e7983 */ /* 0x000ea20000300800 */
[----:B0-----:R-:W-:-:S03]  /*38340*/  IMAD.WIDE R8, R0, 0x2, R48 ;  /* 0x0000000200087825 */ /* 0x001fc600078e0230 */
[----:B------:R0:W-:Y:S01]  /*38350*/  @P2 STG.E.U16 [R4.64], R36 ;  /* 0x0000002404002986 */ /* 0x0001e2000c101506 */
[----:B------:R-:W-:-:S03]  /*38360*/  ISETP.LT.AND P2, PT, R31, c[0x0][0x178], !P0 ;  /* 0x00005e001f007a0c */ /* 0x000fc60004741270 */
[----:B------:R-:W-:Y:S01]  /*38370*/  @P3 STG.E.U16 [R8.64], R32 ;  /* 0x0000002008003986 */ /* 0x000fe2000c101506 */
[----:B0-----:R-:W-:-:S05]  /*38380*/  IMAD.WIDE R4, R0, 0x2, R42 ;  /* 0x0000000200047825 */ /* 0x001fca00078e022a */
[----:B------:R-:W-:Y:S04]  /*38390*/  @P5 STG.E.U16 [R4.64], R45 ;  /* 0x0000002d04005986 */ /* 0x000fe8000c101506 */
[----:B------:R0:W-:Y:S01]  /*383a0*/  @P4 STG.E.U16 [R12.64], R17 ;  /* 0x000000110c004986 */ /* 0x0001e2000c101506 */
[----:B------:R-:W-:-:S03]  /*383b0*/  ISETP.LT.AND P4, PT, R38, c[0x0][0x178], !P0 ;  /* 0x00005e0026007a0c */ /* 0x000fc60004781270 */
[----:B------:R1:W-:Y:S01]  /*383c0*/  @P6 STG.E.U16 [R20.64], R22 ;  /* 0x0000001614006986 */ /* 0x0003e2000c101506 */
[----:B------:R-:W-:-:S03]  /*383d0*/  ISETP.GE.AND P1, PT, R23, c[0x0][0x17c], PT ;  /* 0x00005f0017007a0c */ /* 0x000fc60003f26270 */
[----:B------:R-:W3:Y:S01]  /*383e0*/  LDL.LU R23, [R1+0x1634] ;  /* 0x0016340001177983 */ /* 0x000ee20000300800 */
[----:B0-----:R-:W-:Y:S01]  /*383f0*/  IMAD.WIDE R12, R16, 0x2, R54 ;  /* 0x00000002100c7825 */ /* 0x001fe200078e0236 */
[----:B-1----:R-:W-:Y:S02]  /*38400*/  PRMT R20, R59, 0x7632, R20 ;  /* 0x000076323b147816 */ /* 0x002fe40000000014 */
[----:B------:R-:W3:Y:S01]  /*38410*/  LDL.LU R22, [R1+0x1638] ;  /* 0x0016380001167983 */ /* 0x000ee20000300800 */
[----:B------:R-:W-:Y:S01]  /*38420*/  PRMT R0, R60, 0x7632, R0 ;  /* 0x000076323c007816 */ /* 0x000fe20000000000 */
[----:B------:R-:W-:Y:S01]  /*38430*/  IMAD.WIDE R8, R16, 0x2, R2 ;  /* 0x0000000210087825 */ /* 0x000fe200078e0202 */
[----:B------:R-:W-:Y:S01]  /*38440*/  PRMT R17, R61, 0x7632, R17 ;  /* 0x000076323d117816 */ /* 0x000fe20000000011 */
[----:B------:R-:W3:Y:S04]  /*38450*/  LDL.LU R59, [R1+0x138] ;  /* 0x00013800013b7983 */ /* 0x000ee80000300800 */
[----:B------:R0:W-:Y:S04]  /*38460*/  @P2 STG.E.U16 [R12.64], R20 ;  /* 0x000000140c002986 */ /* 0x0001e8000c101506 */
[----:B------:R-:W3:Y:S04]  /*38470*/  LDL.LU R60, [R1+0xe8] ;  /* 0x0000e800013c7983 */ /* 0x000ee80000300800 */
[----:B------:R-:W3:Y:S01]  /*38480*/  LDL.LU R61, [R1+0xd8] ;  /* 0x0000d800013d7983 */ /* 0x000ee20000300800 */
[----:B0-----:R-:W-:-:S03]  /*38490*/  PRMT R20, R36, 0x7632, R20 ;  /* 0x0000763224147816 */ /* 0x001fc60000000014 */
[----:B------:R-:W3:Y:S04]  /*384a0*/  LDL.LU R36, [R1+0xc8] ;  /* 0x0000c80001247983 */ /* 0x000ee80000300800 */
[----:B------:R0:W-:Y:S02]  /*384b0*/  @P4 STG.E.U16 [R8.64], R0 ;  /* 0x0000000008004986 */ /* 0x0001e4000c101506 */
[----:B0-----:R-:W-:Y:S02]  /*384c0*/  PRMT R0, R32, 0x7632, R0 ;  /* 0x0000763220007816 */ /* 0x001fe40000000000 */
[----:B------:R-:W3:Y:S01]  /*384d0*/  LDL.LU R32, [R1+0x88] ;  /* 0x0000880001207983 */ /* 0x000ee20000300800 */
[----:B------:R-:W-:Y:S02]  /*384e0*/  ISETP.LT.AND P5, PT, R34, c[0x0][0x178], !P0 ;  /* 0x00005e0022007a0c */ /* 0x000fe400047a1270 */
[----:B------:R-:W-:-:S02]  /*384f0*/  ISETP.LT.AND P6, PT, R37, c[0x0][0x178], !P0 ;  /* 0x00005e0025007a0c */ /* 0x000fc400047c1270 */
[----:B------:R-:W-:Y:S01]  /*38500*/  ISETP.LT.AND P3, PT, R33, c[0x0][0x178], !P0 ;  /* 0x00005e0021007a0c */ /* 0x000fe20004761270 */
[C---:B------:R-:W-:Y:S01]  /*38510*/  IMAD.WIDE R4, R16.reuse, 0x2, R52 ;  /* 0x0000000210047825 */ /* 0x040fe200078e0234 */
[----:B------:R-:W-:Y:S01]  /*38520*/  ISETP.LT.AND P4, PT, R29, c[0x0][0x178], !P0 ;  /* 0x00005e001d007a0c */ /* 0x000fe20004781270 */
[----:B------:R-:W3:Y:S02]  /*38530*/  LDL.LU R39, [R1+0x163c] ;  /* 0x00163c0001277983 */ /* 0x000ee40000300800 */
[----:B------:R-:W-:Y:S01]  /*38540*/  IMAD.WIDE R12, R16, 0x2, R50 ;  /* 0x00000002100c7825 */ /* 0x000fe200078e0232 */
[----:B------:R-:W-:-:S03]  /*38550*/  ISETP.LT.AND P0, PT, R58, c[0x0][0x178], !P0 ;  /* 0x00005e003a007a0c */ /* 0x000fc60004701270 */
[----:B------:R0:W-:Y:S01]  /*38560*/  @P5 STG.E.U16 [R4.64], R17 ;  /* 0x0000001104005986 */ /* 0x0001e2000c101506 */
[----:B------:R-:W-:-:S03]  /*38570*/  ISETP.LT.AND P5, PT, R47, c[0x0][0x178], !P1 ;  /* 0x00005e002f007a0c */ /* 0x000fc60004fa1270 */
[----:B------:R1:W-:Y:S01]  /*38580*/  @P6 STG.E.U16 [R12.64], R20 ;  /* 0x000000140c006986 */ /* 0x0003e2000c101506 */
[----:B0-----:R-:W-:Y:S01]  /*38590*/  IMAD.WIDE R4, R16, 0x2, R48 ;  /* 0x0000000210047825 */ /* 0x001fe200078e0230 */
[----:B------:R-:W-:-:S04]  /*385a0*/  ISETP.LT.AND P6, PT, R31, c[0x0][0x178], !P1 ;  /* 0x00005e001f007a0c */ /* 0x000fc80004fc1270 */
[----:B------:R0:W-:Y:S01]  /*385b0*/  @P3 STG.E.U16 [R4.64], R0 ;  /* 0x0000000004003986 */ /* 0x0001e2000c101506 */
[----:B------:R-:W-:Y:S02]  /*385c0*/  PRMT R45, R45, 0x7632, R45 ;  /* 0x000076322d2d7816 */ /* 0x000fe4000000002d */
[----:B-1----:R-:W-:Y:S02]  /*385d0*/  PRMT R20, R17, 0x7632, R20 ;  /* 0x0000763211147816 */ /* 0x002fe40000000014 */
[C---:B0-----:R-:W-:Y:S01]  /*385e0*/  IADD3 R0, R16.reuse, c[0x0][0x198], RZ ;  /* 0x0000660010007a10 */ /* 0x041fe20007ffe0ff */
[----:B------:R-:W-:-:S04]  /*385f0*/  IMAD.WIDE R4, R16, 0x2, R42 ;  /* 0x0000000210047825 */ /* 0x000fc800078e022a */
[----:B------:R-:W-:Y:S01]  /*38600*/  IMAD.WIDE R16, R16, 0x2, R40 ;  /* 0x0000000210107825 */ /* 0x000fe200078e0228 */
[----:B------:R-:W-:-:S03]  /*38610*/  ISETP.LT.AND P2, PT, R38, c[0x0][0x178], !P1 ;  /* 0x00005e0026007a0c */ /* 0x000fc60004f41270 */
[----:B------:R-:W-:Y:S01]  /*38620*/  IMAD.WIDE R8, R0, 0x2, R56 ;  /* 0x0000000200087825 */ /* 0x000fe200078e0238 */
[----:B------:R0:W-:Y:S01]  /*38630*/  @P4 STG.E.U16 [R4.64], R45 ;  /* 0x0000002d04004986 */ /* 0x0001e2000c101506 */
[----:B------:R-:W-:Y:S02]  /*38640*/  ISETP.LT.AND P3, PT, R34, c[0x0][0x178], !P1 ;  /* 0x00005e0022007a0c */ /* 0x000fe40004f61270 */
[----:B------:R-:W-:Y:S01]  /*38650*/  IMAD.WIDE R12, R0, 0x2, R54 ;  /* 0x00000002000c7825 */ /* 0x000fe200078e0236 */
[----:B------:R1:W-:Y:S01]  /*38660*/  @P0 STG.E.U16 [R16.64], R20 ;  /* 0x0000001410000986 */ /* 0x0003e2000c101506 */
[----:B------:R-:W-:-:S03]  /*38670*/  ISETP.LT.AND P4, PT, R37, c[0x0][0x178], !P1 ;  /* 0x00005e0025007a0c */ /* 0x000fc60004f81270 */
[----:B----4-:R4:W-:Y:S01]  /*38680*/  @P5 STG.E.U16 [R8.64], R35 ;  /* 0x0000002308005986 */ /* 0x0109e2000c101506 */
[----:B------:R-:W-:Y:S01]  /*38690*/  ISETP.LT.AND P5, PT, R33, c[0x0][0x178], !P1 ;  /* 0x00005e0021007a0c */ /* 0x000fe20004fa1270 */
[----:B0-----:R-:W-:-:S04]  /*386a0*/  IMAD.WIDE R4, R0, 0x2, R2 ;  /* 0x0000000200047825 */ /* 0x001fc800078e0202 */
[----:B-1----:R-:W-:-:S04]  /*386b0*/  IMAD.WIDE R16, R0, 0x2, R52 ;  /* 0x0000000200107825 */ /* 0x002fc800078e0234 */
[----:B----4-:R-:W-:Y:S01]  /*386c0*/  IMAD.WIDE R8, R0, 0x2, R48 ;  /* 0x0000000200087825 */ /* 0x010fe200078e0230 */
[----:B--2---:R0:W-:Y:S01]  /*386d0*/  @P6 STG.E.U16 [R12.64], R30 ;  /* 0x0000001e0c006986 */ /* 0x0041e2000c101506 */
[----:B------:R-:W-:Y:S02]  /*386e0*/  ISETP.LT.AND P6, PT, R29, c[0x0][0x178], !P1 ;  /* 0x00005e001d007a0c */ /* 0x000fe40004fc1270 */
[----:B------:R-:W-:Y:S01]  /*386f0*/  ISETP.LT.AND P1, PT, R58, c[0x0][0x178], !P1 ;  /* 0x00005e003a007a0c */ /* 0x000fe20004f21270 */
[----:B0-----:R-:W-:Y:S01]  /*38700*/  IMAD.WIDE R12, R0, 0x2, R50 ;  /* 0x00000002000c7825 */ /* 0x001fe200078e0232 */
[----:B---3--:R-:W-:Y:S02]  /*38710*/  ISETP.GE.AND P0, PT, R23, c[0x0][0x17c], PT ;  /* 0x00005f0017007a0c */ /* 0x008fe40003f06270 */
[----:B------:R-:W2:Y:S04]  /*38720*/  LDL.LU R23, [R1+0x1640] ;  /* 0x0016400001177983 */ /* 0x000ea80000300800 */
[----:B------:R0:W-:Y:S04]  /*38730*/  @P2 STG.E.U16 [R4.64], R59 ;  /* 0x0000003b04002986 */ /* 0x0001e8000c101506 */
[----:B------:R1:W-:Y:S01]  /*38740*/  @P3 STG.E.U16 [R16.64], R60 ;  /* 0x0000003c10003986 */ /* 0x0003e2000c101506 */
[----:B------:R-:W-:-:S03]  /*38750*/  ISETP.LT.AND P3, PT, R47, c[0x0][0x178], !P0 ;  /* 0x00005e002f007a0c */ /* 0x000fc60004761270 */
[----:B------:R3:W-:Y:S01]  /*38760*/  @P4 STG.E.U16 [R12.64], R61 ;  /* 0x0000003d0c004986 */ /* 0x0007e2000c101506 */
[----:B0-----:R-:W-:Y:S01]  /*38770*/  IMAD.WIDE R4, R0, 0x2, R42 ;  /* 0x0000000200047825 */ /* 0x001fe200078e022a */
[----:B------:R-:W-:Y:S02]  /*38780*/  ISETP.LT.AND P4, PT, R31, c[0x0][0x178], !P0 ;  /* 0x00005e001f007a0c */ /* 0x000fe40004781270 */
[----:B------:R0:W-:Y:S01]  /*38790*/  @P5 STG.E.U16 [R8.64], R36 ;  /* 0x0000002408005986 */ /* 0x0001e2000c101506 */
[----:B------:R-:W-:Y:S01]  /*387a0*/  ISETP.LT.AND P5, PT, R38, c[0x0][0x178], !P0 ;  /* 0x00005e0026007a0c */ /* 0x000fe200047a1270 */
[C---:B-1----:R-:W-:Y:S01]  /*387b0*/  IMAD.WIDE R16, R0.reuse, 0x2, R40 ;  /* 0x0000000200107825 */ /* 0x042fe200078e0228 */
[----:B------:R-:W-:-:S05]  /*387c0*/  IADD3 R0, R0, c[0x0][0x198], RZ ;  /* 0x0000660000007a10 */ /* 0x000fca0007ffe0ff */
[----:B---3--:R-:W-:-:S04]  /*387d0*/  IMAD.WIDE R12, R0, 0x2, R56 ;  /* 0x00000002000c7825 */ /* 0x008fc800078e0238 */
[----:B0-----:R-:W-:Y:S01]  /*387e0*/  IMAD.WIDE R8, R0, 0x2, R54 ;  /* 0x0000000200087825 */ /* 0x001fe200078e0236 */
[----:B------:R0:W-:Y:S01]  /*387f0*/  @P6 STG.E.U16 [R4.64], R32 ;  /* 0x0000002004006986 */ /* 0x0001e2000c101506 */
[----:B------:R-:W-:-:S03]  /*38800*/  ISETP.LT.AND P6, PT, R34, c[0x0][0x178], !P0 ;  /* 0x00005e0022007a0c */ /* 0x000fc600047c1270 */
[----:B------:R1:W-:Y:S01]  /*38810*/  @P1 STG.E.U16 [R16.64], R6 ;  /* 0x0000000610001986 */ /* 0x0003e2000c101506 */
[----:B------:R-:W-:Y:S01]  /*38820*/  ISETP.LT.AND P1, PT, R37, c[0x0][0x178], !P0 ;  /* 0x00005e0025007a0c */ /* 0x000fe20004721270 */
[----:B0-----:R-:W-:Y:S01]  /*38830*/  IMAD.WIDE R4, R0, 0x2, R2 ;  /* 0x0000000200047825 */ /* 0x001fe200078e0202 */
[----:B-1----:R-:W-:Y:S02]  /*38840*/  PRMT R17, R35, 0x7632, R17 ;  /* 0x0000763223117816 */ /* 0x002fe40000000011 */
[----:B------:R-:W-:Y:S01]  /*38850*/  PRMT R6, R30, 0x7632, R6 ;  /* 0x000076321e067816 */ /* 0x000fe20000000006 */
[----:B------:R-:W3:Y:S01]  /*38860*/  LDL.LU R35, [R1+0x2f8] ;  /* 0x0002f80001237983 */ /* 0x000ee20000300800 */
[----:B------:R-:W-:-:S03]  /*38870*/  PRMT R16, R59, 0x7632, R16 ;  /* 0x000076323b107816 */ /* 0x000fc60000000010 */
[----:B------:R0:W-:Y:S04]  /*38880*/  @P3 STG.E.U16 [R12.64], R17 ;  /* 0x000000110c003986 */ /* 0x0001e8000c101506 */
[----:B------:R1:W-:Y:S04]  /*38890*/  @P4 STG.E.U16 [R8.64], R6 ;  /* 0x0000000608004986 */ /* 0x0003e8000c101506 */
[----:B------:R4:W-:Y:S01]  /*388a0*/  @P5 STG.E.U16 [R4.64], R16 ;  /* 0x0000001004005986 */ /* 0x0009e2000c101506 */
[----:B0-----:R-:W-:Y:S01]  /*388b0*/  PRMT R17, R60, 0x7632, R17 ;  /* 0x000076323c117816 */ /* 0x001fe20000000011 */
[----:B------:R-:W-:-:S02]  /*388c0*/  IMAD.WIDE R12, R0, 0x2, R52 ;  /* 0x00000002000c7825 */ /* 0x000fc400078e0234 */
[----:B------:R-:W2:Y:S01]  /*388d0*/  LDL.LU R30, [R1+0x298] ;  /* 0x00029800011e7983 */ /* 0x000ea20000300800 */
[----:B-1----:R-:W-:-:S03]  /*388e0*/  PRMT R6, R61, 0x7632, R6 ;  /* 0x000076323d067816 */ /* 0x002fc60000000006 */
[----:B------:R-:W2:Y:S01]  /*388f0*/  LDL.LU R59, [R1+0x288] ;  /* 0x00028800013b7983 */ /* 0x000ea20000300800 */
[----:B----4-:R-:W-:Y:S01]  /*38900*/  IMAD.WIDE R4, R0, 0x2, R50 ;  /* 0x0000000200047825 */ /* 0x010fe200078e0232 */
[----:B------:R-:W-:Y:S02]  /*38910*/  ISETP.GE.AND P2, PT, R22, c[0x0][0x17c], PT ;  /* 0x00005f0016007a0c */ /* 0x000fe40003f46270 */
[----:B------:R-:W-:Y:S04]  /*38920*/  @P6 STG.E.U16 [R12.64], R17 ;  /* 0x000000110c006986 */ /* 0x000fe8000c101506 */
[----:B------:R-:W4:Y:S04]  /*38930*/  LDL.LU R60, [R1+0x268] ;  /* 0x00026800013c7983 */ /* 0x000f280000300800 */
[----:B------:R0:W-:Y:S04]  /*38940*/  @P1 STG.E.U16 [R4.64], R6 ;  /* 0x0000000604001986 */ /* 0x0001e8000c101506 */
[----:B------:R-:W4:Y:S04]  /*38950*/  LDL.LU R61, [R1+0x208] ;  /* 0x00020800013d7983 */ /* 0x000f280000300800 */
[----:B------:R-:W4:Y:S01]  /*38960*/  LDL.LU R22, [R1+0x1644] ;  /* 0x0016440001167983 */ /* 0x000f220000300800 */
[----:B0-----:R-:W-:-:S03]  /*38970*/  PRMT R5, R36, 0x7632, R5 ;  /* 0x0000763224057816 */ /* 0x001fc60000000005 */
[----:B------:R-:W4:Y:S01]  /*38980*/  LDL.LU R36, [R1+0xb8] ;  /* 0x0000b80001247983 */ /* 0x000f220000300800 */
[----:B------:R-:W-:-:S03]  /*38990*/  PRMT R6, R32, 0x7632, R6 ;  /* 0x0000763220067816 */ /* 0x000fc60000000006 */
[----:B------:R-:W4:Y:S01]  /*389a0*/  LDL.LU R32, [R1+0x78] ;  /* 0x0000780001207983 */ /* 0x000f220000300800 */
[----:B------:R-:W-:Y:S02]  /*389b0*/  ISETP.LT.AND P3, PT, R33, c[0x0][0x178], !P0 ;  /* 0x00005e0021007a0c */ /* 0x000fe40004761270 */
[----:B------:R-:W-:Y:S02]  /*389c0*/  ISETP.LT.AND P4, PT, R29, c[0x0][0x178], !P0 ;  /* 0x00005e001d007a0c */ /* 0x000fe40004781270 */
[----:B------:R-:W-:Y:S01]  /*389d0*/  ISETP.LT.AND P0, PT, R58, c[0x0][0x178], !P0 ;  /* 0x00005e003a007a0c */ /* 0x000fe20004701270 */
[C---:B------:R-:W-:Y:S01]  /*389e0*/  IMAD.WIDE R8, R0.reuse, 0x2, R48 ;  /* 0x0000000200087825 */ /* 0x040fe200078e0230 */
[----:B------:R-:W-:Y:S02]  /*389f0*/  ISETP.LT.AND P5, PT, R47, c[0x0][0x178], !P2 ;  /* 0x00005e002f007a0c */ /* 0x000fe400057a1270 */
[C---:B------:R-:W-:Y:S01]  /*38a00*/  IADD3 R4, R0.reuse, c[0x0][0x198], RZ ;  /* 0x0000660000047a10 */ /* 0x040fe20007ffe0ff */
[----:B------:R-:W-:Y:S01]  /*38a10*/  IMAD.WIDE R12, R0, 0x2, R42 ;  /* 0x00000002000c7825 */ /* 0x000fe200078e022a */
[----:B------:R-:W-:-:S02]  /*38a20*/  ISETP.LT.AND P1, PT, R31, c[0x0][0x178], !P2 ;  /* 0x00005e001f007a0c */ /* 0x000fc40005721270 */
[----:B------:R-:W-:Y:S01]  /*38a30*/  PRMT R20, R6, 0x7632, R20 ;  /* 0x0000763206147816 */ /* 0x000fe20000000014 */
[----:B------:R-:W-:Y:S01]  /*38a40*/  @P3 STG.E.U16 [R8.64], R5 ;  /* 0x0000000508003986 */ /* 0x000fe2000c101506 */
[----:B------:R-:W-:-:S03]  /*38a50*/  IMAD.WIDE R16, R0, 0x2, R40 ;  /* 0x0000000200107825 */ /* 0x000fc600078e0228 */
[----:B------:R0:W-:Y:S01]  /*38a60*/  @P4 STG.E.U16 [R12.64], R6 ;  /* 0x000000060c004986 */ /* 0x0001e2000c101506 */
[----:B------:R-:W-:Y:S02]  /*38a70*/  ISETP.LT.AND P4, PT, R38, c[0x0][0x178], !P2 ;  /* 0x00005e0026007a0c */ /* 0x000fe40005781270 */
[----:B------:R-:W-:Y:S01]  /*38a80*/  ISETP.LT.AND P3, PT, R34, c[0x0][0x178], !P2 ;  /* 0x00005e0022007a0c */ /* 0x000fe20005761270 */
[----:B------:R1:W-:Y:S01]  /*38a90*/  @P0 STG.E.U16 [R16.64], R20 ;  /* 0x0000001410000986 */ /* 0x0003e2000c101506 */
[----:B------:R-:W-:Y:S01]  /*38aa0*/  ISETP.LT.AND P6, PT, R37, c[0x0][0x178], !P2 ;  /* 0x00005e0025007a0c */ /* 0x000fe200057c1270 */
[----:B0-----:R-:W-:-:S04]  /*38ab0*/  IMAD.WIDE R12, R4, 0x2, R56 ;  /* 0x00000002040c7825 */ /* 0x001fc800078e0238 */
[----:B------:R-:W-:-:S04]  /*38ac0*/  IMAD.WIDE R8, R4, 0x2, R54 ;  /* 0x0000000204087825 */ /* 0x000fc800078e0236 */
[C---:B-1----:R-:W-:Y:S01]  /*38ad0*/  IMAD.WIDE R16, R4.reuse, 0x2, R2 ;  /* 0x0000000204107825 */ /* 0x042fe200078e0202 */
[----:B------:R-:W-:Y:S02]  /*38ae0*/  ISETP.GE.AND P0, PT, R39, c[0x0][0x17c], PT ;  /* 0x00005f0027007a0c */ /* 0x000fe40003f06270 */
[C---:B------:R-:W-:Y:S01]  /*38af0*/  IADD3 R0, R4.reuse, c[0x0][0x198], RZ ;  /* 0x0000660004007a10 */ /* 0x040fe20007ffe0ff */
[----:B---3--:R0:W-:Y:S01]  /*38b00*/  @P5 STG.E.U16 [R12.64], R35 ;  /* 0x000000230c005986 */ /* 0x0081e2000c101506 */
[----:B------:R-:W-:Y:S01]  /*38b10*/  ISETP.LT.AND P5, PT, R33, c[0x0][0x178], !P2 ;  /* 0x00005e0021007a0c */ /* 0x000fe200057a1270 */
[C---:B0-----:R-:W-:Y:S02]  /*38b20*/  IMAD.WIDE R12, R4.reuse, 0x2, R52 ;  /* 0x00000002040c7825 */ /* 0x041fe400078e0234 */
[----:B--2---:R0:W-:Y:S04]  /*38b30*/  @P1 STG.E.U16 [R8.64], R30 ;  /* 0x0000001e08001986 */ /* 0x0041e8000c101506 */
[----:B------:R1:W-:Y:S01]  /*38b40*/  @P4 STG.E.U16 [R16.64], R59 ;  /* 0x0000003b10004986 */ /* 0x0003e2000c101506 */
[----:B------:R-:W-:Y:S01]  /*38b50*/  ISETP.LT.AND P4, PT, R29, c[0x0][0x178], !P2 ;  /* 0x00005e001d007a0c */ /* 0x000fe20005781270 */
[----:B0-----:R-:W-:-:S02]  /*38b60*/  IMAD.WIDE R8, R4, 0x2, R50 ;  /* 0x0000000204087825 */ /* 0x001fc400078e0232 */
[----:B----4-:R0:W-:Y:S02]  /*38b70*/  @P3 STG.E.U16 [R12.64], R60 ;  /* 0x0000003c0c003986 */ /* 0x0101e4000c101506 */
[----:B-1----:R-:W-:Y:S01]  /*38b80*/  IMAD.WIDE R16, R4, 0x2, R48 ;  /* 0x0000000204107825 */ /* 0x002fe200078e0230 */
[----:B------:R-:W-:Y:S01]  /*38b90*/  ISETP.LT.AND P3, PT, R58, c[0x0][0x178], !P2 ;  /* 0x00005e003a007a0c */ /* 0x000fe20005761270 */
[----:B------:R1:W-:Y:S01]  /*38ba0*/  @P6 STG.E.U16 [R8.64], R61 ;  /* 0x0000003d08006986 */ /* 0x0003e2000c101506 */
[----:B------:R-:W-:Y:S02]  /*38bb0*/  ISETP.LT.AND P6, PT, R47, c[0x0][0x178], !P0 ;  /* 0x00005e002f007a0c */ /* 0x000fe400047c1270 */
[----:B------:R-:W-:Y:S01]  /*38bc0*/  PRMT R6, R35, 0x7632, R6 ;  /* 0x0000763223067816 */ /* 0x000fe20000000006 */
[C---:B0-----:R-:W-:Y:S01]  /*38bd0*/  IMAD.WIDE R12, R4.reuse, 0x2, R40 ;  /* 0x00000002040c7825 */ /* 0x041fe200078e0228 */
[----:B------:R-:W2:Y:S04]  /*38be0*/  LDL.LU R35, [R1+0x328] ;  /* 0x0003280001237983 */ /* 0x000ea80000300800 */
[----:B------:R0:W-:Y:S01]  /*38bf0*/  @P5 STG.E.U16 [R16.64], R36 ;  /* 0x0000002410005986 */ /* 0x0001e2000c101506 */
[----:B------:R-:W-:Y:S01]  /*38c00*/  ISETP.LT.AND P5, PT, R31, c[0x0][0x178], !P0 ;  /* 0x00005e001f007a0c */ /* 0x000fe200047a1270 */
[----:B-1----:R-:W-:-:S04]  /*38c10*/  IMAD.WIDE R8, R4, 0x2, R42 ;  /* 0x0000000204087825 */ /* 0x002fc800078e022a */
[----:B------:R-:W-:Y:S01]  /*38c20*/  IMAD.WIDE R4, R0, 0x2, R56 ;  /* 0x0000000200047825 */ /* 0x000fe200078e0238 */
[----:B------:R1:W-:Y:S01]  /*38c30*/  @P4 STG.E.U16 [R8.64], R32 ;  /* 0x0000002008004986 */ /* 0x0003e2000c101506 */
[----:B------:R-:W-:Y:S02]  /*38c40*/  ISETP.LT.AND P4, PT, R38, c[0x0][0x178], !P0 ;  /* 0x00005e0026007a0c */ /* 0x000fe40004781270 */
[----:B0-----:R-:W-:Y:S01]  /*38c50*/  PRMT R16, R30, 0x7632, R16 ;  /* 0x000076321e107816 */ /* 0x001fe20000000010 */
[----:B------:R-:W-:Y:S01]  /*38c60*/  @P3 STG.E.U16 [R12.64], R10 ;  /* 0x0000000a0c003986 */ /* 0x000fe2000c101506 */
[----:B------:R-:W-:Y:S01]  /*38c70*/  ISETP.GE.AND P2, PT, R22, c[0x0][0x17c], PT ;  /* 0x00005f0016007a0c */ /* 0x000fe20003f46270 */
[----:B-1----:R-:W-:Y:S02]  /*38c80*/  IMAD.WIDE R8, R0, 0x2, R54 ;  /* 0x0000000200087825 */ /* 0x002fe400078e0236 */
[----:B------:R0:W-:Y:S01]  /*38c90*/  @P6 STG.E.U16 [R4.64], R6 ;  /* 0x0000000604006986 */ /* 0x0001e2000c101506 */
[----:B------:R-:W-:-:S02]  /*38ca0*/  ISETP.LT.AND P6, PT, R34, c[0x0][0x178], !P0 ;  /* 0x00005e0022007a0c */ /* 0x000fc400047c1270 */
[----:B------:R-:W-:Y:S01]  /*38cb0*/  ISETP.LT.AND P3, PT, R37, c[0x0][0x178], !P0 ;  /* 0x00005e0025007a0c */ /* 0x000fe20004761270 */
[----:B------:R1:W-:Y:S01]  /*38cc0*/  @P5 STG.E.U16 [R8.64], R16 ;  /* 0x0000001008005986 */ /* 0x0003e2000c101506 */
[----:B------:R-:W-:-:S03]  /*38cd0*/  ISETP.LT.AND P5, PT, R33, c[0x0][0x178], !P0 ;  /* 0x00005e0021007a0c */ /* 0x000fc600047a1270 */
[----:B------:R-:W3:Y:S01]  /*38ce0*/  LDL.LU R30, [R1+0x308] ;  /* 0x00030800011e7983 */ /* 0x000ee20000300800 */
[----:B0-----:R-:W-:-:S03]  /*38cf0*/  PRMT R6, R59, 0x7632, R6 ;  /* 0x000076323b067816 */ /* 0x001fc60000000006 */
[----:B------:R-:W4:Y:S04]  /*38d00*/  LDL.LU R22, [R1+0x1648] ;  /* 0x0016480001167983 */ /* 0x000f280000300800 */
[----:B------:R-:W4:Y:S01]  /*38d10*/  LDL.LU R59, [R1+0x2d8] ;  /* 0x0002d800013b7983 */ /* 0x000f220000300800 */
[----:B------:R-:W-:Y:S01]  /*38d20*/  PRMT R10, R60, 0x7632, R10 ;  /* 0x000076323c0a7816 */ /* 0x000fe2000000000a */
[C---:B------:R-:W-:Y:S01]  /*38d30*/  IMAD.WIDE R4, R0.reuse, 0x2, R2 ;  /* 0x0000000200047825 */ /* 0x040fe200078e0202 */
[----:B------:R-:W-:Y:S01]  /*38d40*/  PRMT R20, R61, 0x7632, R20 ;  /* 0x000076323d147816 */ /* 0x000fe20000000014 */
[----:B------:R-:W4:Y:S02]  /*38d50*/  LDL.LU R60, [R1+0x278] ;  /* 0x00027800013c7983 */ /* 0x000f240000300800 */
[----:B-1----:R-:W-:Y:S01]  /*38d60*/  IMAD.WIDE R8, R0, 0x2, R52 ;  /* 0x0000000200087825 */ /* 0x002fe200078e0234 */
[----:B------:R-:W-:Y:S01]  /*38d70*/  PRMT R21, R36, 0x7632, R21 ;  /* 0x0000763224157816 */ /* 0x000fe20000000015 */
[----:B------:R-:W4:Y:S02]  /*38d80*/  LDL.LU R61, [R1+0x1f8] ;  /* 0x0001f800013d7983 */ /* 0x000f240000300800 */
[----:B------:R-:W-:-:S02]  /*38d90*/  IMAD.WIDE R12, R0, 0x2, R50 ;  /* 0x00000002000c7825 */ /* 0x000fc400078e0232 */
[----:B------:R-:W-:Y:S02]  /*38da0*/  @P4 STG.E.U16 [R4.64], R6 ;  /* 0x0000000604004986 */ /* 0x000fe4000c101506 */
[----:B------:R-:W-:Y:S02]  /*38db0*/  IMAD.WIDE R16, R0, 0x2, R48 ;  /* 0x0000000200107825 */ /* 0x000fe400078e0230 */
[----:B------:R-:W-:Y:S04]  /*38dc0*/  @P6 STG.E.U16 [R8.64], R10 ;  /* 0x0000000a08006986 */ /* 0x000fe8000c101506 */
[----:B------:R-:W-:Y:S04]  /*38dd0*/  @P3 STG.E.U16 [R12.64], R20 ;  /* 0x000000140c003986 */ /* 0x000fe8000c101506 */
[----:B------:R0:W-:Y:S04]  /*38de0*/  @P5 STG.E.U16 [R16.64], R21 ;  /* 0x0000001510005986 */ /* 0x0001e8000c101506 */
[----:B------:R-:W4:Y:S01]  /*38df0*/  LDL.LU R36, [R1+0xa8] ;  /* 0x0000a80001247983 */ /* 0x000f220000300800 */
[----:B0-----:R-:W-:-:S03]  /*38e00*/  PRMT R16, R32, 0x7632, R16 ;  /* 0x0000763220107816 */ /* 0x001fc60000000010 */
[----:B------:R-:W4:Y:S01]  /*38e10*/  LDL.LU R32, [R1+0x68] ;  /* 0x0000680001207983 */ /* 0x000f220000300800 */
        /* <DEDUP_REMOVED lines=10> */
[----:B------:R-:W-:Y:S01]  /*38ec0*/  IMAD.WIDE R8, R6, 0x2, R56 ;  /* 0x0000000206087825 */ /* 0x000fe200078e0238 */
[----:B------:R0:W-:Y:S01]  /*38ed0*/  @P4 STG.E.U16 [R4.64], R16 ;  /* 0x0000001004004986 */ /* 0x0001e2000c101506 */
[----:B------:R-:W-:-:S03]  /*38ee0*/  ISETP.LT.AND P4, PT, R34, c[0x0][0x178], !P1 ;  /* 0x00005e0022007a0c */ /* 0x000fc60004f81270 */
[----:B------:R1:W-:Y:S01]  /*38ef0*/  @P0 STG.E.U16 [R12.64], R10 ;  /* 0x0000000a0c000986 */ /* 0x0003e2000c101506 */
[C---:B0-----:R-:W-:Y:S01]  /*38f00*/  IMAD.WIDE R4, R6.reuse, 0x2, R54 ;  /* 0x0000000206047825 */ /* 0x041fe200078e0236 */
[----:B------:R-:W-:-:S03]  /*38f10*/  IADD3 R0, R6, c[0x0][0x198], RZ ;  /* 0x0000660006007a10 */ /* 0x000fc60007ffe0ff */
[C---:B-1----:R-:W-:Y:S01]  /*38f20*/  IMAD.WIDE R12, R6.reuse, 0x2, R40 ;  /* 0x00000002060c7825 */ /* 0x042fe200078e0228 */
[----:B--2---:R0:W-:Y:S01]  /*38f30*/  @P5 STG.E.U16 [R8.64], R35 ;  /* 0x0000002308005986 */ /* 0x0041e2000c101506 */
[----:B------:R-:W-:Y:S02]  /*38f40*/  ISETP.LT.AND P5, PT, R37, c[0x0][0x178], !P1 ;  /* 0x00005e0025007a0c */ /* 0x000fe40004fa1270 */
[----:B0-----:R-:W-:Y:S01]  /*38f50*/  IMAD.WIDE R8, R6, 0x2, R2 ;  /* 0x0000000206087825 */ /* 0x001fe200078e0202 */
[----:B------:R-:W-:Y:S01]  /*38f60*/  PRMT R10, R35, 0x7632, R10 ;  /* 0x00007632230a7816 */ /* 0x000fe2000000000a */
[----:B---3--:R0:W-:Y:S01]  /*38f70*/  @P6 STG.E.U16 [R4.64], R30 ;  /* 0x0000001e04006986 */ /* 0x0081e2000c101506 */
[----:B------:R-:W-:-:S03]  /*38f80*/  ISETP.LT.AND P6, PT, R33, c[0x0][0x178], !P1 ;  /* 0x00005e0021007a0c */ /* 0x000fc60004fc1270 */
[----:B----4-:R1:W-:Y:S01]  /*38f90*/  @P3 STG.E.U16 [R8.64], R59 ;  /* 0x0000003b08003986 */ /* 0x0103e2000c101506 */
[----:B------:R-:W-:Y:S01]  /*38fa0*/  ISETP.LT.AND P3, PT, R29, c[0x0][0x178], !P1 ;  /* 0x00005e001d007a0c */ /* 0x000fe20004f61270 */
[----:B0-----:R-:W-:Y:S01]  /*38fb0*/  IMAD.WIDE R4, R6, 0x2, R52 ;  /* 0x0000000206047825 */ /* 0x001fe200078e0234 */
[----:B------:R-:W-:-:S04]  /*38fc0*/  ISETP.LT.AND P1, PT, R58, c[0x0][0x178], !P1 ;  /* 0x00005e003a007a0c */ /* 0x000fc80004f21270 */
[----:B------:R0:W-:Y:S01]  /*38fd0*/  @P4 STG.E.U16 [R4.64], R60 ;  /* 0x0000003c04004986 */ /* 0x0001e2000c101506 */
[----:B-1----:R-:W-:Y:S01]  /*38fe0*/  IMAD.WIDE R8, R6, 0x2, R50 ;  /* 0x0000000206087825 */ /* 0x002fe200078e0232 */
[----:B------:R-:W-:-:S04]  /*38ff0*/  ISETP.LT.AND P4, PT, R47, c[0x0][0x178], !P2 ;  /* 0x00005e002f007a0c */ /* 0x000fc80005781270 */
[----:B------:R1:W-:Y:S01]  /*39000*/  @P5 STG.E.U16 [R8.64], R61 ;  /* 0x0000003d08005986 */ /* 0x0003e2000c101506 */
[----:B------:R-:W-:Y:S01]  /*39010*/  ISETP.LT.AND P5, PT, R31, c[0x0][0x178], !P2 ;  /* 0x00005e001f007a0c */ /* 0x000fe200057a1270 */
[----:B0-----:R-:W-:-:S04]  /*39020*/  IMAD.WIDE R4, R6, 0x2, R48 ;  /* 0x0000000206047825 */ /* 0x001fc800078e0230 */
[----:B-1----:R-:W-:Y:S01]  /*39030*/  IMAD.WIDE R8, R6, 0x2, R42 ;  /* 0x0000000206087825 */ /* 0x002fe200078e022a */
[----:B------:R0:W-:Y:S01]  /*39040*/  @P6 STG.E.U16 [R4.64], R36 ;  /* 0x0000002404006986 */ /* 0x0001e2000c101506 */
[----:B------:R-:W-:Y:S02]  /*39050*/  PRMT R6, R30, 0x7632, R6 ;  /* 0x000076321e067816 */ /* 0x000fe40000000006 */
[----:B------:R-:W-:Y:S02]  /*39060*/  ISETP.GE.AND P0, PT, R22, c[0x0][0x17c], PT ;  /* 0x00005f0016007a0c */ /* 0x000fe40003f06270 */
[----:B------:R-:W2:Y:S04]  /*39070*/  LDL.LU R22, [R1+0x164c] ;  /* 0x00164c0001167983 */ /* 0x000ea80000300800 */
[----:B------:R1:W-:Y:S01]  /*39080*/  @P3 STG.E.U16 [R8.64], R32 ;  /* 0x0000002008003986 */ /* 0x0003e2000c101506 */
[----:B0-----:R-:W-:-:S03]  /*39090*/  IMAD.WIDE R4, R0, 0x2, R56 ;  /* 0x0000000200047825 */ /* 0x001fc600078e0238 */
[----:B------:R-:W-:Y:S01]  /*390a0*/  @P1 STG.E.U16 [R12.64], R14 ;  /* 0x0000000e0c001986 */ /* 0x000fe2000c101506 */
[----:B------:R-:W-:-:S03]  /*390b0*/  ISETP.LT.AND P1, PT, R38, c[0x0][0x178], !P2 ;  /* 0x00005e0026007a0c */ /* 0x000fc60005721270 */
[----:B------:R0:W-:Y:S01]  /*390c0*/  @P4 STG.E.U16 [R4.64], R10 ;  /* 0x0000000a04004986 */ /* 0x0001e2000c101506 */
[----:B-1----:R-:W-:-:S03]  /*390d0*/  IMAD.WIDE R8, R0, 0x2, R54 ;  /* 0x0000000200087825 */ /* 0x002fc600078e0236 */
[----:B------:R-:W3:Y:S01]  /*390e0*/  LDL.LU R30, [R1+0x338] ;  /* 0x00033800011e7983 */ /* 0x000ee20000300800 */
[----:B------:R-:W-:-:S03]  /*390f0*/  ISETP.LT.AND P3, PT, R34, c[0x0][0x178], !P2 ;  /* 0x00005e0022007a0c */ /* 0x000fc60005761270 */
[----:B------:R1:W-:Y:S04]  /*39100*/  @P5 STG.E.U16 [R8.64], R6 ;  /* 0x0000000608005986 */ /* 0x0003e8000c101506 */
[----:B------:R-:W4:Y:S01]  /*39110*/  LDL.LU R21, [R1+0x1650] ;  /* 0x0016500001157983 */ /* 0x000f220000300800 */
[----:B0-----:R-:W-:Y:S02]  /*39120*/  PRMT R10, R60, 0x7632, R10 ;  /* 0x000076323c0a7816 */ /* 0x001fe4000000000a */
[----:B-1----:R-:W-:Y:S02]  /*39130*/  PRMT R6, R59, 0x7632, R6 ;  /* 0x000076323b067816 */ /* 0x002fe40000000006 */
[----:B------:R-:W4:Y:S01]  /*39140*/  LDL.LU R59, [R1+0x318] ;  /* 0x00031800013b7983 */ /* 0x000f220000300800 */
[----:B------:R-:W-:-:S03]  /*39150*/  PRMT R14, R61, 0x7632, R14 ;  /* 0x000076323d0e7816 */ /* 0x000fc6000000000e */
[----:B------:R-:W4:Y:S01]  /*39160*/  LDL.LU R60, [R1+0x2c8] ;  /* 0x0002c800013c7983 */ /* 0x000f220000300800 */
[----:B------:R-:W-:Y:S01]  /*39170*/  IMAD.WIDE R4, R0, 0x2, R2 ;  /* 0x0000000200047825 */ /* 0x000fe200078e0202 */
[----:B------:R-:W-:Y:S02]  /*39180*/  PRMT R20, R36, 0x7632, R20 ;  /* 0x0000763224147816 */ /* 0x000fe40000000014 */
[----:B------:R-:W4:Y:S01]  /*39190*/  LDL.LU R61, [R1+0x258] ;  /* 0x00025800013d7983 */ /* 0x000f220000300800 */
[----:B------:R-:W-:-:S03]  /*391a0*/  IMAD.WIDE R8, R0, 0x2, R52 ;  /* 0x0000000200087825 */ /* 0x000fc600078e0234 */
[----:B------:R-:W4:Y:S04]  /*391b0*/  LDL.LU R36, [R1+0x1e8] ;  /* 0x0001e80001247983 */ /* 0x000f280000300800 */
[----:B------:R-:W-:Y:S04]  /*391c0*/  @P1 STG.E.U16 [R4.64], R6 ;  /* 0x0000000604001986 */ /* 0x000fe8000c101506 */
[----:B------:R0:W-:Y:S02]  /*391d0*/  @P3 STG.E.U16 [R8.64], R10 ;  /* 0x0000000a08003986 */ /* 0x0001e4000c101506 */
[----:B0-----:R-:W-:-:S02]  /*391e0*/  PRMT R10, R32, 0x7632, R10 ;  /* 0x00007632200a7816 */ /* 0x001fc4000000000a */
[----:B------:R-:W4:Y:S01]  /*391f0*/  LDL.LU R32, [R1+0x98] ;  /* 0x0000980001207983 */ /* 0x000f220000300800 */
[----:B------:R-:W-:Y:S02]  /*39200*/  ISETP.LT.AND P4, PT, R37, c[0x0][0x178], !P2 ;  /* 0x00005e0025007a0c */ /* 0x000fe40005781270 */
[----:B------:R-:W-:Y:S02]  /*39210*/  ISETP.LT.AND P5, PT, R33, c[0x0][0x178], !P2 ;  /* 0x00005e0021007a0c */ /* 0x000fe400057a1270 */
[----:B------:R-:W-:Y:S01]  /*39220*/  ISETP.LT.AND P3, PT, R29, c[0x0][0x178], !P2 ;  /* 0x00005e001d007a0c */ /* 0x000fe20005761270 */
[----:B------:R-:W-:Y:S01]  /*39230*/  IMAD.WIDE R12, R0, 0x2, R50 ;  /* 0x00000002000c7825 */ /* 0x000fe200078e0232 */
[----:B------:R-:W-:Y:S02]  /*39240*/  ISETP.LT.AND P1, PT, R58, c[0x0][0x178], !P2 ;  /* 0x00005e003a007a0c */ /* 0x000fe40005721270 */
[----:B------:R-:W-:Y:S01]  /*39250*/  ISETP.LT.AND P2, PT, R47, c[0x0][0x178], !P0 ;  /* 0x00005e002f007a0c */ /* 0x000fe20004741270 */
[C---:B------:R-:W-:Y:S01]  /*39260*/  IMAD.WIDE R16, R0.reuse, 0x2, R48 ;  /* 0x0000000200107825 */ /* 0x040fe200078e0230 */
[----:B------:R-:W-:-:S03]  /*39270*/  IADD3 R6, R0, c[0x0][0x198], RZ ;  /* 0x0000660000067a10 */ /* 0x000fc60007ffe0ff */
[----:B------:R0:W-:Y:S01]  /*39280*/  @P4 STG.E.U16 [R12.64], R14 ;  /* 0x0000000e0c004986 */ /* 0x0001e2000c101506 */
[----:B------:R-:W-:Y:S01]  /*39290*/  ISETP.LT.AND P4, PT, R31, c[0x0][0x178], !P0 ;  /* 0x00005e001f007a0c */ /* 0x000fe20004781270 */
[----:B------:R-:W-:Y:S01]  /*392a0*/  IMAD.WIDE R4, R0, 0x2, R42 ;  /* 0x0000000200047825 */ /* 0x000fe200078e022a */
[----:B------:R-:W-:Y:S01]  /*392b0*/  ISETP.LT.AND P6, PT, R38, c[0x0][0x178], !P0 ;  /* 0x00005e0026007a0c */ /* 0x000fe200047c1270 */
[----:B------:R-:W-:Y:S02]  /*392c0*/  @P5 STG.E.U16 [R16.64], R20 ;  /* 0x0000001410005986 */ /* 0x000fe4000c101506 */
[----:B------:R-:W-:Y:S02]  /*392d0*/  IMAD.WIDE R8, R0, 0x2, R40 ;  /* 0x0000000200087825 */ /* 0x000fe400078e0228 */
[----:B------:R1:W-:Y:S01]  /*392e0*/  @P3 STG.E.U16 [R4.64], R10 ;  /* 0x0000000a04003986 */ /* 0x0003e2000c101506 */
[----:B------:R-:W-:Y:S02]  /*392f0*/  ISETP.LT.AND P3, PT, R34, c[0x0][0x178], !P0 ;  /* 0x00005e0022007a0c */ /* 0x000fe40004761270 */
[----:B0-----:R-:W-:Y:S01]  /*39300*/  PRMT R14, R14, 0x7632, R14 ;  /* 0x000076320e0e7816 */ /* 0x001fe2000000000e */
[----:B------:R-:W-:-:S04]  /*39310*/  IMAD.WIDE R12, R6, 0x2, R54 ;  /* 0x00000002060c7825 */ /* 0x000fc800078e0236 */
[----:B------:R0:W-:Y:S01]  /*39320*/  @P1 STG.E.U16 [R8.64], R14 ;  /* 0x0000000e08001986 */ /* 0x0001e2000c101506 */
[----:B------:R-:W-:Y:S01]  /*39330*/  ISETP.LT.AND P1, PT, R37, c[0x0][0x178], !P0 ;  /* 0x00005e0025007a0c */ /* 0x000fe20004721270 */
[----:B-1----:R-:W-:-:S04]  /*39340*/  IMAD.WIDE R4, R6, 0x2, R56 ;  /* 0x0000000206047825 */ /* 0x002fc800078e0238 */
[C---:B0-----:R-:W-:Y:S01]  /*39350*/  IMAD.WIDE R8, R6.reuse, 0x2, R2 ;  /* 0x0000000206087825 */ /* 0x041fe200078e0202 */
[----:B------:R-:W-:-:S05]  /*39360*/  IADD3 R0, R6, c[0x0][0x198], RZ ;  /* 0x0000660006007a10 */ /* 0x000fca0007ffe0ff */
[----:B------:R-:W-:Y:S01]  /*39370*/  IMAD.WIDE R16, R0, 0x2, R56 ;  /* 0x0000000200107825 */ /* 0x000fe200078e0238 */
[----:B--2---:R-:W-:Y:S01]  /*39380*/  ISETP.GE.AND P5, PT, R22, c[0x0][0x17c], PT ;  /* 0x00005f0016007a0c */ /* 0x004fe20003fa6270 */
[----:B---3--:R0:W-:Y:S02]  /*39390*/  @P2 STG.E.U16 [R4.64], R30 ;  /* 0x0000001e04002986 */ /* 0x0081e4000c101506 */
[----:B0-----:R-:W-:Y:S02]  /*393a0*/  IMAD.WIDE R4, R6, 0x2, R52 ;  /* 0x0000000206047825 */ /* 0x001fe400078e0234 */
[----:B----4-:R-:W-:Y:S01]  /*393b0*/  @P4 STG.E.U16 [R12.64], R59 ;  /* 0x0000003b0c004986 */ /* 0x010fe2000c101506 */
[----:B------:R-:W-:-:S03]  /*393c0*/  ISETP.LT.AND P4, PT, R33, c[0x0][0x178], !P0 ;  /* 0x00005e0021007a0c */ /* 0x000fc60004781270 */
[----:B------:R0:W-:Y:S01]  /*393d0*/  @P6 STG.E.U16 [R8.64], R60 ;  /* 0x0000003c08006986 */ /* 0x0001e2000c101506 */
[----:B------:R-:W-:-:S03]  /*393e0*/  ISETP.GE.AND P2, PT, R21, c[0x0][0x17c], PT ;  /* 0x00005f0015007a0c */ /* 0x000fc60003f46270 */
[----:B------:R1:W-:Y:S01]  /*393f0*/  @P3 STG.E.U16 [R4.64], R61 ;  /* 0x0000003d04003986 */ /* 0x0003e2000c101506 */
[----:B------:R-:W-:Y:S02]  /*39400*/  ISETP.LT.AND P3, PT, R29, c[0x0][0x178], !P0 ;  /* 0x00005e001d007a0c */ /* 0x000fe40004761270 */
[----:B------:R-:W-:Y:S01]  /*39410*/  ISETP.LT.AND P0, PT, R58, c[0x0][0x178], !P0 ;  /* 0x00005e003a007a0c */ /* 0x000fe20004701270 */
[----:B------:R-:W2:Y:S01]  /*39420*/  LDL.LU R21, [R1+0x1654] ;  /* 0x0016540001157983 */ /* 0x000ea20000300800 */
[C---:B0-----:R-:W-:Y:S01]  /*39430*/  IMAD.WIDE R8, R6.reuse, 0x2, R50 ;  /* 0x0000000206087825 */ /* 0x041fe200078e0232 */
[----:B------:R-:W-:Y:S02]  /*39440*/  ISETP.LT.AND P6, PT, R47, c[0x0][0x178], !P5 ;  /* 0x00005e002f007a0c */ /* 0x000fe40006fc1270 */
[----:B------:R-:W3:Y:S01]  /*39450*/  LDL.LU R20, [R1+0x1658] ;  /* 0x0016580001147983 */ /* 0x000ee20000300800 */
[----:B-1----:R-:W-:-:S03]  /*39460*/  IMAD.WIDE R4, R6, 0x2, R48 ;  /* 0x0000000206047825 */ /* 0x002fc600078e0230 */
[----:B------:R0:W-:Y:S01]  /*39470*/  @P1 STG.E.U16 [R8.64], R36 ;  /* 0x0000002408001986 */ /* 0x0001e2000c101506 */
[----:B------:R-:W-:-:S03]  /*39480*/  ISETP.LT.AND P1, PT, R31, c[0x0][0x178], !P5 ;  /* 0x00005e001f007a0c */ /* 0x000fc60006f21270 */
[----:B------:R-:W4:Y:S01]  /*39490*/  LDL.LU R35, [R1+0x1dc] ;  /* 0x0001dc0001237983 */ /* 0x000f220000300800 */
[----:B------:R-:W-:Y:S01]  /*394a0*/  PRMT R10, R30, 0x7632, R10 ;  /* 0x000076321e0a7816 */ /* 0x000fe2000000000a */
[C---:B------:R-:W-:Y:S02]  /*394b0*/  IMAD.WIDE R12, R6.reuse, 0x2, R40 ;  /* 0x00000002060c7825 */ /* 0x040fe400078e0228 */
[----:B------:R-:W3:Y:S04]  /*394c0*/  LDL.LU R30, [R1+0x18c] ;  /* 0x00018c00011e7983 */ /* 0x000ee80000300800 */
[----:B------:R1:W-:Y:S01]  /*394d0*/  @P4 STG.E.U16 [R4.64], R32 ;  /* 0x0000002004004986 */ /* 0x0003e2000c101506 */
[----:B0-----:R-:W-:Y:S01]  /*394e0*/  IMAD.WIDE R8, R6, 0x2, R42 ;  /* 0x0000000206087825 */ /* 0x001fe200078e022a */
[----:B------:R-:W-:-:S02]  /*394f0*/  ISETP.LT.AND P4, PT, R38, c[0x0][0x178], !P5 ;  /* 0x00005e0026007a0c */ /* 0x000fc40006f81270 */
[----:B------:R-:W-:Y:S02]  /*39500*/  PRMT R6, R59, 0x7632, R6 ;  /* 0x000076323b067816 */ /* 0x000fe40000000006 */
[----:B------:R-:W3:Y:S04]  /*39510*/  LDL.LU R59, [R1+0x13c] ;  /* 0x00013c00013b7983 */ /* 0x000ee80000300800 */
[----:B------:R0:W-:Y:S01]  /*39520*/  @P3 STG.E.U16 [R8.64], R46 ;  /* 0x0000002e08003986 */ /* 0x0001e2000c101506 */
[----:B-1----:R-:W-:-:S03]  /*39530*/  IMAD.WIDE R4, R0, 0x2, R54 ;  /* 0x0000000200047825 */ /* 0x002fc600078e0236 */
[----:B------:R-:W-:Y:S04]  /*39540*/  @P0 STG.E.U16 [R12.64], R18 ;  /* 0x000000120c000986 */ /* 0x000fe8000c101506 */
[----:B------:R1:W-:Y:S01]  /*39550*/  @P6 STG.E.U16 [R16.64], R10 ;  /* 0x0000000a10006986 */ /* 0x0003e2000c101506 */
[----:B0-----:R-:W-:-:S03]  /*39560*/  IMAD.WIDE R8, R0, 0x2, R2 ;  /* 0x0000000200087825 */ /* 0x001fc600078e0202 */
[----:B------:R0:W-:Y:S01]  /*39570*/  @P1 STG.E.U16 [R4.64], R6 ;  /* 0x0000000604001986 */ /* 0x0001e2000c101506 */
[----:B-1----:R-:W-:-:S03]  /*39580*/  PRMT R10, R60, 0x7632, R10 ;  /* 0x000076323c0a7816 */ /* 0x002fc6000000000a */
[----:B------:R-:W3:Y:S01]  /*39590*/  LDL.LU R60, [R1+0xec] ;  /* 0x0000ec00013c7983 */ /* 0x000ee20000300800 */
[----:B0-----:R-:W-:-:S03]  /*395a0*/  PRMT R6, R61, 0x7632, R6 ;  /* 0x000076323d067816 */ /* 0x001fc60000000006 */
[----:B------:R-:W3:Y:S01]  /*395b0*/  LDL.LU R61, [R1+0xdc] ;  /* 0x0000dc00013d7983 */ /* 0x000ee20000300800 */
[----:B------:R-:W-:-:S03]  /*395c0*/  PRMT R14, R32, 0x7632, R14 ;  /* 0x00007632200e7816 */ /* 0x000fc6000000000e */
[----:B------:R0:W-:Y:S02]  /*395d0*/  @P4 STG.E.U16 [R8.64], R10 ;  /* 0x0000000a08004986 */ /* 0x0001e4000c101506 */
[----:B0-----:R-:W-:Y:S02]  /*395e0*/  PRMT R10, R36, 0x7632, R10 ;  /* 0x00007632240a7816 */ /* 0x001fe4000000000a */
[----:B------:R-:W3:Y:S04]  /*395f0*/  LDL.LU R36, [R1+0xcc] ;  /* 0x0000cc0001247983 */ /* 0x000ee80000300800 */
[----:B------:R-:W3:Y:S01]  /*39600*/  LDL.LU R32, [R1+0x8c] ;  /* 0x00008c0001207983 */ /* 0x000ee20000300800 */
[----:B------:R-:W-:Y:S02]  /*39610*/  ISETP.LT.AND P0, PT, R34, c[0x0][0x178], !P5 ;  /* 0x00005e0022007a0c */ /* 0x000fe40006f01270 */
[----:B------:R-:W-:Y:S01]  /*39620*/  ISETP.LT.AND P6, PT, R37, c[0x0][0x178], !P5 ;  /* 0x00005e0025007a0c */ /* 0x000fe20006fc1270 */
[C---:B------:R-:W-:Y:S01]  /*39630*/  IMAD.WIDE R4, R0.reuse, 0x2, R52 ;  /* 0x0000000200047825 */ /* 0x040fe200078e0234 */
[----:B------:R-:W-:Y:S01]  /*39640*/  ISETP.LT.AND P3, PT, R33, c[0x0][0x178], !P5 ;  /* 0x00005e0021007a0c */ /* 0x000fe20006f61270 */
[----:B------:R-:W3:Y:S02]  /*39650*/  LDL.LU R23, [R1+0x165c] ;  /* 0x00165c0001177983 */ /* 0x000ee40000300800 */
[----:B------:R-:W-:-:S04]  /*39660*/  IMAD.WIDE R8, R0, 0x2, R50 ;  /* 0x0000000200087825 */ /* 0x000fc800078e0232 */
[----:B------:R-:W-:Y:S01]  /*39670*/  IMAD.WIDE R12, R0, 0x2, R48 ;  /* 0x00000002000c7825 */ /* 0x000fe200078e0230 */
[----:B------:R-:W-:Y:S01]  /*39680*/  PRMT R46, R46, 0x7632, R46 ;  /* 0x000076322e2e7816 */ /* 0x000fe2000000002e */
[----:B------:R0:W-:Y:S01]  /*39690*/  @P0 STG.E.U16 [R4.64], R6 ;  /* 0x0000000604000986 */ /* 0x0001e2000c101506 */
[----:B------:R-:W-:Y:S02]  /*396a0*/  ISETP.LT.AND P0, PT, R29, c[0x0][0x178], !P5 ;  /* 0x00005e001d007a0c */ /* 0x000fe40006f01270 */
[----:B------:R-:W-:Y:S01]  /*396b0*/  ISETP.LT.AND P5, PT, R58, c[0x0][0x178], !P5 ;  /* 0x00005e003a007a0c */ /* 0x000fe20006fa1270 */
[----:B------:R1:W-:Y:S01]  /*396c0*/  @P6 STG.E.U16 [R8.64], R10 ;  /* 0x0000000a08006986 */ /* 0x0003e2000c101506 */
[----:B------:R-:W-:-:S03]  /*396d0*/  ISETP.LT.AND P6, PT, R47, c[0x0][0x178], !P2 ;  /* 0x00005e002f007a0c */ /* 0x000fc600057c1270 */
[----:B------:R1:W-:Y:S01]  /*396e0*/  @P3 STG.E.U16 [R12.64], R14 ;  /* 0x0000000e0c003986 */ /* 0x0003e2000c101506 */
[----:B------:R-:W-:Y:S02]  /*396f0*/  ISETP.LT.AND P3, PT, R31, c[0x0][0x178], !P2 ;  /* 0x00005e001f007a0c */ /* 0x000fe40005761270 */
[C---:B0-----:R-:W-:Y:S01]  /*39700*/  IADD3 R6, R0.reuse, c[0x0][0x198], RZ ;  /* 0x0000660000067a10 */ /* 0x041fe20007ffe0ff */
[----:B------:R-:W-:Y:S01]  /*39710*/  IMAD.WIDE R4, R0, 0x2, R42 ;  /* 0x0000000200047825 */ /* 0x000fe200078e022a */
[----:B------:R-:W-:Y:S01]  /*39720*/  ISETP.LT.AND P4, PT, R38, c[0x0][0x178], !P2 ;  /* 0x00005e0026007a0c */ /* 0x000fe20005781270 */
[----:B------:R-:W3:Y:S01]  /*39730*/  LDL.LU R22, [R1+0x1664] ;  /* 0x0016640001167983 */ /* 0x000ee20000300800 */
[----:B------:R-:W-:Y:S01]  /*39740*/  PRMT R18, R18, 0x7632, R18 ;  /* 0x0000763212127816 */ /* 0x000fe20000000012 */
[----:B-1----:R-:W-:-:S04]  /*39750*/  IMAD.WIDE R8, R0, 0x2, R40 ;  /* 0x0000000200087825 */ /* 0x002fc800078e0228 */
[----:B------:R-:W-:Y:S01]  /*39760*/  IMAD.WIDE R12, R6, 0x2, R56 ;  /* 0x00000002060c7825 */ /* 0x000fe200078e0238 */
[----:B------:R0:W-:Y:S04]  /*39770*/  @P0 STG.E.U16 [R4.64], R46 ;  /* 0x0000002e04000986 */ /* 0x0001e8000c101506 */
[----:B------:R1:W-:Y:S01]  /*39780*/  @P5 STG.E.U16 [R8.64], R18 ;  /* 0x0000001208005986 */ /* 0x0003e2000c101506 */
[----:B------:R-:W-:Y:S01]  /*39790*/  ISETP.LT.AND P5, PT, R34, c[0x0][0x178], !P2 ;  /* 0x00005e0022007a0c */ /* 0x000fe200057a1270 */
[----:B0-----:R-:W-:-:S04]  /*397a0*/  IMAD.WIDE R4, R6, 0x2, R54 ;  /* 0x0000000206047825 */ /* 0x001fc800078e0236 */
[----:B-1----:R-:W-:Y:S01]  /*397b0*/  IMAD.WIDE R8, R6, 0x2, R2 ;  /* 0x0000000206087825 */ /* 0x002fe200078e0202 */
[----:B--2---:R-:W-:Y:S02]  /*397c0*/  ISETP.GE.AND P1, PT, R21, c[0x0][0x17c], PT ;  /* 0x00005f0015007a0c */ /* 0x004fe40003f26270 */
[----:B------:R-:W2:Y:S04]  /*397d0*/  LDL.LU R21, [R1+0x1660] ;  /* 0x0016600001157983 */ /* 0x000ea80000300800 */
[----:B----4-:R0:W-:Y:S01]  /*397e0*/  @P6 STG.E.U16 [R12.64], R35 ;  /* 0x000000230c006986 */ /* 0x0101e2000c101506 */
[----:B------:R-:W-:-:S03]  /*397f0*/  ISETP.LT.AND P6, PT, R37, c[0x0][0x178], !P2 ;  /* 0x00005e0025007a0c */ /* 0x000fc600057c1270 */
[----:B---3--:R1:W-:Y:S01]  /*39800*/  @P3 STG.E.U16 [R4.64], R30 ;  /* 0x0000001e04003986 */ /* 0x0083e2000c101506 */
[----:B------:R-:W-:Y:S02]  /*39810*/  ISETP.LT.AND P3, PT, R33, c[0x0][0x178], !P2 ;  /* 0x00005e0021007a0c */ /* 0x000fe40005761270 */
[----:B------:R-:W-:Y:S02]  /*39820*/  PRMT R0, R35, 0x7632, R0 ;  /* 0x0000763223007816 */ /* 0x000fe40000000000 */
[----:B------:R-:W-:Y:S01]  /*39830*/  PRMT R10, R30, 0x7632, R10 ;  /* 0x000076321e0a7816 */ /* 0x000fe2000000000a */
[----:B0-----:R-:W3:Y:S04]  /*39840*/  LDL.LU R35, [R1+0x2fc] ;  /* 0x0002fc0001237983 */ /* 0x001ee80000300800 */
[----:B------:R0:W-:Y:S01]  /*39850*/  @P4 STG.E.U16 [R8.64], R59 ;  /* 0x0000003b08004986 */ /* 0x0001e2000c101506 */
[----:B------:R-:W-:Y:S01]  /*39860*/  ISETP.LT.AND P4, PT, R29, c[0x0][0x178], !P2 ;  /* 0x00005e001d007a0c */ /* 0x000fe20005781270 */
[----:B-1----:R-:W-:Y:S01]  /*39870*/  IMAD.WIDE R4, R6, 0x2, R52 ;  /* 0x0000000206047825 */ /* 0x002fe200078e0234 */
[----:B------:R-:W-:Y:S01]  /*39880*/  ISETP.LT.AND P2, PT, R58, c[0x0][0x178], !P2 ;  /* 0x00005e003a007a0c */ /* 0x000fe20005741270 */
[----:B------:R-:W4:Y:S01]  /*39890*/  LDL.LU R30, [R1+0x29c] ;  /* 0x00029c00011e7983 */ /* 0x000f220000300800 */
[----:B------:R-:W-:Y:S01]  /*398a0*/  PRMT R14, R59, 0x7632, R14 ;  /* 0x000076323b0e7816 */ /* 0x000fe2000000000e */
[----:B0-----:R-:W-:-:S02]  /*398b0*/  IMAD.WIDE R8, R6, 0x2, R50 ;  /* 0x0000000206087825 */ /* 0x001fc400078e0232 */
[----:B------:R-:W2:Y:S02]  /*398c0*/  LDL.LU R59, [R1+0x28c] ;  /* 0x00028c00013b7983 */ /* 0x000ea40000300800 */
[----:B------:R-:W-:Y:S02]  /*398d0*/  IMAD.WIDE R12, R6, 0x2, R40 ;  /* 0x00000002060c7825 */ /* 0x000fe400078e0228 */
[----:B------:R0:W-:Y:S01]  /*398e0*/  @P5 STG.E.U16 [R4.64], R60 ;  /* 0x0000003c04005986 */ /* 0x0001e2000c101506 */
[----:B------:R-:W-:-:S03]  /*398f0*/  PRMT R16, R60, 0x7632, R16 ;  /* 0x000076323c107816 */ /* 0x000fc60000000010 */
[----:B------:R1:W-:Y:S01]  /*39900*/  @P6 STG.E.U16 [R8.64], R61 ;  /* 0x0000003d08006986 */ /* 0x0003e2000c101506 */
[----:B------:R-:W-:Y:S01]  /*39910*/  PRMT R17, R61, 0x7632, R17 ;  /* 0x000076323d117816 */ /* 0x000fe20000000011 */
[C---:B0-----:R-:W-:Y:S02]  /*39920*/  IMAD.WIDE R4, R6.reuse, 0x2, R48 ;  /* 0x0000000206047825 */ /* 0x041fe400078e0230 */
[----:B------:R-:W2:Y:S02]  /*39930*/  LDL.LU R60, [R1+0x26c] ;  /* 0x00026c00013c7983 */ /* 0x000ea40000300800 */
[----:B-1----:R-:W-:Y:S02]  /*39940*/  IMAD.WIDE R8, R6, 0x2, R42 ;  /* 0x0000000206087825 */ /* 0x002fe400078e022a */
[----:B------:R-:W2:Y:S04]  /*39950*/  LDL.LU R61, [R1+0x20c] ;  /* 0x00020c00013d7983 */ /* 0x000ea80000300800 */
[----:B------:R0:W-:Y:S01]  /*39960*/  @P3 STG.E.U16 [R4.64], R36 ;  /* 0x0000002404003986 */ /* 0x0001e2000c101506 */
[----:B------:R-:W-:-:S03]  /*39970*/  PRMT R18, R36, 0x7632, R18 ;  /* 0x0000763224127816 */ /* 0x000fc60000000012 */
[----:B------:R-:W-:Y:S04]  /*39980*/  @P4 STG.E.U16 [R8.64], R32 ;  /* 0x0000002008004986 */ /* 0x000fe8000c101506 */
[----:B------:R1:W-:Y:S04]  /*39990*/  @P2 STG.E.U16 [R12.64], R7 ;  /* 0x000000070c002986 */ /* 0x0003e8000c101506 */
[----:B0-----:R-:W2:Y:S01]  /*399a0*/  LDL.LU R36, [R1+0xbc] ;  /* 0x0000bc0001247983 */ /* 0x001ea20000300800 */
[----:B-1----:R-:W-:-:S03]  /*399b0*/  PRMT R12, R32, 0x7632, R12 ;  /* 0x00007632200c7816 */ /* 0x002fc6000000000c */
[----:B------:R-:W2:Y:S01]  /*399c0*/  LDL.LU R32, [R1+0x7c] ;  /* 0x00007c0001207983 */ /* 0x000ea20000300800 */
[----:B------:R-:W-:Y:S02]  /*399d0*/  ISETP.LT.AND P5, PT, R47, c[0x0][0x178], !P1 ;  /* 0x00005e002f007a0c */ /* 0x000fe40004fa1270 */
[----:B------:R-:W-:Y:S02]  /*399e0*/  ISETP.GE.AND P0, PT, R20, c[0x0][0x17c], PT ;  /* 0x00005f0014007a0c */ /* 0x000fe40003f06270 */
[----:B------:R-:W-:Y:S02]  /*399f0*/  ISETP.LT.AND P6, PT, R31, c[0x0][0x178], !P1 ;  /* 0x00005e001f007a0c */ /* 0x000fe40004fc1270 */
[----:B------:R-:W-:Y:S02]  /*39a00*/  IADD3 R20, R6, c[0x0][0x198], RZ ;  /* 0x0000660006147a10 */ /* 0x000fe40007ffe0ff */
[----:B------:R-:W-:Y:S02]  /*39a10*/  ISETP.LT.AND P2, PT, R38, c[0x0][0x178], !P1 ;  /* 0x00005e0026007a0c */ /* 0x000fe40004f41270 */
[----:B------:R-:W-:Y:S01]  /*39a20*/  ISETP.LT.AND P3, PT, R34, c[0x0][0x178], !P1 ;  /* 0x00005e0022007a0c */ /* 0x000fe20004f61270 */
[----:B------:R-:W-:Y:S01]  /*39a30*/  IMAD.WIDE R4, R20, 0x2, R56 ;  /* 0x0000000214047825 */ /* 0x000fe200078e0238 */
[----:B------:R-:W-:-:S03]  /*39a40*/  ISETP.LT.AND P4, PT, R37, c[0x0][0x178], !P1 ;  /* 0x00005e0025007a0c */ /* 0x000fc60004f81270 */
[C---:B------:R-:W-:Y:S01]  /*39a50*/  IMAD.WIDE R8, R20.reuse, 0x2, R54 ;  /* 0x0000000214087825 */ /* 0x040fe200078e0236 */
[----:B------:R0:W-:Y:S01]  /*39a60*/  @P5 STG.E.U16 [R4.64], R0 ;  /* 0x0000000004005986 */ /* 0x0001e2000c101506 */
[----:B------:R-:W-:Y:S02]  /*39a70*/  PRMT R13, R7, 0x7632, R13 ;  /* 0x00007632070d7816 */ /* 0x000fe4000000000d */
[----:B------:R-:W-:Y:S01]  /*39a80*/  ISETP.LT.AND P5, PT, R33, c[0x0][0x178], !P1 ;  /* 0x00005e0021007a0c */ /* 0x000fe20004fa1270 */
[----:B------:R1:W-:Y:S01]  /*39a90*/  @P6 STG.E.U16 [R8.64], R10 ;  /* 0x0000000a08006986 */ /* 0x0003e2000c101506 */
[----:B------:R-:W-:Y:S01]  /*39aa0*/  IMAD.WIDE R6, R20, 0x2, R52 ;  /* 0x0000000214067825 */ /* 0x000fe200078e0234 */
[----:B------:R-:W-:-:S03]  /*39ab0*/  ISETP.LT.AND P6, PT, R29, c[0x0][0x178], !P1 ;  /* 0x00005e001d007a0c */ /* 0x000fc60004fc1270 */
[----:B0-----:R-:W-:-:S04]  /*39ac0*/  IMAD.WIDE R4, R20, 0x2, R2 ;  /* 0x0000000214047825 */ /* 0x001fc800078e0202 */
[----:B-1----:R-:W-:Y:S01]  /*39ad0*/  IMAD.WIDE R8, R20, 0x2, R50 ;  /* 0x0000000214087825 */ /* 0x002fe200078e0232 */
[----:B------:R0:W-:Y:S01]  /*39ae0*/  @P2 STG.E.U16 [R4.64], R14 ;  /* 0x0000000e04002986 */ /* 0x0001e2000c101506 */
[----:B------:R-:W-:-:S03]  /*39af0*/  ISETP.LT.AND P1, PT, R58, c[0x0][0x178], !P1 ;  /* 0x00005e003a007a0c */ /* 0x000fc60004f21270 */
        /* <DEDUP_REMOVED lines=14> */
[C---:B-1----:R-:W-:Y:S01]  /*39be0*/  IMAD.WIDE R6, R20.reuse, 0x2, R54 ;  /* 0x0000000214067825 */ /* 0x042fe200078e0236 */
[----:B------:R-:W-:Y:S02]  /*39bf0*/  ISETP.LT.AND P1, PT, R37, c[0x0][0x178], !P0 ;  /* 0x00005e0025007a0c */ /* 0x000fe40004721270 */
[----:B------:R-:W-:Y:S01]  /*39c00*/  ISETP.LT.AND P5, PT, R33, c[0x0][0x178], !P0 ;  /* 0x00005e0021007a0c */ /* 0x000fe200047a1270 */
[C---:B------:R-:W-:Y:S01]  /*39c10*/  IMAD.WIDE R8, R20.reuse, 0x2, R2 ;  /* 0x0000000214087825 */ /* 0x040fe200078e0202 */
[C---:B------:R-:W-:Y:S01]  /*39c20*/  IADD3 R0, R20.reuse, c[0x0][0x198], RZ ;  /* 0x0000660014007a10 */ /* 0x040fe20007ffe0ff */
[----:B---3--:R0:W-:Y:S04]  /*39c30*/  @P3 STG.E.U16 [R4.64], R35 ;  /* 0x0000002304003986 */ /* 0x0081e8000c101506 */
[----:B----4-:R1:W-:Y:S01]  /*39c40*/  @P4 STG.E.U16 [R6.64], R30 ;  /* 0x0000001e06004986 */ /* 0x0103e2000c101506 */
[----:B------:R-:W-:Y:S01]  /*39c50*/  ISETP.LT.AND P4, PT, R29, c[0x0][0x178], !P0 ;  /* 0x00005e001d007a0c */ /* 0x000fe20004781270 */
[----:B0-----:R-:W-:-:S02]  /*39c60*/  IMAD.WIDE R4, R20, 0x2, R52 ;  /* 0x0000000214047825 */ /* 0x001fc400078e0234 */
[----:B--2---:R0:W-:Y:S02]  /*39c70*/  @P2 STG.E.U16 [R8.64], R59 ;  /* 0x0000003b08002986 */ /* 0x0041e4000c101506 */
[----:B-1----:R-:W-:Y:S01]  /*39c80*/  IMAD.WIDE R6, R20, 0x2, R50 ;  /* 0x0000000214067825 */ /* 0x002fe200078e0232 */
[----:B------:R-:W-:-:S03]  /*39c90*/  PRMT R13, R35, 0x7632, R13 ;  /* 0x00007632230d7816 */ /* 0x000fc6000000000d */
[C---:B0-----:R-:W-:Y:S01]  /*39ca0*/  IMAD.WIDE R8, R20.reuse, 0x2, R48 ;  /* 0x0000000214087825 */ /* 0x041fe200078e0230 */
[----:B------:R0:W-:Y:S04]  /*39cb0*/  @P6 STG.E.U16 [R4.64], R60 ;  /* 0x0000003c04006986 */ /* 0x0001e8000c101506 */
[----:B------:R-:W-:Y:S01]  /*39cc0*/  @P1 STG.E.U16 [R6.64], R61 ;  /* 0x0000003d06001986 */ /* 0x000fe2000c101506 */
[----:B0-----:R-:W-:Y:S01]  /*39cd0*/  IMAD.WIDE R4, R20, 0x2, R42 ;  /* 0x0000000214047825 */ /* 0x001fe200078e022a */
[----:B------:R-:W-:Y:S02]  /*39ce0*/  PRMT R14, R30, 0x7632, R14 ;  /* 0x000076321e0e7816 */ /* 0x000fe4000000000e */
[----:B------:R-:W-:Y:S01]  /*39cf0*/  @P5 STG.E.U16 [R8.64], R36 ;  /* 0x0000002408005986 */ /* 0x000fe2000c101506 */
[----:B------:R-:W-:-:S03]  /*39d00*/  PRMT R16, R59, 0x7632, R16 ;  /* 0x000076323b107816 */ /* 0x000fc60000000010 */
[----:B------:R0:W-:Y:S02]  /*39d10*/  @P4 STG.E.U16 [R4.64], R32 ;  /* 0x0000002004004986 */ /* 0x0001e4000c101506 */
[----:B0-----:R-:W-:Y:S02]  /*39d20*/  IMAD.WIDE R4, R20, 0x2, R40 ;  /* 0x0000000214047825 */ /* 0x001fe400078e0228 */
[----:B------:R-:W2:Y:S04]  /*39d30*/  LDL.LU R20, [R1+0x1668] ;  /* 0x0016680001147983 */ /* 0x000ea80000300800 */
[----:B------:R-:W3:Y:S04]  /*39d40*/  LDL.LU R35, [R1+0x32c] ;  /* 0x00032c0001237983 */ /* 0x000ee80000300800 */
[----:B------:R-:W4:Y:S04]  /*39d50*/  LDL.LU R30, [R1+0x30c] ;  /* 0x00030c00011e7983 */ /* 0x000f280000300800 */
[----:B------:R-:W2:Y:S01]  /*39d60*/  LDL.LU R59, [R1+0x2dc] ;  /* 0x0002dc00013b7983 */ /* 0x000ea20000300800 */
[----:B------:R-:W-:-:S02]  /*39d70*/  ISETP.GE.AND P3, PT, R23, c[0x0][0x17c], PT ;  /* 0x00005f0017007a0c */ /* 0x000fc40003f66270 */
[----:B------:R-:W-:Y:S02]  /*39d80*/  ISETP.LT.AND P0, PT, R58, c[0x0][0x178], !P0 ;  /* 0x00005e003a007a0c */ /* 0x000fe40004701270 */
[----:B------:R-:W-:Y:S02]  /*39d90*/  ISETP.LT.AND P5, PT, R47, c[0x0][0x178], !P3 ;  /* 0x00005e002f007a0c */ /* 0x000fe40005fa1270 */
[----:B------:R-:W-:Y:S02]  /*39da0*/  ISETP.LT.AND P1, PT, R31, c[0x0][0x178], !P3 ;  /* 0x00005e001f007a0c */ /* 0x000fe40005f21270 */
[----:B------:R-:W-:Y:S02]  /*39db0*/  PRMT R10, R60, 0x7632, R10 ;  /* 0x000076323c0a7816 */ /* 0x000fe4000000000a */
[----:B------:R-:W2:Y:S01]  /*39dc0*/  LDL.LU R60, [R1+0x27c] ;  /* 0x00027c00013c7983 */ /* 0x000ea20000300800 */
[----:B------:R-:W-:Y:S01]  /*39dd0*/  ISETP.LT.AND P4, PT, R38, c[0x0][0x178], !P3 ;  /* 0x00005e0026007a0c */ /* 0x000fe20005f81270 */
[----:B------:R-:W-:Y:S01]  /*39de0*/  IMAD.WIDE R6, R0, 0x2, R56 ;  /* 0x0000000200067825 */ /* 0x000fe200078e0238 */
[----:B------:R-:W-:-:S02]  /*39df0*/  PRMT R17, R61, 0x7632, R17 ;  /* 0x000076323d117816 */ /* 0x000fc40000000011 */
[----:B------:R0:W-:Y:S01]  /*39e00*/  @P0 STG.E.U16 [R4.64], R11 ;  /* 0x0000000b04000986 */ /* 0x0001e2000c101506 */
[----:B------:R-:W-:Y:S01]  /*39e10*/  IMAD.WIDE R8, R0, 0x2, R54 ;  /* 0x0000000200087825 */ /* 0x000fe200078e0236 */
[----:B------:R-:W-:Y:S02]  /*39e20*/  PRMT R18, R36, 0x7632, R18 ;  /* 0x0000763224127816 */ /* 0x000fe40000000012 */
[----:B------:R-:W2:Y:S01]  /*39e30*/  LDL.LU R61, [R1+0x1fc] ;  /* 0x0001fc00013d7983 */ /* 0x000ea20000300800 */
[----:B------:R-:W-:-:S03]  /*39e40*/  ISETP.LT.AND P0, PT, R34, c[0x0][0x178], !P3 ;  /* 0x00005e0022007a0c */ /* 0x000fc60005f01270 */
[----:B------:R1:W-:Y:S01]  /*39e50*/  @P5 STG.E.U16 [R6.64], R13 ;  /* 0x0000000d06005986 */ /* 0x0003e2000c101506 */
[----:B------:R-:W-:-:S03]  /*39e60*/  ISETP.LT.AND P5, PT, R37, c[0x0][0x178], !P3 ;  /* 0x00005e0025007a0c */ /* 0x000fc60005fa1270 */
[----:B------:R-:W2:Y:S01]  /*39e70*/  LDL.LU R36, [R1+0xac] ;  /* 0x0000ac0001247983 */ /* 0x000ea20000300800 */
[----:B0-----:R-:W-:Y:S01]  /*39e80*/  IMAD.WIDE R4, R0, 0x2, R2 ;  /* 0x0000000200047825 */ /* 0x001fe200078e0202 */
[----:B------:R-:W-:Y:S02]  /*39e90*/  PRMT R12, R32, 0x7632, R12 ;  /* 0x00007632200c7816 */ /* 0x000fe4000000000c */
[----:B------:R0:W-:Y:S01]  /*39ea0*/  @P1 STG.E.U16 [R8.64], R14 ;  /* 0x0000000e08001986 */ /* 0x0001e2000c101506 */
[----:B------:R-:W-:-:S03]  /*39eb0*/  ISETP.LT.AND P1, PT, R33, c[0x0][0x178], !P3 ;  /* 0x00005e0021007a0c */ /* 0x000fc60005f21270 */
[----:B------:R-:W2:Y:S01]  /*39ec0*/  LDL.LU R32, [R1+0x6c] ;  /* 0x00006c0001207983 */ /* 0x000ea20000300800 */
[----:B-1----:R-:W-:-:S03]  /*39ed0*/  IMAD.WIDE R6, R0, 0x2, R50 ;  /* 0x0000000200067825 */ /* 0x002fc600078e0232 */
[----:B------:R1:W-:Y:S01]  /*39ee0*/  @P4 STG.E.U16 [R4.64], R16 ;  /* 0x0000001004004986 */ /* 0x0003e2000c101506 */
[----:B------:R-:W-:Y:S02]  /*39ef0*/  ISETP.LT.AND P4, PT, R29, c[0x0][0x178], !P3 ;  /* 0x00005e001d007a0c */ /* 0x000fe40005f81270 */
[----:B------:R-:W-:Y:S01]  /*39f00*/  ISETP.GE.AND P2, PT, R22, c[0x0][0x17c], PT ;  /* 0x00005f0016007a0c */ /* 0x000fe20003f46270 */
[----:B0-----:R-:W-:Y:S01]  /*39f10*/  IMAD.WIDE R8, R0, 0x2, R48 ;  /* 0x0000000200087825 */ /* 0x001fe200078e0230 */
[----:B------:R-:W-:-:S03]  /*39f20*/  ISETP.LT.AND P3, PT, R58, c[0x0][0x178], !P3 ;  /* 0x00005e003a007a0c */ /* 0x000fc60005f61270 */
[----:B-1----:R-:W-:-:S05]  /*39f30*/  IMAD.WIDE R4, R0, 0x2, R52 ;  /* 0x0000000200047825 */ /* 0x002fca00078e0234 */
[----:B------:R0:W-:Y:S04]  /*39f40*/  @P0 STG.E.U16 [R4.64], R10 ;  /* 0x0000000a04000986 */ /* 0x0001e8000c101506 */
[----:B------:R-:W-:Y:S01]  /*39f50*/  @P5 STG.E.U16 [R6.64], R17 ;  /* 0x0000001106005986 */ /* 0x000fe2000c101506 */
[----:B------:R-:W-:-:S03]  /*39f60*/  ISETP.LT.AND P5, PT, R47, c[0x0][0x178], !P2 ;  /* 0x00005e002f007a0c */ /* 0x000fc600057a1270 */
[----:B------:R1:W-:Y:S01]  /*39f70*/  @P1 STG.E.U16 [R8.64], R18 ;  /* 0x0000001208001986 */ /* 0x0003e2000c101506 */
[C---:B0-----:R-:W-:Y:S01]  /*39f80*/  IMAD.WIDE R4, R0.reuse, 0x2, R42 ;  /* 0x0000000200047825 */ /* 0x041fe200078e022a */
[----:B------:R-:W-:Y:S02]  /*39f90*/  ISETP.LT.AND P1, PT, R31, c[0x0][0x178], !P2 ;  /* 0x00005e001f007a0c */ /* 0x000fe40005721270 */
[----:B------:R-:W-:Y:S02]  /*39fa0*/  PRMT R11, R11, 0x7632, R11 ;  /* 0x000076320b0b7816 */ /* 0x000fe4000000000b */
[----:B------:R0:W-:Y:S01]  /*39fb0*/  @P4 STG.E.U16 [R4.64], R12 ;  /* 0x0000000c04004986 */ /* 0x0001e2000c101506 */
[C---:B-1----:R-:W-:Y:S01]  /*39fc0*/  IADD3 R8, R0.reuse, c[0x0][0x198], RZ ;  /* 0x0000660000087a10 */ /* 0x042fe20007ffe0ff */
[----:B------:R-:W-:Y:S01]  /*39fd0*/  IMAD.WIDE R6, R0, 0x2, R40 ;  /* 0x0000000200067825 */ /* 0x000fe200078e0228 */
[----:B------:R-:W-:-:S03]  /*39fe0*/  ISETP.LT.AND P4, PT, R38, c[0x0][0x178], !P2 ;  /* 0x00005e0026007a0c */ /* 0x000fc60005781270 */
[C---:B0-----:R-:W-:Y:S01]  /*39ff0*/  IMAD.WIDE R4, R8.reuse, 0x2, R56 ;  /* 0x0000000208047825 */ /* 0x041fe200078e0238 */
[----:B------:R0:W-:Y:S03]  /*3a000*/  @P3 STG.E.U16 [R6.64], R11 ;  /* 0x0000000b06003986 */ /* 0x0001e6000c101506 */
[----:B0-----:R-:W-:Y:S01]  /*3a010*/  IMAD.WIDE R6, R8, 0x2, R54 ;  /* 0x0000000208067825 */ /* 0x001fe200078e0236 */
[----:B---3--:R0:W-:Y:S01]  /*3a020*/  @P5 STG.E.U16 [R4.64], R35 ;  /* 0x0000002304005986 */ /* 0x0081e2000c101506 */
[----:B------:R-:W-:Y:S02]  /*3a030*/  PRMT R0, R35, 0x7632, R0 ;  /* 0x0000763223007816 */ /* 0x000fe40000000000 */
[----:B----4-:R-:W-:Y:S01]  /*3a040*/  PRMT R9, R30, 0x7632, R9 ;  /* 0x000076321e097816 */ /* 0x010fe20000000009 */
[----:B------:R1:W-:Y:S01]  /*3a050*/  @P1 STG.E.U16 [R6.64], R30 ;  /* 0x0000001e06001986 */ /* 0x0003e2000c101506 */
[----:B0-----:R-:W-:-:S03]  /*3a060*/  IMAD.WIDE R4, R8, 0x2, R2 ;  /* 0x0000000208047825 */ /* 0x001fc600078e0202 */
[----:B------:R-:W3:Y:S01]  /*3a070*/  LDL.LU R35, [R1+0x166c] ;  /* 0x00166c0001237983 */ /* 0x000ee20000300800 */
[----:B--2---:R-:W-:-:S03]  /*3a080*/  PRMT R12, R59, 0x7632, R12 ;  /* 0x000076323b0c7816 */ /* 0x004fc6000000000c */
[----:B------:R0:W-:Y:S04]  /*3a090*/  @P4 STG.E.U16 [R4.64], R59 ;  /* 0x0000003b04004986 */ /* 0x0001e8000c101506 */
[----:B-1----:R-:W2:Y:S04]  /*3a0a0*/  LDL.LU R30, [R1+0x33c] ;  /* 0x00033c00011e7983 */ /* 0x002ea80000300800 */
[----:B0-----:R-:W4:Y:S01]  /*3a0b0*/  LDL.LU R59, [R1+0x31c] ;  /* 0x00031c00013b7983 */ /* 0x001f220000300800 */
[----:B------:R-:W-:Y:S01]  /*3a0c0*/  ISETP.LT.AND P3, PT, R34, c[0x0][0x178], !P2 ;  /* 0x00005e0022007a0c */ /* 0x000fe20005761270 */
[----:B------:R-:W-:Y:S01]  /*3a0d0*/  IMAD.WIDE R6, R8, 0x2, R52 ;  /* 0x0000000208067825 */ /* 0x000fe200078e0234 */
[----:B------:R-:W-:-:S02]  /*3a0e0*/  ISETP.LT.AND P5, PT, R37, c[0x0][0x178], !P2 ;  /* 0x00005e0025007a0c */ /* 0x000fc400057a1270 */
[----:B------:R-:W-:Y:S01]  /*3a0f0*/  ISETP.LT.AND P1, PT, R33, c[0x0][0x178], !P2 ;  /* 0x00005e0021007a0c */ /* 0x000fe20005721270 */
[----:B------:R-:W-:Y:S01]  /*3a100*/  IMAD.WIDE R4, R8, 0x2, R50 ;  /* 0x0000000208047825 */ /* 0x000fe200078e0232 */
[----:B------:R-:W-:-:S07]  /*3a110*/  ISETP.GE.AND P6, PT, R21, c[0x0][0x17c], PT ;  /* 0x00005f0015007a0c */ /* 0x000fce0003fc6270 */
[----:B------:R0:W-:Y:S01]  /*3a120*/  @P3 STG.E.U16 [R6.64], R60 ;  /* 0x0000003c06003986 */ /* 0x0001e2000c101506 */
[----:B------:R-:W-:Y:S02]  /*3a130*/  ISETP.LT.AND P3, PT, R29, c[0x0][0x178], !P2 ;  /* 0x00005e001d007a0c */ /* 0x000fe40005761270 */
[----:B------:R-:W-:Y:S01]  /*3a140*/  ISETP.LT.AND P2, PT, R58, c[0x0][0x178], !P2 ;  /* 0x00005e003a007a0c */ /* 0x000fe20005741270 */
[----:B------:R1:W-:Y:S01]  /*3a150*/  @P5 STG.E.U16 [R4.64], R61 ;  /* 0x0000003d04005986 */ /* 0x0003e2000c101506 */
[----:B------:R-:W-:Y:S01]  /*3a160*/  ISETP.LT.AND P4, PT, R47, c[0x0][0x178], !P6 ;  /* 0x00005e002f007a0c */ /* 0x000fe20007781270 */
[----:B0-----:R-:W-:Y:S01]  /*3a170*/  IMAD.WIDE R6, R8, 0x2, R48 ;  /* 0x0000000208067825 */ /* 0x001fe200078e0230 */
[----:B------:R-:W-:-:S03]  /*3a180*/  ISETP.LT.AND P5, PT, R38, c[0x0][0x178], !P6 ;  /* 0x00005e0026007a0c */ /* 0x000fc600077a1270 */
[C---:B-1----:R-:W-:Y:S01]  /*3a190*/  IMAD.WIDE R4, R8.reuse, 0x2, R42 ;  /* 0x0000000208047825 */ /* 0x042fe200078e022a */
[----:B------:R0:W-:Y:S01]  /*3a1a0*/  @P1 STG.E.U16 [R6.64], R36 ;  /* 0x0000002406001986 */ /* 0x0001e2000c101506 */
[----:B------:R-:W-:Y:S02]  /*3a1b0*/  ISETP.LT.AND P1, PT, R31, c[0x0][0x178], !P6 ;  /* 0x00005e001f007a0c */ /* 0x000fe40007721270 */
[C---:B------:R-:W-:Y:S01]  /*3a1c0*/  IADD3 R17, R8.reuse, c[0x0][0x198], RZ ;  /* 0x0000660008117a10 */ /* 0x040fe20007ffe0ff */
[----:B------:R1:W-:Y:S01]  /*3a1d0*/  @P3 STG.E.U16 [R4.64], R32 ;  /* 0x0000002004003986 */ /* 0x0003e2000c101506 */
[----:B------:R-:W-:Y:S01]  /*3a1e0*/  ISETP.LT.AND P3, PT, R37, c[0x0][0x178], !P6 ;  /* 0x00005e0025007a0c */ /* 0x000fe20007761270 */
[----:B0-----:R-:W-:-:S05]  /*3a1f0*/  IMAD.WIDE R6, R8, 0x2, R40 ;  /* 0x0000000208067825 */ /* 0x001fca00078e0228 */
[----:B------:R0:W-:Y:S01]  /*3a200*/  @P2 STG.E.U16 [R6.64], R15 ;  /* 0x0000000f06002986 */ /* 0x0001e2000c101506 */
[----:B------:R-:W-:Y:S01]  /*3a210*/  ISETP.LT.AND P2, PT, R34, c[0x0][0x178], !P6 ;  /* 0x00005e0022007a0c */ /* 0x000fe20007741270 */
[----:B------:R-:W-:-:S04]  /*3a220*/  IMAD.WIDE R10, R17, 0x2, R56 ;  /* 0x00000002110a7825 */ /* 0x000fc800078e0238 */
[C---:B-1----:R-:W-:Y:S01]  /*3a230*/  IMAD.WIDE R4, R17.reuse, 0x2, R54 ;  /* 0x0000000211047825 */ /* 0x042fe200078e0236 */
[----:B------:R-:W-:Y:S03]  /*3a240*/  @P4 STG.E.U16 [R10.64], R0 ;  /* 0x000000000a004986 */ /* 0x000fe6000c101506 */
[----:B0-----:R-:W-:Y:S01]  /*3a250*/  IMAD.WIDE R6, R17, 0x2, R2 ;  /* 0x0000000211067825 */ /* 0x001fe200078e0202 */
[----:B------:R0:W-:Y:S01]  /*3a260*/  @P1 STG.E.U16 [R4.64], R9 ;  /* 0x0000000904001986 */ /* 0x0001e2000c101506 */
[----:B------:R-:W-:Y:S02]  /*3a270*/  PRMT R13, R60, 0x7632, R13 ;  /* 0x000076323c0d7816 */ /* 0x000fe4000000000d */
[----:B------:R-:W-:Y:S01]  /*3a280*/  PRMT R14, R61, 0x7632, R14 ;  /* 0x000076323d0e7816 */ /* 0x000fe2000000000e */
[----:B------:R1:W-:Y:S01]  /*3a290*/  @P5 STG.E.U16 [R6.64], R12 ;  /* 0x0000000c06005986 */ /* 0x0003e2000c101506 */
[----:B------:R-:W-:-:S02]  /*3a2a0*/  ISETP.GE.AND P0, PT, R20, c[0x0][0x17c], PT ;  /* 0x00005f0014007a0c */ /* 0x000fc40003f06270 */
[----:B------:R-:W-:Y:S01]  /*3a2b0*/  ISETP.LT.AND P4, PT, R33, c[0x0][0x178], !P6 ;  /* 0x00005e0021007a0c */ /* 0x000fe20007781270 */
[----:B------:R-:W4:Y:S01]  /*3a2c0*/  LDL.LU R60, [R1+0x2cc] ;  /* 0x0002cc00013c7983 */ /* 0x000f220000300800 */
[----:B------:R-:W-:Y:S01]  /*3a2d0*/  ISETP.LT.AND P1, PT, R29, c[0x0][0x178], !P6 ;  /* 0x00005e001d007a0c */ /* 0x000fe20007721270 */
[----:B0-----:R-:W-:-:S04]  /*3a2e0*/  IMAD.WIDE R4, R17, 0x2, R52 ;  /* 0x0000000211047825 */ /* 0x001fc800078e0234 */
[----:B-1----:R-:W-:Y:S01]  /*3a2f0*/  IMAD.WIDE R6, R17, 0x2, R50 ;  /* 0x0000000211067825 */ /* 0x002fe200078e0232 */
[----:B------:R-:W-:Y:S01]  /*3a300*/  ISETP.LT.AND P6, PT, R58, c[0x0][0x178], !P6 ;  /* 0x00005e003a007a0c */ /* 0x000fe200077c1270 */
[----:B------:R0:W-:Y:S01]  /*3a310*/  @P2 STG.E.U16 [R4.64], R13 ;  /* 0x0000000d04002986 */ /* 0x0001e2000c101506 */
[----:B------:R-:W-:-:S03]  /*3a320*/  ISETP.LT.AND P5, PT, R47, c[0x0][0x178], !P0 ;  /* 0x00005e002f007a0c */ /* 0x000fc600047a1270 */
[----:B------:R1:W-:Y:S01]  /*3a330*/  @P3 STG.E.U16 [R6.64], R14 ;  /* 0x0000000e06003986 */ /* 0x0003e2000c101506 */
[----:B------:R-:W-:Y:S02]  /*3a340*/  ISETP.LT.AND P3, PT, R31, c[0x0][0x178], !P0 ;  /* 0x00005e001f007a0c */ /* 0x000fe40004761270 */
[----:B------:R-:W-:Y:S01]  /*3a350*/  PRMT R24, R15, 0x7632, R24 ;  /* 0x000076320f187816 */ /* 0x000fe20000000018 */
[C---:B------:R-:W-:Y:S01]  /*3a360*/  IMAD.WIDE R8, R17.reuse, 0x2, R48 ;  /* 0x0000000211087825 */ /* 0x040fe200078e0230 */
[C---:B------:R-:W-:Y:S01]  /*3a370*/  IADD3 R15, R17.reuse, c[0x0][0x198], RZ ;  /* 0x00006600110f7a10 */ /* 0x040fe20007ffe0ff */
[----:B------:R-:W4:Y:S01]  /*3a380*/  LDL.LU R61, [R1+0x25c] ;  /* 0x00025c00013d7983 */ /* 0x000f220000300800 */
[----:B------:R-:W-:Y:S01]  /*3a390*/  PRMT R16, R36, 0x7632, R16 ;  /* 0x0000763224107816 */ /* 0x000fe20000000010 */
[C---:B------:R-:W-:Y:S01]  /*3a3a0*/  IMAD.WIDE R10, R17.reuse, 0x2, R42 ;  /* 0x00000002110a7825 */ /* 0x040fe200078e022a */
[----:B------:R-:W-:Y:S01]  /*3a3b0*/  PRMT R18, R32, 0x7632, R18 ;  /* 0x0000763220127816 */ /* 0x000fe20000000012 */
[----:B------:R-:W4:Y:S02]  /*3a3c0*/  LDL.LU R36, [R1+0x1ec] ;  /* 0x0001ec0001247983 */ /* 0x000f240000300800 */
[----:B------:R-:W-:-:S02]  /*3a3d0*/  IMAD.WIDE R20, R17, 0x2, R40 ;  /* 0x0000000211147825 */ /* 0x000fc400078e0228 */
[----:B------:R1:W-:Y:S02]  /*3a3e0*/  @P4 STG.E.U16 [R8.64], R16 ;  /* 0x0000001008004986 */ /* 0x0003e4000c101506 */
[C---:B------:R-:W-:Y:S02]  /*3a3f0*/  IMAD.WIDE R22, R15.reuse, 0x2, R56 ;  /* 0x000000020f167825 */ /* 0x040fe400078e0238 */
[----:B------:R1:W-:Y:S02]  /*3a400*/  @P1 STG.E.U16 [R10.64], R18 ;  /* 0x000000120a001986 */ /* 0x0003e4000c101506 */
[----:B0-----:R-:W-:Y:S02]  /*3a410*/  IMAD.WIDE R4, R15, 0x2, R54 ;  /* 0x000000020f047825 */ /* 0x001fe400078e0236 */
[----:B------:R-:W-:Y:S04]  /*3a420*/  @P6 STG.E.U16 [R20.64], R24 ;  /* 0x0000001814006986 */ /* 0x000fe8000c101506 */
[----:B------:R-:W4:Y:S01]  /*3a430*/  LDL.LU R32, [R1+0x9c] ;  /* 0x00009c0001207983 */ /* 0x000f220000300800 */
[----:B---3--:R-:W-:-:S03]  /*3a440*/  ISETP.GE.AND P1, PT, R35, c[0x0][0x17c], PT ;  /* 0x00005f0023007a0c */ /* 0x008fc60003f26270 */
[----:B--2---:R-:W-:Y:S04]  /*3a450*/  @P5 STG.E.U16 [R22.64], R30 ;  /* 0x0000001e16005986 */ /* 0x004fe8000c101506 */
[----:B----4-:R0:W-:Y:S01]  /*3a460*/  @P3 STG.E.U16 [R4.64], R59 ;  /* 0x0000003b04003986 */ /* 0x0101e2000c101506 */
[----:B------:R-:W-:-:S03]  /*3a470*/  ISETP.LT.AND P3, PT, R47, c[0x0][0x178], !P1 ;  /* 0x00005e002f007a0c */ /* 0x000fc60004f61270 */
[----:B------:R-:W2:Y:S01]  /*3a480*/  LDL.LU R47, [R1+0x1670] ;  /* 0x00167000012f7983 */ /* 0x000ea20000300800 */
[----:B------:R-:W-:Y:S01]  /*3a490*/  ISETP.LT.AND P2, PT, R38, c[0x0][0x178], !P0 ;  /* 0x00005e0026007a0c */ /* 0x000fe20004741270 */
[----:B-1----:R-:W-:Y:S01]  /*3a4a0*/  IMAD.WIDE R6, R15, 0x2, R2 ;  /* 0x000000020f067825 */ /* 0x002fe200078e0202 */
[----:B------:R-:W-:Y:S02]  /*3a4b0*/  ISETP.LT.AND P4, PT, R34, c[0x0][0x178], !P0 ;  /* 0x00005e0022007a0c */ /* 0x000fe40004781270 */
[----:B------:R-:W-:Y:S02]  /*3a4c0*/  ISETP.LT.AND P5, PT, R37, c[0x0][0x178], !P0 ;  /* 0x00005e0025007a0c */ /* 0x000fe400047a1270 */
[----:B------:R-:W-:Y:S01]  /*3a4d0*/  ISETP.LT.AND P6, PT, R33, c[0x0][0x178], !P0 ;  /* 0x00005e0021007a0c */ /* 0x000fe200047c1270 */
[C---:B------:R-:W-:Y:S01]  /*3a4e0*/  IMAD.WIDE R8, R15.reuse, 0x2, R52 ;  /* 0x000000020f087825 */ /* 0x040fe200078e0234 */
[----:B------:R-:W-:-:S03]  /*3a4f0*/  IADD3 R17, R15, c[0x0][0x198], RZ ;  /* 0x000066000f117a10 */ /* 0x000fc60007ffe0ff */
[----:B------:R-:W-:Y:S01]  /*3a500*/  IMAD.WIDE R10, R15, 0x2, R50 ;  /* 0x000000020f0a7825 */ /* 0x000fe200078e0232 */
[----:B------:R-:W-:-:S03]  /*3a510*/  PRMT R28, R30, 0x7632, R28 ;  /* 0x000076321e1c7816 */ /* 0x000fc6000000001c */
[----:B------:R-:W-:-:S04]  /*3a520*/  IMAD.WIDE R12, R15, 0x2, R48 ;  /* 0x000000020f0c7825 */ /* 0x000fc800078e0230 */
[----:B0-----:R-:W-:-:S04]  /*3a530*/  IMAD.WIDE R4, R15, 0x2, R42 ;  /* 0x000000020f047825 */ /* 0x001fc800078e022a */
[----:B------:R-:W-:Y:S01]  /*3a540*/  IMAD.WIDE R56, R17, 0x2, R56 ;  /* 0x0000000211387825 */ /* 0x000fe200078e0238 */
[----:B------:R-:W-:-:S03]  /*3a550*/  PRMT R27, R59, 0x7632, R27 ;  /* 0x000076323b1b7816 */ /* 0x000fc6000000001b */
[----:B------:R-:W-:-:S04]  /*3a560*/  IMAD.WIDE R54, R17, 0x2, R54 ;  /* 0x0000000211367825 */ /* 0x000fc800078e0236 */
[----:B------:R-:W-:-:S04]  /*3a570*/  IMAD.WIDE R2, R17, 0x2, R2 ;  /* 0x0000000211027825 */ /* 0x000fc800078e0202 */
[----:B------:R-:W-:-:S04]  /*3a580*/  IMAD.WIDE R52, R17, 0x2, R52 ;  /* 0x0000000211347825 */ /* 0x000fc800078e0234 */
[----:B------:R-:W-:Y:S01]  /*3a590*/  IMAD.WIDE R50, R17, 0x2, R50 ;  /* 0x0000000211327825 */ /* 0x000fe200078e0232 */
[----:B------:R0:W-:Y:S01]  /*3a5a0*/  @P2 STG.E.U16 [R6.64], R60 ;  /* 0x0000003c06002986 */ /* 0x0001e2000c101506 */
[----:B------:R-:W-:Y:S02]  /*3a5b0*/  ISETP.LT.AND P2, PT, R29, c[0x0][0x178], !P0 ;  /* 0x00005e001d007a0c */ /* 0x000fe40004741270 */
[----:B------:R-:W-:Y:S01]  /*3a5c0*/  ISETP.LT.AND P0, PT, R58, c[0x0][0x178], !P0 ;  /* 0x00005e003a007a0c */ /* 0x000fe20004701270 */
[----:B0-----:R-:W-:Y:S01]  /*3a5d0*/  IMAD.WIDE R6, R15, 0x2, R40 ;  /* 0x000000020f067825 */ /* 0x001fe200078e0228 */
[----:B------:R0:W-:Y:S01]  /*3a5e0*/  @P4 STG.E.U16 [R8.64], R61 ;  /* 0x0000003d08004986 */ /* 0x0001e2000c101506 */
[----:B------:R-:W-:-:S03]  /*3a5f0*/  ISETP.LT.AND P4, PT, R31, c[0x0][0x178], !P1 ;  /* 0x00005e001f007a0c */ /* 0x000fc60004f81270 */
[----:B------:R0:W-:Y:S01]  /*3a600*/  @P5 STG.E.U16 [R10.64], R36 ;  /* 0x000000240a005986 */ /* 0x0001e2000c101506 */
[----:B------:R-:W-:Y:S02]  /*3a610*/  ISETP.LT.AND P5, PT, R38, c[0x0][0x178], !P1 ;  /* 0x00005e0026007a0c */ /* 0x000fe40004fa1270 */
[----:B------:R-:W-:Y:S02]  /*3a620*/  PRMT R0, R60, 0x7632, R0 ;  /* 0x000076323c007816 */ /* 0x000fe40000000000 */
[----:B------:R-:W-:Y:S01]  /*3a630*/  PRMT R26, R61, 0x7632, R26 ;  /* 0x000076323d1a7816 */ /* 0x000fe2000000001a */
[----:B------:R0:W-:Y:S01]  /*3a640*/  @P6 STG.E.U16 [R12.64], R32 ;  /* 0x000000200c006986 */ /* 0x0001e2000c101506 */
[----:B------:R-:W-:Y:S01]  /*3a650*/  ISETP.LT.AND P6, PT, R34, c[0x0][0x178], !P1 ;  /* 0x00005e0022007a0c */ /* 0x000fe20004fc1270 */
[C---:B------:R-:W-:Y:S01]  /*3a660*/  IMAD.WIDE R48, R17.reuse, 0x2, R48 ;  /* 0x0000000211307825 */ /* 0x040fe200078e0230 */
[----:B------:R-:W-:Y:S02]  /*3a670*/  PRMT R25, R36, 0x7632, R25 ;  /* 0x0000763224197816 */ /* 0x000fe40000000019 */
[----:B------:R-:W-:Y:S01]  /*3a680*/  PRMT R24, R32, 0x7632, R24 ;  /* 0x0000763220187816 */ /* 0x000fe20000000018 */
[----:B------:R-:W-:-:S04]  /*3a690*/  IMAD.WIDE R42, R17, 0x2, R42 ;  /* 0x00000002112a7825 */ /* 0x000fc800078e022a */
[----:B------:R-:W-:Y:S01]  /*3a6a0*/  IMAD.WIDE R40, R17, 0x2, R40 ;  /* 0x0000000211287825 */ /* 0x000fe200078e0228 */
[----:B--2---:R0:W-:Y:S01]  /*3a6b0*/  @P2 STG.E.U16 [R4.64], R47 ;  /* 0x0000002f04002986 */ /* 0x0041e2000c101506 */
[----:B------:R-:W-:-:S03]  /*3a6c0*/  ISETP.LT.AND P2, PT, R37, c[0x0][0x178], !P1 ;  /* 0x00005e0025007a0c */ /* 0x000fc60004f41270 */
[----:B------:R0:W-:Y:S01]  /*3a6d0*/  @P0 STG.E.U16 [R6.64], R19 ;  /* 0x0000001306000986 */ /* 0x0001e2000c101506 */
[----:B------:R-:W-:-:S03]  /*3a6e0*/  ISETP.LT.AND P0, PT, R33, c[0x0][0x178], !P1 ;  /* 0x00005e0021007a0c */ /* 0x000fc60004f01270 */
[----:B------:R0:W-:Y:S01]  /*3a6f0*/  @P3 STG.E.U16 [R56.64], R28 ;  /* 0x0000001c38003986 */ /* 0x0001e2000c101506 */
[----:B------:R-:W-:Y:S02]  /*3a700*/  ISETP.LT.AND P3, PT, R29, c[0x0][0x178], !P1 ;  /* 0x00005e001d007a0c */ /* 0x000fe40004f61270 */
[----:B------:R-:W-:Y:S01]  /*3a710*/  ISETP.LT.AND P1, PT, R58, c[0x0][0x178], !P1 ;  /* 0x00005e003a007a0c */ /* 0x000fe20004f21270 */
[----:B------:R0:W-:Y:S01]  /*3a720*/  @P4 STG.E.U16 [R54.64], R27 ;  /* 0x0000001b36004986 */ /* 0x0001e2000c101506 */
[----:B------:R-:W-:-:S03]  /*3a730*/  PRMT R21, R47, 0x7632, R21 ;  /* 0x000076322f157816 */ /* 0x000fc60000000015 */
[----:B------:R0:W-:Y:S04]  /*3a740*/  @P5 STG.E.U16 [R2.64], R0 ;  /* 0x0000000002005986 */ /* 0x0001e8000c101506 */
[----:B------:R0:W-:Y:S04]  /*3a750*/  @P6 STG.E.U16 [R52.64], R26 ;  /* 0x0000001a34006986 */ /* 0x0001e8000c101506 */
[----:B------:R0:W-:Y:S04]  /*3a760*/  @P2 STG.E.U16 [R50.64], R25 ;  /* 0x0000001932002986 */ /* 0x0001e8000c101506 */
[----:B------:R0:W-:Y:S04]  /*3a770*/  @P0 STG.E.U16 [R48.64], R24 ;  /* 0x0000001830000986 */ /* 0x0001e8000c101506 */
[----:B------:R0:W-:Y:S01]  /*3a780*/  @P3 STG.E.U16 [R42.64], R21 ;  /* 0x000000152a003986 */ /* 0x0001e2000c101506 */
[----:B------:R-:W-:Y:S05]  /*3a790*/  @!P1 EXIT ;  /* 0x000000000000994d */ /* 0x000fea0003800000 */
[----:B------:R-:W-:-:S05]  /*3a7a0*/  PRMT R20, R19, 0x7632, R20 ;  /* 0x0000763213147816 */ /* 0x000fca0000000014 */
[----:B------:R-:W-:Y:S01]  /*3a7b0*/  STG.E.U16 [R40.64], R20 ;  /* 0x0000001428007986 */ /* 0x000fe2000c101506 */
[----:B------:R-:W-:Y:S05]  /*3a7c0*/  EXIT ;  /* 0x000000000000794d */ /* 0x000fea0003800000 */
.L_x_4:
[----:B------:R-:W-:-:S00]  /*3a7d0*/  BRA `(.L_x_4) ;  /* 0xfffffff000007947 */ /* 0x000fc0000383ffff */
[----:B------:R-:W-:-:S00]  /*3a7e0*/  NOP ;  /* 0x0000000000007918 */ /* 0x000fc00000000000 */
        /* <DEDUP_REMOVED lines=9> */
.L_x_5:


//--------------------- .nv.shared.matmul_kernel  --------------------------
	.section	.nv.shared.matmul_kernel,"aw",@nobits
	.sectionflags	@""
	.align	16
